	.target	sm_90a

	.elftype	@"ET_EXEC"


//--------------------- .note.nv.tkinfo           --------------------------
	.section	.note.nv.tkinfo,"",@"SHT_NOTE"
	.sectionflags	@"SHF_NOTE_NV_TKINFO"
	.tkinfo
        /*0018*/ 	.word	0x00000002
        /*0030*/ 	.string	""
        /*0030*/ 	.string	"ptxas"
        /*0030*/ 	.string	"Cuda compilation tools, release 13.0, V13.0.88"
        /*0030*/ 	.string	"Build cuda_13.0.r13.0/compiler.36424714_0"
        /*0030*/ 	.string	"-arch sm_90a -m 64 "



//--------------------- .note.nv.cuinfo           --------------------------
	.section	.note.nv.cuinfo,"",@"SHT_NOTE"
	.sectionflags	@"SHF_NOTE_NV_CUINFO"
        /*0018*/ 	.short	0x0002
        /*001a*/ 	.short	0x005a
        /*001c*/ 	.short	0x0082
	.zero		2


//--------------------- .nv.info                  --------------------------
	.section	.nv.info,"",@"SHT_CUDA_INFO"
	.align	4


	//----- nvinfo : EIATTR_REGCOUNT
	.align		4
        /*0000*/ 	.byte	0x04, 0x2f
        /*0002*/ 	.short	(.L_16 - .L_15)
	.align		4
.L_15:
        /*0004*/ 	.word	index@(_ZN7cutlass13device_kernelINS_4fmha6kernel13FmhaKernelTmaINS1_10collective15FmhaMainloopTmaINS_6half_tEfN4cute5tupleIJNS7_1CILi64EEENS9_ILi256EEENS9_ILi112EEEEEENS4_13DefaultFusionEJEEENS4_15FmhaFwdEpilogueIS6_fNS8_IJSA_SC_SB_EEEEEJEEEEEvNT_6ParamsE)
        /*0008*/ 	.word	0x000000e7


	//----- nvinfo : EIATTR_FRAME_SIZE
	.align		4
.L_16:
        /*000c*/ 	.byte	0x04, 0x11
        /*000e*/ 	.short	(.L_18 - .L_17)
	.align		4
.L_17:
        /*0010*/ 	.word	index@($__internal_0_$__cuda_sm20_rcp_rn_f32_slowpath)
        /*0014*/ 	.word	0x00000000


	//----- nvinfo : EIATTR_FRAME_SIZE
	.align		4
.L_18:
        /*0018*/ 	.byte	0x04, 0x11
        /*001a*/ 	.short	(.L_20 - .L_19)
	.align		4
.L_19:
        /*001c*/ 	.word	index@(_ZN7cutlass13device_kernelINS_4fmha6kernel13FmhaKernelTmaINS1_10collective15FmhaMainloopTmaINS_6half_tEfN4cute5tupleIJNS7_1CILi64EEENS9_ILi256EEENS9_ILi112EEEEEENS4_13DefaultFusionEJEEENS4_15FmhaFwdEpilogueIS6_fNS8_IJSA_SC_SB_EEEEEJEEEEEvNT_6ParamsE)
        /*0020*/ 	.word	0x00000000


	//----- nvinfo : EIATTR_MIN_STACK_SIZE
	.align		4
.L_20:
        /*0024*/ 	.byte	0x04, 0x12
        /*0026*/ 	.short	(.L_22 - .L_21)
	.align		4
.L_21:
        /*0028*/ 	.word	index@(_ZN7cutlass13device_kernelINS_4fmha6kernel13FmhaKernelTmaINS1_10collective15FmhaMainloopTmaINS_6half_tEfN4cute5tupleIJNS7_1CILi64EEENS9_ILi256EEENS9_ILi112EEEEEENS4_13DefaultFusionEJEEENS4_15FmhaFwdEpilogueIS6_fNS8_IJSA_SC_SB_EEEEEJEEEEEvNT_6ParamsE)
        /*002c*/ 	.word	0x00000000
.L_22:


//--------------------- .nv.compat                --------------------------
	.section	.nv.compat,"",@"SHT_CUDA_COMPAT_INFO"
	.align	4
        /*0000*/ 	.byte	0x02, 0x09, 0x01, 0x00, 0x02, 0x02, 0x04, 0x00, 0x02, 0x05, 0x05, 0x00, 0x03, 0x07, 0x01, 0x01
        /*0010*/ 	.byte	0x02, 0x03, 0x01, 0x00, 0x02, 0x06, 0x01, 0x00, 0x04, 0x0b, 0x08, 0x00, 0x00, 0x00, 0x00, 0x00
        /*0020*/ 	.byte	0x00, 0x00, 0x00, 0x00


//--------------------- .nv.info._ZN7cutlass13device_kernelINS_4fmha6kernel13FmhaKernelTmaINS1_10collective15FmhaMainloopTmaINS_6half_tEfN4cute5tupleIJNS7_1CILi64EEENS9_ILi256EEENS9_ILi112EEEEEENS4_13DefaultFusionEJEEENS4_15FmhaFwdEpilogueIS6_fNS8_IJSA_SC_SB_EEEEEJEEEEEvNT_6ParamsE --------------------------
	.section	.nv.info._ZN7cutlass13device_kernelINS_4fmha6kernel13FmhaKernelTmaINS1_10collective15FmhaMainloopTmaINS_6half_tEfN4cute5tupleIJNS7_1CILi64EEENS9_ILi256EEENS9_ILi112EEEEEENS4_13DefaultFusionEJEEENS4_15FmhaFwdEpilogueIS6_fNS8_IJSA_SC_SB_EEEEEJEEEEEvNT_6ParamsE,"",@"SHT_CUDA_INFO"
	.sectionflags	@""
	.align	4


	//----- nvinfo : EIATTR_CUDA_API_VERSION
	.align		4
        /*0000*/ 	.byte	0x04, 0x37
        /*0002*/ 	.short	(.L_24 - .L_23)
.L_23:
        /*0004*/ 	.word	0x00000082


	//----- nvinfo : EIATTR_KPARAM_INFO
	.align		4
.L_24:
        /*0008*/ 	.byte	0x04, 0x17
        /*000a*/ 	.short	(.L_26 - .L_25)
.L_25:
        /*000c*/ 	.word	0x00000000
        /*0010*/ 	.short	0x0000
        /*0012*/ 	.short	0x0070
        /*0014*/ 	.byte	0x00, 0xf0, 0x01, 0x20


	//----- nvinfo : EIATTR_SPARSE_MMA_MASK
	.align		4
.L_26:
        /*0018*/ 	.byte	0x03, 0x50
        /*001a*/ 	.short	0x0000


	//----- nvinfo : EIATTR_MAXREG_COUNT
	.align		4
        /*001c*/ 	.byte	0x03, 0x1b
        /*001e*/ 	.short	0x00ff


	//----- nvinfo : EIATTR_NUM_BARRIERS
	.align		4
        /*0020*/ 	.byte	0x02, 0x4c
        /*0022*/ 	.byte	0x02
	.zero		1


	//----- nvinfo : EIATTR_EXTERNS
	.align		4
        /*0024*/ 	.byte	0x04, 0x0f
        /*0026*/ 	.short	(.L_28 - .L_27)


	//   ....[0]....
	.align		4
.L_27:
        /*0028*/ 	.word	index@(__assertfail)


	//----- nvinfo : EIATTR_MERCURY_ISA_VERSION
	.align		4
.L_28:
        /*002c*/ 	.byte	0x03, 0x5f
        /*002e*/ 	.short	0x0101


	//----- nvinfo : EIATTR_COOP_GROUP_MASK_REGIDS
	.align		4
        /*0030*/ 	.byte	0x04, 0x29
        /*0032*/ 	.short	(.L_30 - .L_29)


	//   ....[0]....
.L_29:
        /*0034*/ 	.word	0xffffffff


	//   ....[1]....
        /*0038*/ 	.word	0xffffffff


	//   ....[2]....
        /*003c*/ 	.word	0xffffffff


	//   ....[3]....
        /*0040*/ 	.word	0xffffffff


	//   ....[4]....
        /*0044*/ 	.word	0xffffffff


	//   ....[5]....
        /*0048*/ 	.word	0xffffffff


	//   ....[6]....
        /*004c*/ 	.word	0xffffffff


	//   ....[7]....
        /*0050*/ 	.word	0xffffffff


	//   ....[8]....
        /*0054*/ 	.word	0xffffffff


	//   ....[9]....
        /*0058*/ 	.word	0xffffffff


	//   ....[10]....
        /*005c*/ 	.word	0xffffffff


	//   ....[11]....
        /*0060*/ 	.word	0xffffffff


	//   ....[12]....
        /*0064*/ 	.word	0xffffffff


	//   ....[13]....
        /*0068*/ 	.word	0xffffffff


	//   ....[14]....
        /*006c*/ 	.word	0xffffffff


	//   ....[15]....
        /*0070*/ 	.word	0xffffffff


	//   ....[16]....
        /*0074*/ 	.word	0xffffffff


	//----- nvinfo : EIATTR_COOP_GROUP_INSTR_OFFSETS
	.align		4
.L_30:
        /*0078*/ 	.byte	0x04, 0x28
        /*007a*/ 	.short	(.L_32 - .L_31)


	//   ....[0]....
.L_31:
        /*007c*/ 	.word	0x00000050


	//   ....[1]....
        /*0080*/ 	.word	0x00000140


	//   ....[2]....
        /*0084*/ 	.word	0x00000270


	//   ....[3]....
        /*0088*/ 	.word	0x00000410


	//   ....[4]....
        /*008c*/ 	.word	0x000005b0


	//   ....[5]....
        /*0090*/ 	.word	0x00002c10


	//   ....[6]....
        /*0094*/ 	.word	0x00002ca0


	//   ....[7]....
        /*0098*/ 	.word	0x00002cf0


	//   ....[8]....
        /*009c*/ 	.word	0x00002dd0


	//   ....[9]....
        /*00a0*/ 	.word	0x0000a190


	//   ....[10]....
        /*00a4*/ 	.word	0x0000a1c0


	//   ....[11]....
        /*00a8*/ 	.word	0x0000a210


	//   ....[12]....
        /*00ac*/ 	.word	0x0000a220


	//   ....[13]....
        /*00b0*/ 	.word	0x00011950


	//   ....[14]....
        /*00b4*/ 	.word	0x00011990


	//   ....[15]....
        /*00b8*/ 	.word	0x000119d0


	//   ....[16]....
        /*00bc*/ 	.word	0x000119f0


	//----- nvinfo : EIATTR_SYSCALL_OFFSETS
	.align		4
.L_32:
        /*00c0*/ 	.byte	0x04, 0x46
        /*00c2*/ 	.short	(.L_34 - .L_33)


	//   ....[0]....
.L_33:
        /*00c4*/ 	.word	0x000124c0


	//   ....[1]....
        /*00c8*/ 	.word	0x000125e0


	//----- nvinfo : EIATTR_MBARRIER_INSTR_OFFSETS
	.align		4
.L_34:
        /*00cc*/ 	.byte	0x04, 0x39
        /*00ce*/ 	.short	(.L_36 - .L_35)


	//   ....[0]....
.L_35:
        /*00d0*/ 	.word	0x00000240
        /*00d4*/ 	.word	0x000000ff
        /*00d8*/ 	.word	0x0003b840
        /*00dc*/ 	.short	0x0100
        /*00de*/ 	.byte	0x08
	.zero		1


	//   ....[1]....
        /*00e0*/ 	.word	0x00000250
        /*00e4*/ 	.word	0x000000ff
        /*00e8*/ 	.word	0x0003b848
        /*00ec*/ 	.short	0x0100
        /*00ee*/ 	.byte	0x08
	.zero		1


	//   ....[2]....
        /*00f0*/ 	.word	0x00000380
        /*00f4*/ 	.word	0x000000ff
        /*00f8*/ 	.word	0x0003b800
        /*00fc*/ 	.short	0x0100
        /*00fe*/ 	.byte	0x08
	.zero		1


	//   ....[3]....
        /*0100*/ 	.word	0x00000390
        /*0104*/ 	.word	0x000000ff
        /*0108*/ 	.word	0x0003b820
        /*010c*/ 	.short	0x0100
        /*010e*/ 	.byte	0x08
	.zero		1


	//   ....[4]....
        /*0110*/ 	.word	0x000003a0
        /*0114*/ 	.word	0x000000ff
        /*0118*/ 	.word	0x0003b808
        /*011c*/ 	.short	0x0100
        /*011e*/ 	.byte	0x08
	.zero		1


	//   ....[5]....
        /*0120*/ 	.word	0x000003b0
        /*0124*/ 	.word	0x000000ff
        /*0128*/ 	.word	0x0003b828
        /*012c*/ 	.short	0x0100
        /*012e*/ 	.byte	0x08
	.zero		1


	//   ....[6]....
        /*0130*/ 	.word	0x000003c0
        /*0134*/ 	.word	0x000000ff
        /*0138*/ 	.word	0x0003b810
        /*013c*/ 	.short	0x0100
        /*013e*/ 	.byte	0x08
	.zero		1


	//   ....[7]....
        /*0140*/ 	.word	0x000003d0
        /*0144*/ 	.word	0x000000ff
        /*0148*/ 	.word	0x0003b830
        /*014c*/ 	.short	0x0100
        /*014e*/ 	.byte	0x08
	.zero		1


	//   ....[8]....
        /*0150*/ 	.word	0x000003e0
        /*0154*/ 	.word	0x000000ff
        /*0158*/ 	.word	0x0003b818
        /*015c*/ 	.short	0x0100
        /*015e*/ 	.byte	0x08
	.zero		1


	//   ....[9]....
        /*0160*/ 	.word	0x000003f0
        /*0164*/ 	.word	0x000000ff
        /*0168*/ 	.word	0x0003b838
        /*016c*/ 	.short	0x0100
        /*016e*/ 	.byte	0x08
	.zero		1


	//   ....[10]....
        /*0170*/ 	.word	0x00000520
        /*0174*/ 	.word	0x000000ff
        /*0178*/ 	.word	0x0003b850
        /*017c*/ 	.short	0x0100
        /*017e*/ 	.byte	0x08
	.zero		1


	//   ....[11]....
        /*0180*/ 	.word	0x00000530
        /*0184*/ 	.word	0x000000ff
        /*0188*/ 	.word	0x0003b870
        /*018c*/ 	.short	0x0100
        /*018e*/ 	.byte	0x08
	.zero		1


	//   ....[12]....
        /*0190*/ 	.word	0x00000540
        /*0194*/ 	.word	0x000000ff
        /*0198*/ 	.word	0x0003b858
        /*019c*/ 	.short	0x0100
        /*019e*/ 	.byte	0x08
	.zero		1


	//   ....[13]....
        /*01a0*/ 	.word	0x00000550
        /*01a4*/ 	.word	0x000000ff
        /*01a8*/ 	.word	0x0003b878
        /*01ac*/ 	.short	0x0100
        /*01ae*/ 	.byte	0x08
	.zero		1


	//   ....[14]....
        /*01b0*/ 	.word	0x00000560
        /*01b4*/ 	.word	0x000000ff
        /*01b8*/ 	.word	0x0003b860
        /*01bc*/ 	.short	0x0100
        /*01be*/ 	.byte	0x08
	.zero		1


	//   ....[15]....
        /*01c0*/ 	.word	0x00000570
        /*01c4*/ 	.word	0x000000ff
        /*01c8*/ 	.word	0x0003b880
        /*01cc*/ 	.short	0x0100
        /*01ce*/ 	.byte	0x08
	.zero		1


	//   ....[16]....
        /*01d0*/ 	.word	0x00000580
        /*01d4*/ 	.word	0x000000ff
        /*01d8*/ 	.word	0x0003b868
        /*01dc*/ 	.short	0x0100
        /*01de*/ 	.byte	0x08
	.zero		1


	//   ....[17]....
        /*01e0*/ 	.word	0x00000590
        /*01e4*/ 	.word	0x000000ff
        /*01e8*/ 	.word	0x0003b888
        /*01ec*/ 	.short	0x0100
        /*01ee*/ 	.byte	0x08
	.zero		1


	//   ....[18]....
        /*01f0*/ 	.word	0x000006c0
        /*01f4*/ 	.word	0x00000003
        /*01f8*/ 	.word	0x0003b848
        /*01fc*/ 	.short	0x010a
        /*01fe*/ 	.byte	0x3f
	.zero		1


	//   ....[19]....
        /*0200*/ 	.word	0x00000bc0
        /*0204*/ 	.word	0x00000003
        /*0208*/ 	.word	0x0003b820
        /*020c*/ 	.short	0x010a
        /*020e*/ 	.byte	0x3f
	.zero		1


	//   ....[20]....
        /*0210*/ 	.word	0x00000f30
        /*0214*/ 	.word	0x00000000
        /*0218*/ 	.word	0x0003b820
        /*021c*/ 	.short	0x010a
        /*021e*/ 	.byte	0x3f
	.zero		1


	//   ....[21]....
        /*0220*/ 	.word	0x000013b0
        /*0224*/ 	.word	0x00000002
        /*0228*/ 	.word	0x0003b820
        /*022c*/ 	.short	0x010a
        /*022e*/ 	.byte	0x3f
	.zero		1


	//   ....[22]....
        /*0230*/ 	.word	0x000017e0
        /*0234*/ 	.word	0x00000003
        /*0238*/ 	.word	0x0003b820
        /*023c*/ 	.short	0x010a
        /*023e*/ 	.byte	0x3f
	.zero		1


	//   ....[23]....
        /*0240*/ 	.word	0x00001c70
        /*0244*/ 	.word	0x00000002
        /*0248*/ 	.word	0x0003b840
        /*024c*/ 	.short	0x010a
        /*024e*/ 	.byte	0x3f
	.zero		1


	//   ....[24]....
        /*0250*/ 	.word	0x00001c90
        /*0254*/ 	.word	0x00000002
        /*0258*/ 	.word	0x0003b800
        /*025c*/ 	.short	0x010a
        /*025e*/ 	.byte	0x3f
	.zero		1


	//   ....[25]....
        /*0260*/ 	.word	0x00004c30
        /*0264*/ 	.word	0x00000002
        /*0268*/ 	.word	0x0003b808
        /*026c*/ 	.short	0x010a
        /*026e*/ 	.byte	0x3f
	.zero		1


	//   ....[26]....
        /*0270*/ 	.word	0x00008f60
        /*0274*/ 	.word	0x00000018
        /*0278*/ 	.word	0x00000000
        /*027c*/ 	.short	0x0101
        /*027e*/ 	.byte	0x3f
	.zero		1


	//   ....[27]....
        /*0280*/ 	.word	0x00009000
        /*0284*/ 	.word	0x00000009
        /*0288*/ 	.word	0x0003b800
        /*028c*/ 	.short	0x010a
        /*028e*/ 	.byte	0x3f
	.zero		1


	//   ....[28]....
        /*0290*/ 	.word	0x000094d0
        /*0294*/ 	.word	0x00000000
        /*0298*/ 	.word	0x0003b820
        /*029c*/ 	.short	0x010a
        /*029e*/ 	.byte	0x3f
	.zero		1


	//   ....[29]....
        /*02a0*/ 	.word	0x0000a1d0
        /*02a4*/ 	.word	0x000000da
        /*02a8*/ 	.word	0x00000000
        /*02ac*/ 	.short	0x0101
        /*02ae*/ 	.byte	0x3f
	.zero		1


	//   ....[30]....
        /*02b0*/ 	.word	0x0000a1e0
        /*02b4*/ 	.word	0x000000dd
        /*02b8*/ 	.word	0x0003b800
        /*02bc*/ 	.short	0x010a
        /*02be*/ 	.byte	0x3f
	.zero		1


	//   ....[31]....
        /*02c0*/ 	.word	0x000113a0
        /*02c4*/ 	.word	0x00000018
        /*02c8*/ 	.word	0x00000000
        /*02cc*/ 	.short	0x0101
        /*02ce*/ 	.byte	0x3f
	.zero		1


	//   ....[32]....
        /*02d0*/ 	.word	0x00011420
        /*02d4*/ 	.word	0x00000018
        /*02d8*/ 	.word	0x0003b820
        /*02dc*/ 	.short	0x010a
        /*02de*/ 	.byte	0x3f
	.zero		1


	//   ....[33]....
        /*02e0*/ 	.word	0x00013730
        /*02e4*/ 	.word	0x00000003
        /*02e8*/ 	.word	0x0003b848
        /*02ec*/ 	.short	0x010a
        /*02ee*/ 	.byte	0x3f
	.zero		1


	//   ....[34]....
        /*02f0*/ 	.word	0x00013780
        /*02f4*/ 	.word	0x00000003
        /*02f8*/ 	.word	0x0003b820
        /*02fc*/ 	.short	0x010a
        /*02fe*/ 	.byte	0x3f
	.zero		1


	//   ....[35]....
        /*0300*/ 	.word	0x000137d0
        /*0304*/ 	.word	0x00000000
        /*0308*/ 	.word	0x0003b820
        /*030c*/ 	.short	0x010a
        /*030e*/ 	.byte	0x3f
	.zero		1


	//   ....[36]....
        /*0310*/ 	.word	0x00013820
        /*0314*/ 	.word	0x00000002
        /*0318*/ 	.word	0x0003b820
        /*031c*/ 	.short	0x010a
        /*031e*/ 	.byte	0x3f
	.zero		1


	//   ....[37]....
        /*0320*/ 	.word	0x00013870
        /*0324*/ 	.word	0x00000003
        /*0328*/ 	.word	0x0003b820
        /*032c*/ 	.short	0x010a
        /*032e*/ 	.byte	0x3f
	.zero		1


	//   ....[38]....
        /*0330*/ 	.word	0x000138c0
        /*0334*/ 	.word	0x00000002
        /*0338*/ 	.word	0x0003b840
        /*033c*/ 	.short	0x010a
        /*033e*/ 	.byte	0x3f
	.zero		1


	//   ....[39]....
        /*0340*/ 	.word	0x00013910
        /*0344*/ 	.word	0x00000002
        /*0348*/ 	.word	0x0003b800
        /*034c*/ 	.short	0x010a
        /*034e*/ 	.byte	0x3f
	.zero		1


	//   ....[40]....
        /*0350*/ 	.word	0x00013960
        /*0354*/ 	.word	0x00000002
        /*0358*/ 	.word	0x0003b808
        /*035c*/ 	.short	0x010a
        /*035e*/ 	.byte	0x3f
	.zero		1


	//   ....[41]....
        /*0360*/ 	.word	0x000139b0
        /*0364*/ 	.word	0x00000009
        /*0368*/ 	.word	0x0003b800
        /*036c*/ 	.short	0x010a
        /*036e*/ 	.byte	0x3f
	.zero		1


	//   ....[42]....
        /*0370*/ 	.word	0x00013a00
        /*0374*/ 	.word	0x00000000
        /*0378*/ 	.word	0x0003b820
        /*037c*/ 	.short	0x010a
        /*037e*/ 	.byte	0x3f
	.zero		1


	//   ....[43]....
        /*0380*/ 	.word	0x00013a50
        /*0384*/ 	.word	0x000000dd
        /*0388*/ 	.word	0x0003b800
        /*038c*/ 	.short	0x010a
        /*038e*/ 	.byte	0x3f
	.zero		1


	//   ....[44]....
        /*0390*/ 	.word	0x00013aa0
        /*0394*/ 	.word	0x00000018
        /*0398*/ 	.word	0x0003b820
        /*039c*/ 	.short	0x010a
        /*039e*/ 	.byte	0x3f
	.zero		1


	//----- nvinfo : EIATTR_NUM_MBARRIERS
	.align		4
.L_36:
        /*03a0*/ 	.byte	0x03, 0x38
        /*03a2*/ 	.short	0x0012


	//----- nvinfo : EIATTR_EXIT_INSTR_OFFSETS
	.align		4
        /*03a4*/ 	.byte	0x04, 0x1c
        /*03a6*/ 	.short	(.L_38 - .L_37)


	//   ....[0]....
.L_37:
        /*03a8*/ 	.word	0x00013720


	//----- nvinfo : EIATTR_MAX_THREADS
	.align		4
.L_38:
        /*03ac*/ 	.byte	0x04, 0x05
        /*03ae*/ 	.short	(.L_40 - .L_39)
.L_39:
        /*03b0*/ 	.word	0x00000080
        /*03b4*/ 	.word	0x00000001
        /*03b8*/ 	.word	0x00000001


	//----- nvinfo : EIATTR_CRS_STACK_SIZE
	.align		4
.L_40:
        /*03bc*/ 	.byte	0x04, 0x1e
        /*03be*/ 	.short	(.L_42 - .L_41)
.L_41:
        /*03c0*/ 	.word	0x00000000


	//----- nvinfo : EIATTR_CBANK_PARAM_SIZE
	.align		4
.L_42:
        /*03c4*/ 	.byte	0x03, 0x19
        /*03c6*/ 	.short	0x0870


	//----- nvinfo : EIATTR_PARAM_CBANK
	.align		4
        /*03c8*/ 	.byte	0x04, 0x0a
        /*03ca*/ 	.short	(.L_44 - .L_43)
	.align		4
.L_43:
        /*03cc*/ 	.word	index@(.nv.constant0._ZN7cutlass13device_kernelINS_4fmha6kernel13FmhaKernelTmaINS1_10collective15FmhaMainloopTmaINS_6half_tEfN4cute5tupleIJNS7_1CILi64EEENS9_ILi256EEENS9_ILi112EEEEEENS4_13DefaultFusionEJEEENS4_15FmhaFwdEpilogueIS6_fNS8_IJSA_SC_SB_EEEEEJEEEEEvNT_6ParamsE)
        /*03d0*/ 	.short	0x0210
        /*03d2*/ 	.short	0x0870


	//----- nvinfo : EIATTR_SW_WAR
	.align		4
.L_44:
        /*03d4*/ 	.byte	0x04, 0x36
        /*03d6*/ 	.short	(.L_46 - .L_45)
.L_45:
        /*03d8*/ 	.word	0x00000008
.L_46:


//--------------------- .nv.callgraph             --------------------------
	.section	.nv.callgraph,"",@"SHT_CUDA_CALLGRAPH"
	.align	4
	.sectionentsize	8
	.align		4
        /*0000*/ 	.word	0x00000000
	.align		4
        /*0004*/ 	.word	0xffffffff
	.align		4
        /*0008*/ 	.word	index@(_ZN7cutlass13device_kernelINS_4fmha6kernel13FmhaKernelTmaINS1_10collective15FmhaMainloopTmaINS_6half_tEfN4cute5tupleIJNS7_1CILi64EEENS9_ILi256EEENS9_ILi112EEEEEENS4_13DefaultFusionEJEEENS4_15FmhaFwdEpilogueIS6_fNS8_IJSA_SC_SB_EEEEEJEEEEEvNT_6ParamsE)
	.align		4
        /*000c*/ 	.word	index@(__assertfail)
	.align		4
        /*0010*/ 	.word	0x00000000
	.align		4
        /*0014*/ 	.word	0xfffffffe
	.align		4
        /*0018*/ 	.word	0x00000000
	.align		4
        /*001c*/ 	.word	0xfffffffd
	.align		4
        /*0020*/ 	.word	0x00000000
	.align		4
        /*0024*/ 	.word	0xfffffffc


//--------------------- .nv.constant4             --------------------------
	.section	.nv.constant4,"a",@progbits
	.align	8
	.align		8
.nv.constant4:
        /*0000*/ 	.dword	__assertfail
	.align		8
        /*0008*/ 	.dword	__unnamed_1
	.align		8
        /*0010*/ 	.dword	__unnamed_2
	.align		8
        /*0018*/ 	.dword	_ZN39_INTERNAL_03963172_4_k_cu_6b801caf_28154cuda3std3__45__cpo5beginE
	.align		8
        /*0020*/ 	.dword	_ZN39_INTERNAL_03963172_4_k_cu_6b801caf_28154cuda3std3__45__cpo3endE
	.align		8
        /*0028*/ 	.dword	_ZN39_INTERNAL_03963172_4_k_cu_6b801caf_28154cuda3std3__45__cpo6cbeginE
	.align		8
        /*0030*/ 	.dword	_ZN39_INTERNAL_03963172_4_k_cu_6b801caf_28154cuda3std3__45__cpo4cendE
	.align		8
        /*0038*/ 	.dword	_ZN39_INTERNAL_03963172_4_k_cu_6b801caf_28154cuda3std3__441_GLOBAL__N__03963172_4_k_cu_6b801caf_28156ignoreE
	.align		8
        /*0040*/ 	.dword	_ZN39_INTERNAL_03963172_4_k_cu_6b801caf_28154cuda3std3__419piecewise_constructE
	.align		8
        /*0048*/ 	.dword	_ZN39_INTERNAL_03963172_4_k_cu_6b801caf_28154cuda3std3__48in_placeE
	.align		8
        /*0050*/ 	.dword	_ZN39_INTERNAL_03963172_4_k_cu_6b801caf_28154cuda3std6ranges3__45__cpo4swapE
	.align		8
        /*0058*/ 	.dword	_ZN39_INTERNAL_03963172_4_k_cu_6b801caf_28154cuda3std6ranges3__45__cpo9iter_moveE
	.align		8
        /*0060*/ 	.dword	_ZN39_INTERNAL_03963172_4_k_cu_6b801caf_28154cute7productE
	.align		8
        /*0068*/ 	.dword	_ZN39_INTERNAL_03963172_4_k_cu_6b801caf_28154cute1_E
	.align		8
        /*0070*/ 	.dword	$str$23
	.align		8
        /*0078*/ 	.dword	$str$24


//--------------------- .text._ZN7cutlass13device_kernelINS_4fmha6kernel13FmhaKernelTmaINS1_10collective15FmhaMainloopTmaINS_6half_tEfN4cute5tupleIJNS7_1CILi64EEENS9_ILi256EEENS9_ILi112EEEEEENS4_13DefaultFusionEJEEENS4_15FmhaFwdEpilogueIS6_fNS8_IJSA_SC_SB_EEEEEJEEEEEvNT_6ParamsE --------------------------
	.section	.text._ZN7cutlass13device_kernelINS_4fmha6kernel13FmhaKernelTmaINS1_10collective15FmhaMainloopTmaINS_6half_tEfN4cute5tupleIJNS7_1CILi64EEENS9_ILi256EEENS9_ILi112EEEEEENS4_13DefaultFusionEJEEENS4_15FmhaFwdEpilogueIS6_fNS8_IJSA_SC_SB_EEEEEJEEEEEvNT_6ParamsE,"ax",@progbits
	.align	128
.text._ZN7cutlass13device_kernelINS_4fmha6kernel13FmhaKernelTmaINS1_10collective15FmhaMainloopTmaINS_6half_tEfN4cute5tupleIJNS7_1CILi64EEENS9_ILi256EEENS9_ILi112EEEEEENS4_13DefaultFusionEJEEENS4_15FmhaFwdEpilogueIS6_fNS8_IJSA_SC_SB_EEEEEJEEEEEvNT_6ParamsE:
        .type           _ZN7cutlass13device_kernelINS_4fmha6kernel13FmhaKernelTmaINS1_10collective15FmhaMainloopTmaINS_6half_tEfN4cute5tupleIJNS7_1CILi64EEENS9_ILi256EEENS9_ILi112EEEEEENS4_13DefaultFusionEJEEENS4_15FmhaFwdEpilogueIS6_fNS8_IJSA_SC_SB_EEEEEJEEEEEvNT_6ParamsE,@function
        .size           _ZN7cutlass13device_kernelINS_4fmha6kernel13FmhaKernelTmaINS1_10collective15FmhaMainloopTmaINS_6half_tEfN4cute5tupleIJNS7_1CILi64EEENS9_ILi256EEENS9_ILi112EEEEEENS4_13DefaultFusionEJEEENS4_15FmhaFwdEpilogueIS6_fNS8_IJSA_SC_SB_EEEEEJEEEEEvNT_6ParamsE,(.L_x_86 - _ZN7cutlass13device_kernelINS_4fmha6kernel13FmhaKernelTmaINS1_10collective15FmhaMainloopTmaINS_6half_tEfN4cute5tupleIJNS7_1CILi64EEENS9_ILi256EEENS9_ILi112EEEEEENS4_13DefaultFusionEJEEENS4_15FmhaFwdEpilogueIS6_fNS8_IJSA_SC_SB_EEEEEJEEEEEvNT_6ParamsE)
        .other          _ZN7cutlass13device_kernelINS_4fmha6kernel13FmhaKernelTmaINS1_10collective15FmhaMainloopTmaINS_6half_tEfN4cute5tupleIJNS7_1CILi64EEENS9_ILi256EEENS9_ILi112EEEEEENS4_13DefaultFusionEJEEENS4_15FmhaFwdEpilogueIS6_fNS8_IJSA_SC_SB_EEEEEJEEEEEvNT_6ParamsE,@"STO_CUDA_ENTRY STV_DEFAULT"
_ZN7cutlass13device_kernelINS_4fmha6kernel13FmhaKernelTmaINS1_10collective15FmhaMainloopTmaINS_6half_tEfN4cute5tupleIJNS7_1CILi64EEENS9_ILi256EEENS9_ILi112EEEEEENS4_13DefaultFusionEJEEENS4_15FmhaFwdEpilogueIS6_fNS8_IJSA_SC_SB_EEEEEJEEEEEvNT_6ParamsE:
[----:B------:R-:W1:Y:S01]  /*0000*/  LDC R1, c[0x0][0x28] ;  /* 0x00000a00ff017b82 */ /* 0x000e620000000800 */
[----:B------:R-:W2:Y:S01]  /*0010*/  S2R R17, SR_TID.X ;  /* 0x0000000000117919 */ /* 0x000ea20000002100 */
[----:B------:R-:W-:Y:S01]  /*0020*/  ELECT P0, URZ, PT ;  /* 0x00000000003f782f */ /* 0x000fe20003800000 */
[----:B------:R-:W-:Y:S01]  /*0030*/  BSSY B0, `(.L_x_0) ;  /* 0x0000010000007945 */ /* 0x000fe20003800000 */
[----:B--2---:R-:W-:-:S05]  /*0040*/  SHF.R.U32.HI R8, RZ, 0x5, R17 ;  /* 0x00000005ff087819 */ /* 0x004fca0000011611 */
[----:B------:R-:W2:Y:S02]  /*0050*/  SHFL.IDX PT, R0, R8, RZ, 0x1f ;  /* 0x00001fff08007589 */ /* 0x000ea400000e0000 */
[----:B--2---:R-:W-:-:S13]  /*0060*/  ISETP.NE.OR P0, PT, R0, RZ, !P0 ;  /* 0x000000ff0000720c */ /* 0x004fda0004705670 */
[----:B-1----:R-:W-:Y:S05]  /*0070*/  @P0 BRA `(.L_x_1) ;  /* 0x00000000002c0947 */ /* 0x002fea0003800000 */
[----:B------:R-:W-:Y:S02]  /*0080*/  ULDC.64 UR4, c[0x0][0x198] ;  /* 0x0000660000047ab9 */ /* 0x000fe40000000a00 */
[----:B------:R-:W-:Y:S02]  /*0090*/  UIADD3 UR6, UP0, UR4, 0xf0, URZ ;  /* 0x000000f004067890 */ /* 0x000fe4000ff1e03f */
[----:B------:R-:W-:Y:S02]  /*00a0*/  UIADD3 UR8, UP1, UR4, 0x1f0, URZ ;  /* 0x000001f004087890 */ /* 0x000fe4000ff3e03f */
[----:B------:R-:W-:Y:S02]  /*00b0*/  UIADD3 UR4, UP2, UR4, 0x2f0, URZ ;  /* 0x000002f004047890 */ /* 0x000fe4000ff5e03f */
[----:B------:R-:W-:Y:S02]  /*00c0*/  UIADD3.X UR7, URZ, UR5, URZ, UP0, !UPT ;  /* 0x000000053f077290 */ /* 0x000fe400087fe43f */
[----:B------:R-:W-:-:S02]  /*00d0*/  UIADD3.X UR9, URZ, UR5, URZ, UP1, !UPT ;  /* 0x000000053f097290 */ /* 0x000fc40008ffe43f */
[----:B------:R-:W-:-:S05]  /*00e0*/  UIADD3.X UR5, URZ, UR5, URZ, UP2, !UPT ;  /* 0x000000053f057290 */ /* 0x000fca00097fe43f */
[----:B------:R1:W-:Y:S02]  /*00f0*/  UTMACCTL.PF [UR6] ;  /* 0x00000000060079b9 */ /* 0x0003e40008040000 */
[----:B------:R1:W-:Y:S02]  /*0100*/  UTMACCTL.PF [UR8] ;  /* 0x00000000080079b9 */ /* 0x0003e40008040000 */
[----:B------:R1:W-:Y:S02]  /*0110*/  UTMACCTL.PF [UR4] ;  /* 0x00000000040079b9 */ /* 0x0003e40008040000 */
[----:B-1----:R-:W-:Y:S01]  /*0120*/  NOP ;  /* 0x0000000000007918 */ /* 0x002fe20000000000 */
.L_x_1:
[----:B------:R-:W-:Y:S05]  /*0130*/  BSYNC B0 ;  /* 0x0000000000007941 */ /* 0x000fea0003800000 */
.L_x_0:
[----:B------:R-:W1:Y:S02]  /*0140*/  SHFL.IDX PT, R0, R8, RZ, 0x1f ;  /* 0x00001fff08007589 */ /* 0x000e6400000e0000 */
[----:B-1----:R-:W-:-:S13]  /*0150*/  ISETP.NE.AND P0, PT, R0, RZ, PT ;  /* 0x000000ff0000720c */ /* 0x002fda0003f05270 */
[----:B------:R-:W-:Y:S05]  /*0160*/  @P0 BRA `(.L_x_2) ;  /* 0x0000000000400947 */ /* 0x000fea0003800000 */
[----:B------:R-:W1:Y:S01]  /*0170*/  S2UR UR8, SR_CgaCtaId ;  /* 0x00000000000879c3 */ /* 0x000e620000008800 */
[----:B------:R-:W-:Y:S01]  /*0180*/  UMOV UR4, 0x400 ;  /* 0x0000040000047882 */ /* 0x000fe20000000000 */
[----:B------:R-:W-:Y:S01]  /*0190*/  UMOV UR5, 0x1 ;  /* 0x0000000100057882 */ /* 0x000fe20000000000 */
[----:B------:R-:W-:Y:S01]  /*01a0*/  UMOV UR6, 0x80 ;  /* 0x0000008000067882 */ /* 0x000fe20000000000 */
[----:B------:R-:W-:Y:S01]  /*01b0*/  ELECT P0, URZ, PT ;  /* 0x00000000003f782f */ /* 0x000fe20003800000 */
[----:B------:R-:W-:-:S04]  /*01c0*/  UIADD3 UR6, -UR6, 0x100000, URZ ;  /* 0x0010000006067890 */ /* 0x000fc8000fffe13f */
[----:B------:R-:W-:Y:S02]  /*01d0*/  USHF.L.U32 UR7, UR6, 0xb, URZ ;  /* 0x0000000b06077899 */ /* 0x000fe4000800063f */
[----:B------:R-:W-:Y:S02]  /*01e0*/  USHF.L.U32 UR6, UR6, 0x1, URZ ;  /* 0x0000000106067899 */ /* 0x000fe4000800063f */
[----:B-1----:R-:W-:Y:S02]  /*01f0*/  ULEA UR8, UR8, UR4, 0x18 ;  /* 0x0000000408087291 */ /* 0x002fe4000f8ec03f */
[----:B------:R-:W-:-:S04]  /*0200*/  UIADD3 UR4, -UR5, 0x100000, URZ ;  /* 0x0010000005047890 */ /* 0x000fc8000fffe13f */
[----:B------:R-:W-:Y:S02]  /*0210*/  USHF.L.U32 UR5, UR4, 0xb, URZ ;  /* 0x0000000b04057899 */ /* 0x000fe4000800063f */
[----:B------:R-:W-:Y:S01]  /*0220*/  USHF.L.U32 UR4, UR4, 0x1, URZ ;  /* 0x0000000104047899 */ /* 0x000fe2000800063f */
[----:B------:R-:W1:Y:S11]  /*0230*/  FENCE.VIEW.ASYNC.S ;  /* 0x00000000000073c6 */ /* 0x000e760000000000 */
[----:B-1----:R1:W2:Y:S01]  /*0240*/  SYNCS.EXCH.64 URZ, [UR8+0x3b840], UR4 ;  /* 0x03b84004083f75b2 */ /* 0x0022a20008000100 */
[----:B------:R1:W3:Y:S01]  /*0250*/  SYNCS.EXCH.64 URZ, [UR8+0x3b848], UR6 ;  /* 0x03b84806083f75b2 */ /* 0x0002e20008000100 */
[----:B------:R-:W-:Y:S01]  /*0260*/  NOP ;  /* 0x0000000000007918 */ /* 0x000fe20000000000 */
.L_x_2:
[----:B------:R-:W4:Y:S01]  /*0270*/  SHFL.IDX PT, R0, R8, RZ, 0x1f ;  /* 0x00001fff08007589 */ /* 0x000f2200000e0000 */
[----:B------:R-:W-:Y:S01]  /*0280*/  NOP ;  /* 0x0000000000007918 */ /* 0x000fe20000000000 */
[----:B----4-:R-:W-:-:S13]  /*0290*/  ISETP.NE.AND P0, PT, R0, RZ, PT ;  /* 0x000000ff0000720c */ /* 0x010fda0003f05270 */
[----:B------:R-:W-:Y:S05]  /*02a0*/  @P0 BRA `(.L_x_3) ;  /* 0x0000000000580947 */ /* 0x000fea0003800000 */
[----:B-1----:R-:W1:Y:S01]  /*02b0*/  S2UR UR5, SR_CgaCtaId ;  /* 0x00000000000579c3 */ /* 0x002e620000008800 */
[----:B------:R-:W-:Y:S01]  /*02c0*/  UMOV UR4, 0x400 ;  /* 0x0000040000047882 */ /* 0x000fe20000000000 */
[----:B------:R-:W-:Y:S01]  /*02d0*/  UMOV UR6, 0x1 ;  /* 0x0000000100067882 */ /* 0x000fe20000000000 */
[----:B------:R-:W-:Y:S01]  /*02e0*/  UMOV UR7, 0x80 ;  /* 0x0000008000077882 */ /* 0x000fe20000000000 */
[----:B------:R-:W-:Y:S01]  /*02f0*/  ELECT P0, URZ, PT ;  /* 0x00000000003f782f */ /* 0x000fe20003800000 */
[----:B-1----:R-:W-:Y:S02]  /*0300*/  ULEA UR8, UR5, UR4, 0x18 ;  /* 0x0000000405087291 */ /* 0x002fe4000f8ec03f */
[----:B------:R-:W-:-:S04]  /*0310*/  UIADD3 UR4, -UR6, 0x100000, URZ ;  /* 0x0010000006047890 */ /* 0x000fc8000fffe13f */
[----:B------:R-:W-:Y:S02]  /*0320*/  USHF.L.U32 UR5, UR4, 0xb, URZ ;  /* 0x0000000b04057899 */ /* 0x000fe4000800063f */
[----:B------:R-:W-:Y:S02]  /*0330*/  USHF.L.U32 UR4, UR4, 0x1, URZ ;  /* 0x0000000104047899 */ /* 0x000fe4000800063f */
[----:B------:R-:W-:-:S04]  /*0340*/  UIADD3 UR6, -UR7, 0x100000, URZ ;  /* 0x0010000007067890 */ /* 0x000fc8000fffe13f */
[----:B------:R-:W-:Y:S02]  /*0350*/  USHF.L.U32 UR7, UR6, 0xb, URZ ;  /* 0x0000000b06077899 */ /* 0x000fe4000800063f */
[----:B------:R-:W-:Y:S01]  /*0360*/  USHF.L.U32 UR6, UR6, 0x1, URZ ;  /* 0x0000000106067899 */ /* 0x000fe2000800063f */
[----:B------:R-:W1:Y:S03]  /*0370*/  FENCE.VIEW.ASYNC.S ;  /* 0x00000000000073c6 */ /* 0x000e660000000000 */
[----:B-1----:R4:W1:Y:S08]  /*0380*/  SYNCS.EXCH.64 URZ, [UR8+0x3b800], UR4 ;  /* 0x03b80004083f75b2 */ /* 0x0028700008000100 */
[----:B------:R4:W1:Y:S01]  /*0390*/  SYNCS.EXCH.64 URZ, [UR8+0x3b820], UR6 ;  /* 0x03b82006083f75b2 */ /* 0x0008620008000100 */
[----:B------:R4:W1:Y:S01]  /*03a0*/  SYNCS.EXCH.64 URZ, [UR8+0x3b808], UR4 ;  /* 0x03b80804083f75b2 */ /* 0x0008620008000100 */
[----:B------:R4:W1:Y:S01]  /*03b0*/  SYNCS.EXCH.64 URZ, [UR8+0x3b828], UR6 ;  /* 0x03b82806083f75b2 */ /* 0x0008620008000100 */
[----:B------:R4:W1:Y:S01]  /*03c0*/  SYNCS.EXCH.64 URZ, [UR8+0x3b810], UR4 ;  /* 0x03b81004083f75b2 */ /* 0x0008620008000100 */
[----:B------:R4:W1:Y:S01]  /*03d0*/  SYNCS.EXCH.64 URZ, [UR8+0x3b830], UR6 ;  /* 0x03b83006083f75b2 */ /* 0x0008620008000100 */
[----:B------:R4:W1:Y:S01]  /*03e0*/  SYNCS.EXCH.64 URZ, [UR8+0x3b818], UR4 ;  /* 0x03b81804083f75b2 */ /* 0x0008620008000100 */
[----:B------:R4:W1:Y:S02]  /*03f0*/  SYNCS.EXCH.64 URZ, [UR8+0x3b838], UR6 ;  /* 0x03b83806083f75b2 */ /* 0x0008640008000100 */
[----:B----4-:R-:W-:Y:S01]  /*0400*/  NOP ;  /* 0x0000000000007918 */ /* 0x010fe20000000000 */
.L_x_3:
        /* <DEDUP_REMOVED lines=26> */
.L_x_4:
[----:B------:R-:W4:Y:S01]  /*05b0*/  SHFL.IDX PT, R8, R8, RZ, 0x1f ;  /* 0x00001fff08087589 */ /* 0x000f2200000e0000 */
[----:B------:R-:W-:Y:S01]  /*05c0*/  ELECT P0, URZ, PT ;  /* 0x00000000003f782f */ /* 0x000fe20003800000 */
[----:B------:R-:W-:Y:S01]  /*05d0*/  NOP ;  /* 0x0000000000007918 */ /* 0x000fe20000000000 */
[----:B------:R-:W4:Y:S01]  /*05e0*/  S2UR UR52, SR_CTAID.Y ;  /* 0x00000000003479c3 */ /* 0x000f220000002600 */
[----:B------:R-:W-:Y:S01]  /*05f0*/  BSSY B0, `(.L_x_5) ;  /* 0x0000047000007945 */ /* 0x000fe20003800000 */
[----:B------:R-:W-:Y:S02]  /*0600*/  MOV R7, RZ ;  /* 0x000000ff00077202 */ /* 0x000fe40000000f00 */
[----:B------:R-:W-:-:S04]  /*0610*/  LOP3.LUT R16, R17, 0x7f, RZ, 0xc0, !PT ;  /* 0x0000007f11107812 */ /* 0x000fc800078ec0ff */
[----:B------:R-:W4:Y:S08]  /*0620*/  S2UR UR53, SR_CTAID.Z ;  /* 0x00000000003579c3 */ /* 0x000f300000002700 */
[----:B-123--:R-:W-:Y:S01]  /*0630*/  BAR.SYNC.DEFER_BLOCKING 0x0 ;  /* 0x0000000000007b1d */ /* 0x00efe20000010000 */
[----:B----4-:R-:W-:-:S13]  /*0640*/  ISETP.EQ.AND P1, PT, R8, RZ, P0 ;  /* 0x000000ff0800720c */ /* 0x010fda0000722270 */
[----:B------:R-:W-:Y:S05]  /*0650*/  @!P1 BRA `(.L_x_6) ;  /* 0x0000000400009947 */ /* 0x000fea0003800000 */
[----:B------:R-:W1:Y:S01]  /*0660*/  S2R R3, SR_CgaCtaId ;  /* 0x0000000000037919 */ /* 0x000e620000008800 */
[----:B------:R-:W-:Y:S01]  /*0670*/  MOV R0, 0x400 ;  /* 0x0000040000007802 */ /* 0x000fe20000000f00 */
[----:B------:R-:W-:Y:S01]  /*0680*/  IMAD.MOV.U32 R2, RZ, RZ, 0x1 ;  /* 0x00000001ff027424 */ /* 0x000fe200078e00ff */
[----:B------:R-:W-:Y:S02]  /*0690*/  ISETP.NE.AND P3, PT, R16, RZ, PT ;  /* 0x000000ff1000720c */ /* 0x000fe40003f65270 */
[----:B-1----:R-:W-:Y:S02]  /*06a0*/  LEA R3, R3, R0, 0x18 ;  /* 0x0000000003037211 */ /* 0x002fe400078ec0ff */
[----:B------:R-:W-:-:S04]  /*06b0*/  SHF.L.U32 R0, R2, 0x1f, RZ ;  /* 0x0000001f02007819 */ /* 0x000fc800000006ff */
[----:B------:R-:W1:Y:S02]  /*06c0*/  SYNCS.PHASECHK.TRANS64.TRYWAIT P2, [R3+URZ+0x3b848], R0 ;  /* 0x03b84800030075a7 */ /* 0x000e64000804017f */
[----:B-1----:R-:W-:Y:S05]  /*06d0*/  @!P2 BRA `(.L_x_7) ;  /* 0x000001300014a947 */ /* 0x002fea0003800000 */
.L_x_69:
[----:B------:R-:W-:Y:S05]  /*06e0*/  @P3 BRA `(.L_x_8) ;  /* 0x0000000000143947 */ /* 0x000fea0003800000 */
[----:B------:R-:W-:Y:S02]  /*06f0*/  LOP3.LUT P2, RZ, R17, 0x1f, RZ, 0xc0, !PT ;  /* 0x0000001f11ff7812 */ /* 0x000fe4000784c0ff */
[----:B-1----:R-:W-:-:S04]  /*0700*/  MOV R0, 0x3800 ;  /* 0x0000380000007802 */ /* 0x002fc80000000f00 */
[----:B------:R2:W-:Y:S07]  /*0710*/  SYNCS.ARRIVE.TRANS64 RZ, [R3+URZ+0x3b840], R0 ;  /* 0x03b8400003ff79a7 */ /* 0x0005ee000800003f */
[----:B------:R-:W-:Y:S05]  /*0720*/  @!P2 BRA `(.L_x_8) ;  /* 0x000000000004a947 */ /* 0x000fea0003800000 */
[----:B------:R-:W-:Y:S01]  /*0730*/  BPT.TRAP 0x1 ;  /* 0x000000040000795c */ /* 0x000fe20000300000 */
.L_x_8:
[----:B------:R-:W3:Y:S01]  /*0740*/  S2UR UR11, SR_CTAID.X ;  /* 0x00000000000b79c3 */ /* 0x000ee20000002500 */
[----:B------:R-:W-:Y:S01]  /*0750*/  R2UR UR8, R3 ;  /* 0x00000000030872ca */ /* 0x000fe200000e0000 */
[----:B------:R-:W-:Y:S01]  /*0760*/  ULDC.64 UR4, c[0x0][0x198] ;  /* 0x0000660000047ab9 */ /* 0x000fe20000000a00 */
[----:B------:R-:W-:Y:S01]  /*0770*/  UMOV UR6, 0x0 ;  /* 0x0000000000067882 */ /* 0x000fe20000000000 */
[----:B------:R-:W-:Y:S01]  /*0780*/  UIADD3 UR4, UP0, UR4, 0xf0, URZ ;  /* 0x000000f004047890 */ /* 0x000fe2000ff1e03f */
[----:B------:R-:W-:Y:S01]  /*0790*/  UMOV UR7, 0x10000000 ;  /* 0x1000000000077882 */ /* 0x000fe20000000000 */
[----:B------:R-:W-:Y:S02]  /*07a0*/  UMOV UR10, URZ ;  /* 0x0000003f000a7c82 */ /* 0x000fe40008000000 */
[----:B------:R-:W-:Y:S01]  /*07b0*/  UIADD3.X UR5, URZ, UR5, URZ, UP0, !UPT ;  /* 0x000000053f057290 */ /* 0x000fe200087fe43f */
[----:B------:R-:W-:Y:S01]  /*07c0*/  UMOV UR12, UR52 ;  /* 0x00000034000c7c82 */ /* 0x000fe20008000000 */
[----:B------:R-:W-:Y:S01]  /*07d0*/  UMOV UR13, UR53 ;  /* 0x00000035000d7c82 */ /* 0x000fe20008000000 */
[----:B------:R-:W-:Y:S01]  /*07e0*/  UMOV UR50, 0x10 ;  /* 0x0000001000327882 */ /* 0x000fe20000000000 */
[----:B------:R-:W-:-:S02]  /*07f0*/  UMOV UR42, 0x20 ;  /* 0x00000020002a7882 */ /* 0x000fc40000000000 */
[----:B------:R-:W-:Y:S02]  /*0800*/  UIADD3 UR9, UR8, 0x3b840, URZ ;  /* 0x0003b84008097890 */ /* 0x000fe4000fffe03f */
[----:B------:R-:W-:Y:S02]  /*0810*/  UIADD3 UR48, UR8, 0x800, URZ ;  /* 0x0000080008307890 */ /* 0x000fe4000fffe03f */
[----:B------:R-:W-:Y:S02]  /*0820*/  UIADD3 UR40, UR8, 0x1000, URZ ;  /* 0x0000100008287890 */ /* 0x000fe4000fffe03f */
[----:B------:R-:W-:Y:S02]  /*0830*/  UIADD3 UR32, UR8, 0x1800, URZ ;  /* 0x0000180008207890 */ /* 0x000fe4000fffe03f */
[----:B------:R-:W-:Y:S02]  /*0840*/  UIADD3 UR24, UR8, 0x2000, URZ ;  /* 0x0000200008187890 */ /* 0x000fe4000fffe03f */
[----:B---3--:R-:W-:-:S02]  /*0850*/  USHF.L.U32 UR11, UR11, 0x6, URZ ;  /* 0x000000060b0b7899 */ /* 0x008fc4000800063f */
[----:B------:R-:W-:Y:S01]  /*0860*/  UIADD3 UR16, UR8, 0x2800, URZ ;  /* 0x0000280008107890 */ /* 0x000fe2000fffe03f */
[----:B------:R-:W-:Y:S01]  /*0870*/  UMOV UR49, UR9 ;  /* 0x0000000900317c82 */ /* 0x000fe20008000000 */
[----:B------:R-:W-:Y:S01]  /*0880*/  UMOV UR44, UR52 ;  /* 0x00000034002c7c82 */ /* 0x000fe20008000000 */
[----:B------:R-:W-:Y:S02]  /*0890*/  UMOV UR45, UR53 ;  /* 0x00000035002d7c82 */ /* 0x000fe40008000000 */
[----:B------:R-:W-:Y:S01]  /*08a0*/  UMOV UR51, UR11 ;  /* 0x0000000b00337c82 */ /* 0x000fe20008000000 */
[----:B------:R-:W-:Y:S01]  /*08b0*/  UMOV UR41, UR9 ;  /* 0x0000000900297c82 */ /* 0x000fe20008000000 */
[----:B------:R3:W-:Y:S01]  /*08c0*/  UTMALDG.4D [UR8], [UR4], desc[UR6] ;  /* 0x00000608040075b4 */ /* 0x0007e20008019000 */
[----:B------:R-:W-:Y:S01]  /*08d0*/  UMOV UR43, UR11 ;  /* 0x0000000b002b7c82 */ /* 0x000fe20008000000 */
[----:B------:R-:W-:Y:S01]  /*08e0*/  UMOV UR34, 0x30 ;  /* 0x0000003000227882 */ /* 0x000fe20000000000 */
[----:B------:R-:W-:Y:S01]  /*08f0*/  UMOV UR36, UR52 ;  /* 0x0000003400247c82 */ /* 0x000fe20008000000 */
[----:B------:R-:W-:Y:S01]  /*0900*/  UMOV UR37, UR53 ;  /* 0x0000003500257c82 */ /* 0x000fe20008000000 */
[----:B------:R-:W-:Y:S01]  /*0910*/  UMOV UR33, UR9 ;  /* 0x0000000900217c82 */ /* 0x000fe20008000000 */
[----:B------:R-:W-:Y:S01]  /*0920*/  UMOV UR35, UR11 ;  /* 0x0000000b00237c82 */ /* 0x000fe20008000000 */
[----:B------:R-:W-:Y:S01]  /*0930*/  UMOV UR26, 0x40 ;  /* 0x00000040001a7882 */ /* 0x000fe20000000000 */
[----:B------:R4:W-:Y:S01]  /*0940*/  UTMALDG.4D [UR48], [UR4], desc[UR6] ;  /* 0x00000630040075b4 */ /* 0x0009e20008019000 */
[----:B------:R-:W-:Y:S01]  /*0950*/  UMOV UR28, UR52 ;  /* 0x00000034001c7c82 */ /* 0x000fe20008000000 */
[----:B------:R-:W-:Y:S01]  /*0960*/  UMOV UR29, UR53 ;  /* 0x00000035001d7c82 */ /* 0x000fe20008000000 */
[----:B------:R-:W-:Y:S01]  /*0970*/  UMOV UR25, UR9 ;  /* 0x0000000900197c82 */ /* 0x000fe20008000000 */
[----:B------:R-:W-:Y:S01]  /*0980*/  UMOV UR27, UR11 ;  /* 0x0000000b001b7c82 */ /* 0x000fe20008000000 */
[----:B------:R-:W-:Y:S01]  /*0990*/  UMOV UR18, 0x50 ;  /* 0x0000005000127882 */ /* 0x000fe20000000000 */
[----:B------:R-:W-:Y:S01]  /*09a0*/  UMOV UR20, UR52 ;  /* 0x0000003400147c82 */ /* 0x000fe20008000000 */
[----:B------:R-:W-:Y:S01]  /*09b0*/  UMOV UR21, UR53 ;  /* 0x0000003500157c82 */ /* 0x000fe20008000000 */
[----:B------:R4:W-:Y:S01]  /*09c0*/  UTMALDG.4D [UR40], [UR4], desc[UR6] ;  /* 0x00000628040075b4 */ /* 0x0009e20008019000 */
[----:B------:R-:W-:Y:S01]  /*09d0*/  UMOV UR17, UR9 ;  /* 0x0000000900117c82 */ /* 0x000fe20008000000 */
[----:B------:R-:W-:Y:S01]  /*09e0*/  UMOV UR19, UR11 ;  /* 0x0000000b00137c82 */ /* 0x000fe20008000000 */
[----:B------:R4:W-:Y:S01]  /*09f0*/  UTMALDG.4D [UR32], [UR4], desc[UR6] ;  /* 0x00000620040075b4 */ /* 0x0009e20008019000 */
[----:B---3--:R-:W-:Y:S01]  /*0a00*/  UIADD3 UR8, UR8, 0x3000, URZ ;  /* 0x0000300008087890 */ /* 0x008fe2000fffe03f */
[----:B------:R-:W-:Y:S01]  /*0a10*/  UMOV UR10, 0x60 ;  /* 0x00000060000a7882 */ /* 0x000fe20000000000 */
[----:B------:R4:W-:Y:S01]  /*0a20*/  UTMALDG.4D [UR24], [UR4], desc[UR6] ;  /* 0x00000618040075b4 */ /* 0x0009e20008019000 */
[----:B------:R4:W-:Y:S06]  /*0a30*/  UTMALDG.4D [UR16], [UR4], desc[UR6] ;  /* 0x00000610040075b4 */ /* 0x0009ec0008019000 */
[----:B------:R4:W-:Y:S02]  /*0a40*/  UTMALDG.4D [UR8], [UR4], desc[UR6] ;  /* 0x00000608040075b4 */ /* 0x0009e40008019000 */
[----:B----4-:R-:W-:Y:S01]  /*0a50*/  NOP ;  /* 0x0000000000007918 */ /* 0x010fe20000000000 */
.L_x_6:
[----:B------:R-:W-:Y:S05]  /*0a60*/  BSYNC B0 ;  /* 0x0000000000007941 */ /* 0x000fea0003800000 */
.L_x_5:
[----:B------:R-:W1:Y:S01]  /*0a70*/  LDC R208, c[0x0][0x28c] ;  /* 0x0000a300ffd07b82 */ /* 0x000e620000000800 */
[----:B------:R-:W-:Y:S01]  /*0a80*/  BSSY B0, `(.L_x_9) ;  /* 0x000011a000007945 */ /* 0x000fe20003800000 */
[----:B------:R-:W-:Y:S01]  /*0a90*/  MOV R4, 0x1 ;  /* 0x0000000100047802 */ /* 0x000fe20000000f00 */
[----:B------:R-:W-:Y:S02]  /*0aa0*/  IMAD.MOV.U32 R5, RZ, RZ, RZ ;  /* 0x000000ffff057224 */ /* 0x000fe400078e00ff */
[----:B-12---:R-:W-:-:S05]  /*0ab0*/  VIADD R0, R208, 0xff ;  /* 0x000000ffd0007836 */ /* 0x006fca0000000000 */
[----:B------:R-:W-:-:S04]  /*0ac0*/  SHF.R.S32.HI R3, RZ, 0x1f, R0 ;  /* 0x0000001fff037819 */ /* 0x000fc80000011400 */
[----:B------:R-:W-:-:S04]  /*0ad0*/  LEA.HI R3, R3, R0, RZ, 0x8 ;  /* 0x0000000003037211 */ /* 0x000fc800078f40ff */
[----:B------:R-:W-:-:S04]  /*0ae0*/  SHF.R.S32.HI R210, RZ, 0x8, R3 ;  /* 0x00000008ffd27819 */ /* 0x000fc80000011403 */
[----:B------:R-:W-:Y:S01]  /*0af0*/  SHF.L.U32 R6, R210, 0x1, RZ ;  /* 0x00000001d2067819 */ /* 0x000fe200000006ff */
[----:B------:R-:W-:Y:S06]  /*0b00*/  @!P1 BRA `(.L_x_10) ;  /* 0x0000001000449947 */ /* 0x000fec0003800000 */
[----:B------:R-:W-:Y:S01]  /*0b10*/  ISETP.GE.AND P1, PT, R208, 0x1, PT ;  /* 0x00000001d000780c */ /* 0x000fe20003f26270 */
[----:B------:R-:W-:Y:S01]  /*0b20*/  IMAD.MOV.U32 R7, RZ, RZ, RZ ;  /* 0x000000ffff077224 */ /* 0x000fe200078e00ff */
[----:B------:R-:W-:Y:S02]  /*0b30*/  LOP3.LUT R9, R17, 0x1f, RZ, 0xc0, !PT ;  /* 0x0000001f11097812 */ /* 0x000fe400078ec0ff */
[----:B------:R-:W-:-:S09]  /*0b40*/  MOV R5, RZ ;  /* 0x000000ff00057202 */ /* 0x000fd20000000f00 */
        /* <DEDUP_REMOVED lines=9> */
.L_x_70:
[----:B------:R-:W-:Y:S01]  /*0be0*/  MOV R5, 0x1 ;  /* 0x0000000100057802 */ /* 0x000fe20000000f00 */
[----:B------:R-:W-:Y:S06]  /*0bf0*/  @P2 BRA `(.L_x_13) ;  /* 0x0000000000142947 */ /* 0x000fec0003800000 */
[----:B------:R-:W-:Y:S01]  /*0c00*/  ISETP.NE.AND P1, PT, R9, RZ, PT ;  /* 0x000000ff0900720c */ /* 0x000fe20003f25270 */
[----:B-1----:R-:W-:-:S04]  /*0c10*/  IMAD.MOV.U32 R0, RZ, RZ, 0xe000 ;  /* 0x0000e000ff007424 */ /* 0x002fc800078e00ff */
[----:B------:R2:W-:Y:S08]  /*0c20*/  SYNCS.ARRIVE.TRANS64 RZ, [R3+URZ+0x3b800], R0 ;  /* 0x03b8000003ff79a7 */ /* 0x0005f0000800003f */
[----:B------:R-:W-:Y:S05]  /*0c30*/  @!P1 BRA `(.L_x_13) ;  /* 0x0000000000049947 */ /* 0x000fea0003800000 */
[----:B------:R-:W-:Y:S01]  /*0c40*/  BPT.TRAP 0x1 ;  /* 0x000000040000795c */ /* 0x000fe20000300000 */
.L_x_13:
[----:B------:R-:W-:Y:S01]  /*0c50*/  R2UR UR14, R3 ;  /* 0x00000000030e72ca */ /* 0x000fe200000e0000 */
[----:B------:R-:W3:Y:S01]  /*0c60*/  S2R R7, SR_CgaCtaId ;  /* 0x0000000000077919 */ /* 0x000ee20000008800 */
[----:B------:R-:W-:Y:S01]  /*0c70*/  ULDC.64 UR4, c[0x0][0x198] ;  /* 0x0000660000047ab9 */ /* 0x000fe20000000a00 */
[----:B------:R-:W-:Y:S01]  /*0c80*/  UMOV UR27, URZ ;  /* 0x0000003f001b7c82 */ /* 0x000fe20008000000 */
[----:B------:R-:W-:Y:S01]  /*0c90*/  UIADD3 UR4, UP0, UR4, 0x1f0, URZ ;  /* 0x000001f004047890 */ /* 0x000fe2000ff1e03f */
[----:B-12---:R-:W-:Y:S01]  /*0ca0*/  MOV R0, 0x400 ;  /* 0x0000040000007802 */ /* 0x006fe20000000f00 */
[----:B------:R-:W-:Y:S01]  /*0cb0*/  UMOV UR6, 0x0 ;  /* 0x0000000000067882 */ /* 0x000fe20000000000 */
[----:B------:R-:W-:Y:S01]  /*0cc0*/  UMOV UR7, 0x10000000 ;  /* 0x1000000000077882 */ /* 0x000fe20000000000 */
[----:B------:R-:W-:Y:S01]  /*0cd0*/  UIADD3.X UR5, URZ, UR5, URZ, UP0, !UPT ;  /* 0x000000053f057290 */ /* 0x000fe200087fe43f */
[----:B------:R-:W-:Y:S01]  /*0ce0*/  MOV R3, 0x1 ;  /* 0x0000000100037802 */ /* 0x000fe20000000f00 */
[----:B------:R-:W-:Y:S01]  /*0cf0*/  UMOV UR26, URZ ;  /* 0x0000003f001a7c82 */ /* 0x000fe20008000000 */
[----:B------:R-:W-:Y:S01]  /*0d00*/  UMOV UR28, UR52 ;  /* 0x00000034001c7c82 */ /* 0x000fe20008000000 */
[----:B------:R-:W-:Y:S01]  /*0d10*/  UMOV UR29, UR53 ;  /* 0x00000035001d7c82 */ /* 0x000fe20008000000 */
[----:B------:R-:W-:Y:S01]  /*0d20*/  UIADD3 UR24, UR14, 0x3800, URZ ;  /* 0x000038000e187890 */ /* 0x000fe2000fffe03f */
[----:B------:R-:W-:Y:S01]  /*0d30*/  SHF.L.U32 R3, R3, 0x1f, RZ ;  /* 0x0000001f03037819 */ /* 0x000fe200000006ff */
[----:B------:R-:W-:Y:S01]  /*0d40*/  UIADD3 UR25, UR14, 0x3b800, URZ ;  /* 0x0003b8000e197890 */ /* 0x000fe2000fffe03f */
[----:B------:R-:W-:Y:S01]  /*0d50*/  ISETP.NE.AND P2, PT, R16, RZ, PT ;  /* 0x000000ff1000720c */ /* 0x000fe20003f45270 */
[----:B------:R-:W-:Y:S01]  /*0d60*/  UIADD3 UR8, UR14, 0x5800, URZ ;  /* 0x000058000e087890 */ /* 0x000fe2000fffe03f */
[----:B------:R-:W-:Y:S01]  /*0d70*/  UMOV UR10, 0x10 ;  /* 0x00000010000a7882 */ /* 0x000fe20000000000 */
[----:B------:R-:W-:Y:S01]  /*0d80*/  UMOV UR12, UR52 ;  /* 0x00000034000c7c82 */ /* 0x000fe20008000000 */
[----:B------:R-:W-:Y:S01]  /*0d90*/  UMOV UR13, UR53 ;  /* 0x00000035000d7c82 */ /* 0x000fe20008000000 */
[----:B------:R-:W-:Y:S01]  /*0da0*/  UMOV UR11, UR27 ;  /* 0x0000001b000b7c82 */ /* 0x000fe20008000000 */
[----:B------:R-:W-:-:S02]  /*0db0*/  UMOV UR9, UR25 ;  /* 0x0000001900097c82 */ /* 0x000fc40008000000 */
[----:B------:R1:W-:Y:S01]  /*0dc0*/  UTMALDG.4D [UR24], [UR4], desc[UR6] ;  /* 0x00000618040075b4 */ /* 0x0003e20008019000 */
[----:B------:R-:W-:Y:S01]  /*0dd0*/  UIADD3 UR16, UR14, 0x7800, URZ ;  /* 0x000078000e107890 */ /* 0x000fe2000fffe03f */
[----:B------:R-:W-:Y:S01]  /*0de0*/  UMOV UR18, 0x20 ;  /* 0x0000002000127882 */ /* 0x000fe20000000000 */
[----:B------:R-:W-:Y:S01]  /*0df0*/  UMOV UR20, UR52 ;  /* 0x0000003400147c82 */ /* 0x000fe20008000000 */
[----:B------:R-:W-:Y:S01]  /*0e00*/  UMOV UR21, UR53 ;  /* 0x0000003500157c82 */ /* 0x000fe20008000000 */
[----:B------:R-:W-:Y:S01]  /*0e10*/  UMOV UR19, UR27 ;  /* 0x0000001b00137c82 */ /* 0x000fe20008000000 */
[----:B------:R-:W-:Y:S01]  /*0e20*/  UMOV UR17, UR25 ;  /* 0x0000001900117c82 */ /* 0x000fe20008000000 */
[----:B------:R2:W-:Y:S01]  /*0e30*/  UTMALDG.4D [UR8], [UR4], desc[UR6] ;  /* 0x00000608040075b4 */ /* 0x0005e20008019000 */
[----:B---3--:R-:W-:-:S05]  /*0e40*/  LEA R2, R7, R0, 0x18 ;  /* 0x0000000007027211 */ /* 0x008fca00078ec0ff */
[----:B------:R-:W-:Y:S01]  /*0e50*/  IMAD R0, R5, 0x8, R2 ;  /* 0x0000000805007824 */ /* 0x000fe200078e0202 */
[----:B------:R3:W-:Y:S01]  /*0e60*/  UTMALDG.4D [UR16], [UR4], desc[UR6] ;  /* 0x00000610040075b4 */ /* 0x0007e20008019000 */
[----:B-1----:R-:W-:Y:S01]  /*0e70*/  UIADD3 UR24, UR14, 0xb800, URZ ;  /* 0x0000b8000e187890 */ /* 0x002fe2000fffe03f */
[----:B------:R-:W-:Y:S01]  /*0e80*/  UMOV UR26, 0x40 ;  /* 0x00000040001a7882 */ /* 0x000fe20000000000 */
[----:B--2---:R-:W-:Y:S01]  /*0e90*/  UIADD3 UR8, UR14, 0x9800, URZ ;  /* 0x000098000e087890 */ /* 0x004fe2000fffe03f */
[----:B------:R-:W-:Y:S01]  /*0ea0*/  UMOV UR10, 0x30 ;  /* 0x00000030000a7882 */ /* 0x000fe20000000000 */
[----:B---3--:R-:W-:-:S07]  /*0eb0*/  UIADD3 UR16, UR14, 0xd800, URZ ;  /* 0x0000d8000e107890 */ /* 0x008fce000fffe03f */
[----:B------:R1:W-:Y:S01]  /*0ec0*/  UTMALDG.4D [UR8], [UR4], desc[UR6] ;  /* 0x00000608040075b4 */ /* 0x0003e20008019000 */
[----:B------:R-:W-:Y:S01]  /*0ed0*/  UMOV UR18, 0x50 ;  /* 0x0000005000127882 */ /* 0x000fe20000000000 */
[----:B------:R2:W-:Y:S01]  /*0ee0*/  UTMALDG.4D [UR24], [UR4], desc[UR6] ;  /* 0x00000618040075b4 */ /* 0x0005e20008019000 */
[----:B------:R2:W-:Y:S01]  /*0ef0*/  UTMALDG.4D [UR16], [UR4], desc[UR6] ;  /* 0x00000610040075b4 */ /* 0x0005e20008019000 */
[----:B-1----:R-:W-:Y:S01]  /*0f00*/  UIADD3 UR8, UR14, 0xf800, URZ ;  /* 0x0000f8000e087890 */ /* 0x002fe2000fffe03f */
[----:B------:R-:W-:-:S08]  /*0f10*/  UMOV UR10, 0x60 ;  /* 0x00000060000a7882 */ /* 0x000fd00000000000 */
[----:B------:R2:W-:Y:S01]  /*0f20*/  UTMALDG.4D [UR8], [UR4], desc[UR6] ;  /* 0x00000608040075b4 */ /* 0x0005e20008019000 */
[----:B------:R-:W1:Y:S02]  /*0f30*/  SYNCS.PHASECHK.TRANS64.TRYWAIT P1, [R0+URZ+0x3b820], R3 ;  /* 0x03b82003000075a7 */ /* 0x000e64000802017f */
[----:B-12---:R-:W-:Y:S05]  /*0f40*/  @!P1 BRA `(.L_x_14) ;  /* 0x0000012800209947 */ /* 0x006fea0003800000 */
.L_x_71:
[----:B------:R-:W-:Y:S01]  /*0f50*/  MOV R7, 0x1 ;  /* 0x0000000100077802 */ /* 0x000fe20000000f00 */
[----:B------:R-:W-:Y:S06]  /*0f60*/  @P2 BRA `(.L_x_15) ;  /* 0x0000000000142947 */ /* 0x000fec0003800000 */
[----:B------:R-:W-:Y:S01]  /*0f70*/  ISETP.NE.AND P1, PT, R9, RZ, PT ;  /* 0x000000ff0900720c */ /* 0x000fe20003f25270 */
[----:B-1----:R-:W-:-:S04]  /*0f80*/  IMAD.MOV.U32 R3, RZ, RZ, 0xe000 ;  /* 0x0000e000ff037424 */ /* 0x002fc800078e00ff */
[----:B------:R2:W-:Y:S08]  /*0f90*/  SYNCS.ARRIVE.TRANS64 RZ, [R0+URZ+0x3b800], R3 ;  /* 0x03b8000300ff79a7 */ /* 0x0005f0000800003f */
[----:B------:R-:W-:Y:S05]  /*0fa0*/  @!P1 BRA `(.L_x_15) ;  /* 0x0000000000049947 */ /* 0x000fea0003800000 */
[----:B------:R-:W-:Y:S01]  /*0fb0*/  BPT.TRAP 0x1 ;  /* 0x000000040000795c */ /* 0x000fe20000300000 */
.L_x_15:
[C---:B------:R-:W-:Y:S01]  /*0fc0*/  IMAD R2, R5.reuse, 0xe000, R2 ;  /* 0x0000e00005027824 */ /* 0x040fe200078e0202 */
[----:B------:R-:W-:Y:S01]  /*0fd0*/  R2UR UR41, R0 ;  /* 0x00000000002972ca */ /* 0x000fe200000e0000 */
[----:B------:R-:W-:Y:S01]  /*0fe0*/  ULDC.64 UR4, c[0x0][0x198] ;  /* 0x0000660000047ab9 */ /* 0x000fe20000000a00 */
[----:B------:R-:W-:Y:S01]  /*0ff0*/  UMOV UR43, URZ ;  /* 0x0000003f002b7c82 */ /* 0x000fe20008000000 */
[----:B------:R-:W-:Y:S01]  /*1000*/  UIADD3 UR4, UP0, UR4, 0x2f0, URZ ;  /* 0x000002f004047890 */ /* 0x000fe2000ff1e03f */
[----:B------:R-:W-:Y:S01]  /*1010*/  R2UR UR14, R2 ;  /* 0x00000000020e72ca */ /* 0x000fe200000e0000 */
[----:B------:R-:W-:Y:S01]  /*1020*/  UMOV UR6, 0x0 ;  /* 0x0000000000067882 */ /* 0x000fe20000000000 */
[----:B------:R-:W-:Y:S01]  /*1030*/  UMOV UR7, 0x10000000 ;  /* 0x1000000000077882 */ /* 0x000fe20000000000 */
[----:B------:R-:W-:Y:S01]  /*1040*/  UIADD3.X UR5, URZ, UR5, URZ, UP0, !UPT ;  /* 0x000000053f057290 */ /* 0x000fe200087fe43f */
[----:B------:R-:W-:Y:S01]  /*1050*/  IADD3 R5, R5, 0x1, RZ ;  /* 0x0000000105057810 */ /* 0x000fe20007ffe0ff */
[----:B------:R-:W-:Y:S01]  /*1060*/  UMOV UR42, URZ ;  /* 0x0000003f002a7c82 */ /* 0x000fe20008000000 */
[----:B------:R-:W-:Y:S01]  /*1070*/  UMOV UR44, UR52 ;  /* 0x00000034002c7c82 */ /* 0x000fe20008000000 */
[----:B------:R-:W-:Y:S01]  /*1080*/  UMOV UR45, UR53 ;  /* 0x00000035002d7c82 */ /* 0x000fe20008000000 */
[----:B------:R-:W-:Y:S01]  /*1090*/  UMOV UR34, 0x10 ;  /* 0x0000001000227882 */ /* 0x000fe20000000000 */
[----:B------:R-:W-:Y:S01]  /*10a0*/  UIADD3 UR41, UR41, 0x3b800, URZ ;  /* 0x0003b80029297890 */ /* 0x000fe2000fffe03f */
[----:B------:R-:W-:Y:S01]  /*10b0*/  UMOV UR36, UR52 ;  /* 0x0000003400247c82 */ /* 0x000fe20008000000 */
[----:B------:R-:W-:-:S02]  /*10c0*/  UMOV UR37, UR53 ;  /* 0x0000003500257c82 */ /* 0x000fc40008000000 */
[----:B------:R-:W-:Y:S02]  /*10d0*/  UIADD3 UR40, UR14, 0x3800, URZ ;  /* 0x000038000e287890 */ /* 0x000fe4000fffe03f */
[----:B------:R-:W-:Y:S02]  /*10e0*/  UIADD3 UR32, UR14, 0x5800, URZ ;  /* 0x000058000e207890 */ /* 0x000fe4000fffe03f */
[----:B------:R-:W-:Y:S01]  /*10f0*/  UIADD3 UR8, UR14, 0x7800, URZ ;  /* 0x000078000e087890 */ /* 0x000fe2000fffe03f */
[----:B------:R-:W-:Y:S01]  /*1100*/  UMOV UR35, UR43 ;  /* 0x0000002b00237c82 */ /* 0x000fe20008000000 */
[----:B------:R-:W-:Y:S01]  /*1110*/  UMOV UR33, UR41 ;  /* 0x0000002900217c82 */ /* 0x000fe20008000000 */
[----:B------:R-:W-:Y:S01]  /*1120*/  UMOV UR10, 0x20 ;  /* 0x00000020000a7882 */ /* 0x000fe20000000000 */
[----:B------:R-:W-:Y:S01]  /*1130*/  UMOV UR12, UR52 ;  /* 0x00000034000c7c82 */ /* 0x000fe20008000000 */
[----:B------:R-:W-:Y:S01]  /*1140*/  UMOV UR13, UR53 ;  /* 0x00000035000d7c82 */ /* 0x000fe20008000000 */
[----:B------:R-:W-:Y:S01]  /*1150*/  UMOV UR11, UR43 ;  /* 0x0000002b000b7c82 */ /* 0x000fe20008000000 */
[----:B------:R-:W-:Y:S01]  /*1160*/  UMOV UR9, UR41 ;  /* 0x0000002900097c82 */ /* 0x000fe20008000000 */
[----:B------:R-:W-:Y:S01]  /*1170*/  UTMALDG.4D [UR40], [UR4], desc[UR6] ;  /* 0x00000628040075b4 */ /* 0x000fe20008019000 */
[----:B------:R-:W-:-:S02]  /*1180*/  UIADD3 UR24, UR14, 0x9800, URZ ;  /* 0x000098000e187890 */ /* 0x000fc4000fffe03f */
[----:B------:R-:W-:Y:S02]  /*1190*/  UIADD3 UR48, UR14, 0xb800, URZ ;  /* 0x0000b8000e307890 */ /* 0x000fe4000fffe03f */
[----:B------:R-:W-:Y:S01]  /*11a0*/  UIADD3 UR16, UR14, 0xd800, URZ ;  /* 0x0000d8000e107890 */ /* 0x000fe2000fffe03f */
[----:B------:R-:W-:Y:S01]  /*11b0*/  UMOV UR26, 0x30 ;  /* 0x00000030001a7882 */ /* 0x000fe20000000000 */
[----:B------:R-:W-:Y:S01]  /*11c0*/  UTMALDG.4D [UR32], [UR4], desc[UR6] ;  /* 0x00000620040075b4 */ /* 0x000fe20008019000 */
        /* <DEDUP_REMOVED lines=8> */
[----:B------:R-:W-:Y:S01]  /*1250*/  UMOV UR18, 0x50 ;  /* 0x0000005000127882 */ /* 0x000fe20000000000 */
[----:B------:R-:W-:Y:S01]  /*1260*/  UMOV UR20, UR52 ;  /* 0x0000003400147c82 */ /* 0x000fe20008000000 */
[----:B------:R-:W-:Y:S01]  /*1270*/  UMOV UR21, UR53 ;  /* 0x0000003500157c82 */ /* 0x000fe20008000000 */
[----:B------:R-:W-:Y:S01]  /*1280*/  UMOV UR19, UR43 ;  /* 0x0000002b00137c82 */ /* 0x000fe20008000000 */
[----:B------:R-:W-:Y:S01]  /*1290*/  UMOV UR17, UR41 ;  /* 0x0000002900117c82 */ /* 0x000fe20008000000 */
[----:B------:R4:W-:Y:S01]  /*12a0*/  UTMALDG.4D [UR24], [UR4], desc[UR6] ;  /* 0x00000618040075b4 */ /* 0x0009e20008019000 */
[----:B------:R4:W-:Y:S01]  /*12b0*/  UTMALDG.4D [UR48], [UR4], desc[UR6] ;  /* 0x00000630040075b4 */ /* 0x0009e20008019000 */
[----:B------:R4:W-:Y:S01]  /*12c0*/  UTMALDG.4D [UR16], [UR4], desc[UR6] ;  /* 0x00000610040075b4 */ /* 0x0009e20008019000 */
[----:B---3--:R-:W-:Y:S01]  /*12d0*/  UIADD3 UR8, UR14, 0xf800, URZ ;  /* 0x0000f8000e087890 */ /* 0x008fe2000fffe03f */
[----:B------:R-:W-:-:S08]  /*12e0*/  UMOV UR10, 0x60 ;  /* 0x00000060000a7882 */ /* 0x000fd00000000000 */
[----:B------:R4:W-:Y:S02]  /*12f0*/  UTMALDG.4D [UR8], [UR4], desc[UR6] ;  /* 0x00000608040075b4 */ /* 0x0009e40008019000 */
[----:B----4-:R-:W-:Y:S01]  /*1300*/  NOP ;  /* 0x0000000000007918 */ /* 0x010fe20000000000 */
.L_x_11:
[----:B------:R-:W-:Y:S01]  /*1310*/  ISETP.GE.AND P1, PT, R208, 0x101, PT ;  /* 0x00000101d000780c */ /* 0x000fe20003f26270 */
[----:B------:R-:W-:-:S12]  /*1320*/  IMAD.MOV.U32 R4, RZ, RZ, 0x1 ;  /* 0x00000001ff047424 */ /* 0x000fd800078e00ff */
[----:B------:R-:W-:Y:S05]  /*1330*/  @!P1 BRA `(.L_x_16) ;  /* 0x0000000800349947 */ /* 0x000fea0003800000 */
[----:B-12---:R-:W1:Y:S01]  /*1340*/  S2R R3, SR_CgaCtaId ;  /* 0x0000000000037919 */ /* 0x006e620000008800 */
[----:B------:R-:W-:Y:S02]  /*1350*/  MOV R0, 0x400 ;  /* 0x0000040000007802 */ /* 0x000fe40000000f00 */
[----:B------:R-:W-:Y:S02]  /*1360*/  MOV R2, 0x1 ;  /* 0x0000000100027802 */ /* 0x000fe40000000f00 */
[----:B------:R-:W-:Y:S02]  /*1370*/  ISETP.NE.AND P2, PT, R16, RZ, PT ;  /* 0x000000ff1000720c */ /* 0x000fe40003f45270 */
[----:B-1----:R-:W-:Y:S02]  /*1380*/  LEA R0, R3, R0, 0x18 ;  /* 0x0000000003007211 */ /* 0x002fe400078ec0ff */
[----:B------:R-:W-:-:S03]  /*1390*/  SHF.L.U32 R3, R2, 0x1f, RZ ;  /* 0x0000001f02037819 */ /* 0x000fc600000006ff */
[----:B------:R-:W-:-:S04]  /*13a0*/  IMAD R2, R5, 0x8, R0 ;  /* 0x0000000805027824 */ /* 0x000fc800078e0200 */
[----:B------:R-:W1:Y:S02]  /*13b0*/  SYNCS.PHASECHK.TRANS64.TRYWAIT P1, [R2+URZ+0x3b820], R3 ;  /* 0x03b82003020075a7 */ /* 0x000e64000802017f */
[----:B-1----:R-:W-:Y:S05]  /*13c0*/  @!P1 BRA `(.L_x_17) ;  /* 0x0000012400149947 */ /* 0x002fea0003800000 */
.L_x_72:
[----:B------:R-:W-:Y:S05]  /*13d0*/  @P2 BRA `(.L_x_18) ;  /* 0x0000000000142947 */ /* 0x000fea0003800000 */
[----:B------:R-:W-:Y:S02]  /*13e0*/  ISETP.NE.AND P1, PT, R9, RZ, PT ;  /* 0x000000ff0900720c */ /* 0x000fe40003f25270 */
[----:B-1----:R-:W-:-:S04]  /*13f0*/  MOV R3, 0xe000 ;  /* 0x0000e00000037802 */ /* 0x002fc80000000f00 */
[----:B------:R2:W-:Y:S07]  /*1400*/  SYNCS.ARRIVE.TRANS64 RZ, [R2+URZ+0x3b800], R3 ;  /* 0x03b8000302ff79a7 */ /* 0x0005ee000800003f */
[----:B------:R-:W-:Y:S05]  /*1410*/  @!P1 BRA `(.L_x_18) ;  /* 0x0000000000049947 */ /* 0x000fea0003800000 */
[----:B------:R-:W-:Y:S01]  /*1420*/  BPT.TRAP 0x1 ;  /* 0x000000040000795c */ /* 0x000fe20000300000 */
.L_x_18:
[----:B------:R-:W-:Y:S01]  /*1430*/  IMAD R0, R5, 0xe000, R0 ;  /* 0x0000e00005007824 */ /* 0x000fe200078e0200 */
[----:B-12---:R-:W1:Y:S01]  /*1440*/  S2R R3, SR_CgaCtaId ;  /* 0x0000000000037919 */ /* 0x006e620000008800 */
[----:B------:R-:W-:Y:S01]  /*1450*/  R2UR UR33, R2 ;  /* 0x00000000022172ca */ /* 0x000fe200000e0000 */
[----:B------:R-:W-:Y:S01]  /*1460*/  ULDC.64 UR4, c[0x0][0x198] ;  /* 0x0000660000047ab9 */ /* 0x000fe20000000a00 */
[----:B------:R-:W-:Y:S01]  /*1470*/  R2UR UR35, R7 ;  /* 0x00000000072372ca */ /* 0x000fe200000e0000 */
[----:B------:R-:W-:Y:S01]  /*1480*/  UIADD3 UR4, UP0, UR4, 0x1f0, URZ ;  /* 0x000001f004047890 */ /* 0x000fe2000ff1e03f */
[----:B------:R-:W-:Y:S01]  /*1490*/  R2UR UR14, R0 ;  /* 0x00000000000e72ca */ /* 0x000fe200000e0000 */
[----:B------:R-:W-:Y:S01]  /*14a0*/  UMOV UR6, 0x0 ;  /* 0x0000000000067882 */ /* 0x000fe20000000000 */
[----:B------:R-:W-:Y:S01]  /*14b0*/  UMOV UR7, 0x10000000 ;  /* 0x1000000000077882 */ /* 0x000fe20000000000 */
[----:B------:R-:W-:Y:S01]  /*14c0*/  UIADD3.X UR5, URZ, UR5, URZ, UP0, !UPT ;  /* 0x000000053f057290 */ /* 0x000fe200087fe43f */
[----:B------:R-:W-:Y:S01]  /*14d0*/  VIADD R5, R5, 0x1 ;  /* 0x0000000105057836 */ /* 0x000fe20000000000 */
[----:B------:R-:W-:Y:S01]  /*14e0*/  UMOV UR34, URZ ;  /* 0x0000003f00227c82 */ /* 0x000fe20008000000 */
[----:B------:R-:W-:Y:S01]  /*14f0*/  UMOV UR36, UR52 ;  /* 0x0000003400247c82 */ /* 0x000fe20008000000 */
[----:B------:R-:W-:Y:S01]  /*1500*/  UMOV UR37, UR53 ;  /* 0x0000003500257c82 */ /* 0x000fe20008000000 */
[----:B------:R-:W-:Y:S01]  /*1510*/  UMOV UR50, 0x10 ;  /* 0x0000001000327882 */ /* 0x000fe20000000000 */
[----:B------:R-:W-:Y:S01]  /*1520*/  UIADD3 UR33, UR33, 0x3b800, URZ ;  /* 0x0003b80021217890 */ /* 0x000fe2000fffe03f */
[----:B------:R-:W-:Y:S01]  /*1530*/  MOV R0, 0x400 ;  /* 0x0000040000007802 */ /* 0x000fe20000000f00 */
[----:B------:R-:W-:Y:S01]  /*1540*/  USHF.L.U32 UR35, UR35, 0x8, URZ ;  /* 0x0000000823237899 */ /* 0x000fe2000800063f */
[C---:B------:R-:W-:Y:S01]  /*1550*/  ISETP.NE.AND P2, PT, R5.reuse, 0x4, PT ;  /* 0x000000040500780c */ /* 0x040fe20003f45270 */
[----:B------:R-:W-:Y:S01]  /*1560*/  UIADD3 UR32, UR14, 0x3800, URZ ;  /* 0x000038000e207890 */ /* 0x000fe2000fffe03f */
[C---:B------:R-:W-:Y:S01]  /*1570*/  ISETP.NE.AND P1, PT, R5.reuse, 0x4, PT ;  /* 0x000000040500780c */ /* 0x040fe20003f25270 */
[----:B------:R-:W-:Y:S01]  /*1580*/  UIADD3 UR48, UR14, 0x5800, URZ ;  /* 0x000058000e307890 */ /* 0x000fe2000fffe03f */
[----:B------:R-:W-:Y:S01]  /*1590*/  SEL R5, R5, RZ, P2 ;  /* 0x000000ff05057207 */ /* 0x000fe20001000000 */
[----:B------:R-:W-:Y:S01]  /*15a0*/  UIADD3 UR24, UR14, 0x7800, URZ ;  /* 0x000078000e187890 */ /* 0x000fe2000fffe03f */
[----:B------:R-:W-:Y:S01]  /*15b0*/  SEL R4, RZ, 0x1, !P1 ;  /* 0x00000001ff047807 */ /* 0x000fe20004800000 */
[----:B------:R-:W-:Y:S01]  /*15c0*/  UIADD3 UR16, UR14, 0x9800, URZ ;  /* 0x000098000e107890 */ /* 0x000fe2000fffe03f */
[----:B------:R-:W-:Y:S01]  /*15d0*/  ISETP.NE.AND P2, PT, R16, RZ, PT ;  /* 0x000000ff1000720c */ /* 0x000fe20003f45270 */
[----:B------:R-:W-:Y:S01]  /*15e0*/  UIADD3 UR8, UR14, 0xb800, URZ ;  /* 0x0000b8000e087890 */ /* 0x000fe2000fffe03f */
[----:B------:R-:W-:Y:S01]  /*15f0*/  UTMALDG.4D [UR32], [UR4], desc[UR6] ;  /* 0x00000620040075b4 */ /* 0x000fe20008019000 */
[----:B------:R-:W-:Y:S01]  /*1600*/  UMOV UR49, UR33 ;  /* 0x0000002100317c82 */ /* 0x000fe20008000000 */
[----:B------:R-:W-:Y:S01]  /*1610*/  UMOV UR51, UR35 ;  /* 0x0000002300337c82 */ /* 0x000fe20008000000 */
[----:B------:R-:W-:Y:S01]  /*1620*/  UMOV UR26, 0x20 ;  /* 0x00000020001a7882 */ /* 0x000fe20000000000 */
[----:B------:R-:W-:Y:S01]  /*1630*/  UMOV UR28, UR52 ;  /* 0x00000034001c7c82 */ /* 0x000fe20008000000 */
[----:B------:R-:W-:Y:S01]  /*1640*/  UMOV UR29, UR53 ;  /* 0x00000035001d7c82 */ /* 0x000fe20008000000 */
        /* <DEDUP_REMOVED lines=8> */
[----:B------:R-:W-:Y:S01]  /*16d0*/  UMOV UR10, 0x40 ;  /* 0x00000040000a7882 */ /* 0x000fe20000000000 */
[----:B------:R-:W-:Y:S01]  /*16e0*/  UMOV UR12, UR52 ;  /* 0x00000034000c7c82 */ /* 0x000fe20008000000 */
[----:B------:R-:W-:Y:S01]  /*16f0*/  UMOV UR13, UR53 ;  /* 0x00000035000d7c82 */ /* 0x000fe20008000000 */
[----:B------:R-:W-:Y:S01]  /*1700*/  UMOV UR9, UR33 ;  /* 0x0000002100097c82 */ /* 0x000fe20008000000 */
[----:B------:R-:W-:Y:S01]  /*1710*/  UMOV UR11, UR35 ;  /* 0x00000023000b7c82 */ /* 0x000fe20008000000 */
[----:B-1----:R-:W-:Y:S01]  /*1720*/  LEA R2, R3, R0, 0x18 ;  /* 0x0000000003027211 */ /* 0x002fe200078ec0ff */
[----:B------:R-:W-:Y:S01]  /*1730*/  UTMALDG.4D [UR24], [UR4], desc[UR6] ;  /* 0x00000618040075b4 */ /* 0x000fe20008019000 */
[----:B------:R-:W-:-:S02]  /*1740*/  SHF.L.U32 R0, R4, 0x1f, RZ ;  /* 0x0000001f04007819 */ /* 0x000fc400000006ff */
[----:B------:R-:W-:Y:S01]  /*1750*/  LEA R3, R5, R2, 0x3 ;  /* 0x0000000205037211 */ /* 0x000fe200078e18ff */
[----:B------:R1:W-:Y:S01]  /*1760*/  UTMALDG.4D [UR16], [UR4], desc[UR6] ;  /* 0x00000610040075b4 */ /* 0x0003e20008019000 */
[----:B------:R2:W-:Y:S01]  /*1770*/  UTMALDG.4D [UR8], [UR4], desc[UR6] ;  /* 0x00000608040075b4 */ /* 0x0005e20008019000 */
[----:B-1----:R-:W-:Y:S01]  /*1780*/  UIADD3 UR16, UR14, 0xd800, URZ ;  /* 0x0000d8000e107890 */ /* 0x002fe2000fffe03f */
[----:B------:R-:W-:Y:S01]  /*1790*/  UMOV UR18, 0x50 ;  /* 0x0000005000127882 */ /* 0x000fe20000000000 */
[----:B--2---:R-:W-:-:S07]  /*17a0*/  UIADD3 UR8, UR14, 0xf800, URZ ;  /* 0x0000f8000e087890 */ /* 0x004fce000fffe03f */
[----:B------:R1:W-:Y:S01]  /*17b0*/  UTMALDG.4D [UR16], [UR4], desc[UR6] ;  /* 0x00000610040075b4 */ /* 0x0003e20008019000 */
[----:B------:R-:W-:Y:S02]  /*17c0*/  UMOV UR10, 0x60 ;  /* 0x00000060000a7882 */ /* 0x000fe40000000000 */
[----:B------:R1:W-:Y:S01]  /*17d0*/  UTMALDG.4D [UR8], [UR4], desc[UR6] ;  /* 0x00000608040075b4 */ /* 0x0003e20008019000 */
[----:B------:R-:W2:Y:S02]  /*17e0*/  SYNCS.PHASECHK.TRANS64.TRYWAIT P1, [R3+URZ+0x3b820], R0 ;  /* 0x03b82000030075a7 */ /* 0x000ea4000802017f */
[----:B-12---:R-:W-:Y:S05]  /*17f0*/  @!P1 BRA `(.L_x_19) ;  /* 0x00000120001c9947 */ /* 0x006fea0003800000 */
.L_x_73:
[----:B------:R-:W-:Y:S05]  /*1800*/  @P2 BRA `(.L_x_20) ;  /* 0x0000000000142947 */ /* 0x000fea0003800000 */
[----:B------:R-:W-:Y:S01]  /*1810*/  ISETP.NE.AND P1, PT, R9, RZ, PT ;  /* 0x000000ff0900720c */ /* 0x000fe20003f25270 */
[----:B-1----:R-:W-:-:S04]  /*1820*/  IMAD.MOV.U32 R0, RZ, RZ, 0xe000 ;  /* 0x0000e000ff007424 */ /* 0x002fc800078e00ff */
[----:B------:R2:W-:Y:S08]  /*1830*/  SYNCS.ARRIVE.TRANS64 RZ, [R3+URZ+0x3b800], R0 ;  /* 0x03b8000003ff79a7 */ /* 0x0005f0000800003f */
[----:B------:R-:W-:Y:S05]  /*1840*/  @!P1 BRA `(.L_x_20) ;  /* 0x0000000000049947 */ /* 0x000fea0003800000 */
[----:B------:R-:W-:Y:S01]  /*1850*/  BPT.TRAP 0x1 ;  /* 0x000000040000795c */ /* 0x000fe20000300000 */
.L_x_20:
[----:B------:R-:W-:Y:S01]  /*1860*/  IMAD R2, R5, 0xe000, R2 ;  /* 0x0000e00005027824 */ /* 0x000fe200078e0202 */
        /* <DEDUP_REMOVED lines=14> */
[----:B------:R-:W-:Y:S01]  /*1950*/  ISETP.NE.AND P1, PT, R5, 0x4, PT ;  /* 0x000000040500780c */ /* 0x000fe20003f25270 */
[----:B------:R-:W-:Y:S01]  /*1960*/  USHF.L.U32 UR43, UR43, 0x8, URZ ;  /* 0x000000082b2b7899 */ /* 0x000fe2000800063f */
[----:B------:R-:W-:Y:S01]  /*1970*/  VIADD R7, R7, 0x1 ;  /* 0x0000000107077836 */ /* 0x000fe20000000000 */
[----:B------:R-:W-:Y:S01]  /*1980*/  UIADD3 UR40, UR14, 0x3800, URZ ;  /* 0x000038000e287890 */ /* 0x000fe2000fffe03f */
[----:B-12---:R-:W-:Y:S01]  /*1990*/  SEL R3, RZ, 0x1, P1 ;  /* 0x00000001ff037807 */ /* 0x006fe20000800000 */
[----:B------:R-:W-:Y:S01]  /*19a0*/  UIADD3 UR32, UR14, 0x5800, URZ ;  /* 0x000058000e207890 */ /* 0x000fe2000fffe03f */
[----:B------:R-:W-:Y:S01]  /*19b0*/  SEL R5, R5, RZ, P1 ;  /* 0x000000ff05057207 */ /* 0x000fe20000800000 */
[----:B------:R-:W-:Y:S01]  /*19c0*/  UIADD3 UR8, UR14, 0x7800, URZ ;  /* 0x000078000e087890 */ /* 0x000fe2000fffe03f */
[----:B------:R-:W-:Y:S01]  /*19d0*/  LOP3.LUT R4, R4, R3, RZ, 0x3c, !PT ;  /* 0x0000000304047212 */ /* 0x000fe200078e3cff */
        /* <DEDUP_REMOVED lines=31> */
[----:B-1----:R-:W-:Y:S01]  /*1bd0*/  UIADD3 UR8, UR14, 0xf800, URZ ;  /* 0x0000f8000e087890 */ /* 0x002fe2000fffe03f */
[----:B------:R-:W-:-:S08]  /*1be0*/  UMOV UR10, 0x60 ;  /* 0x00000060000a7882 */ /* 0x000fd00000000000 */
[----:B------:R3:W-:Y:S02]  /*1bf0*/  UTMALDG.4D [UR8], [UR4], desc[UR6] ;  /* 0x00000608040075b4 */ /* 0x0007e40008019000 */
[----:B---3--:R-:W-:Y:S01]  /*1c00*/  NOP ;  /* 0x0000000000007918 */ /* 0x008fe20000000000 */
.L_x_16:
[----:B------:R-:W-:-:S07]  /*1c10*/  IADD3 R6, R6, -0x4, RZ ;  /* 0xfffffffc06067810 */ /* 0x000fce0007ffe0ff */
.L_x_10:
[----:B------:R-:W-:Y:S05]  /*1c20*/  BSYNC B0 ;  /* 0x0000000000007941 */ /* 0x000fea0003800000 */
.L_x_9:
[----:B-12---:R-:W1:Y:S01]  /*1c30*/  S2R R3, SR_CgaCtaId ;  /* 0x0000000000037919 */ /* 0x006e620000008800 */
[----:B------:R-:W-:Y:S02]  /*1c40*/  MOV R2, 0x400 ;  /* 0x0000040000027802 */ /* 0x000fe40000000f00 */
[----:B------:R-:W-:Y:S02]  /*1c50*/  SHF.L.U32 R153, RZ, 0x1f, RZ ;  /* 0x0000001fff997819 */ /* 0x000fe400000006ff */
[----:B-1----:R-:W-:-:S04]  /*1c60*/  LEA R2, R3, R2, 0x18 ;  /* 0x0000000203027211 */ /* 0x002fc800078ec0ff */
[----:B------:R-:W1:Y:S02]  /*1c70*/  SYNCS.PHASECHK.TRANS64.TRYWAIT P1, [R2+URZ+0x3b840], R153 ;  /* 0x03b84099020075a7 */ /* 0x000e64000802017f */
[----:B-1----:R-:W-:Y:S05]  /*1c80*/  @!P1 BRA `(.L_x_21) ;  /* 0x0000011c000c9947 */ /* 0x002fea0003800000 */
.L_x_74:
[----:B------:R-:W2:Y:S01]  /*1c90*/  SYNCS.PHASECHK.TRANS64.TRYWAIT P1, [R2+URZ+0x3b800], R153 ;  /* 0x03b80099020075a7 */ /* 0x000ea2000802017f */
[----:B------:R-:W-:Y:S01]  /*1ca0*/  IMAD.MOV.U32 R3, RZ, RZ, RZ ;  /* 0x000000ffff037224 */ /* 0x000fe200078e00ff */
[----:B--2---:R-:W-:Y:S06]  /*1cb0*/  @!P1 BRA `(.L_x_22) ;  /* 0x0000011c00149947 */ /* 0x004fec0003800000 */
.L_x_75:
[----:B------:R-:W-:Y:S05]  /*1cc0*/  WARPSYNC.ALL ;  /* 0x0000000000007948 */ /* 0x000fea0003800000 */
[C---:B------:R-:W-:Y:S01]  /*1cd0*/  R2UR UR5, R2.reuse ;  /* 0x00000000020572ca */ /* 0x040fe200000e0000 */
[----:B------:R-:W-:Y:S01]  /*1ce0*/  WARPGROUP.ARRIVE ;  /* 0x00000000000079c5 */ /* 0x000fe20000000000 */
[----:B------:R-:W-:Y:S01]  /*1cf0*/  R2UR UR4, R2 ;  /* 0x00000000020472ca */ /* 0x000fe200000e0000 */
[----:B------:R-:W-:Y:S01]  /*1d00*/  UMOV UR9, 0xc0000010 ;  /* 0xc000001000097882 */ /* 0x000fe20000000000 */
[----:B------:R-:W-:Y:S01]  /*1d10*/  UMOV UR11, 0xc0000010 ;  /* 0xc0000010000b7882 */ /* 0x000fe20000000000 */
[----:B------:R-:W-:Y:S01]  /*1d20*/  UMOV UR13, 0xc0000010 ;  /* 0xc0000010000d7882 */ /* 0x000fe20000000000 */
[----:B------:R-:W-:Y:S01]  /*1d30*/  IMAD.U32 R23, RZ, RZ, UR9 ;  /* 0x00000009ff177e24 */ /* 0x000fe2000f8e00ff */
[----:B------:R-:W-:Y:S01]  /*1d40*/  UMOV UR57, 0xc0000010 ;  /* 0xc000001000397882 */ /* 0x000fe20000000000 */
[----:B------:R-:W-:Y:S01]  /*1d50*/  IMAD.U32 R21, RZ, RZ, UR13 ;  /* 0x0000000dff157e24 */ /* 0x000fe2000f8e00ff */
[----:B------:R-:W-:Y:S01]  /*1d60*/  UMOV UR59, 0xc0000010 ;  /* 0xc0000010003b7882 */ /* 0x000fe20000000000 */
[----:B------:R-:W-:Y:S01]  /*1d70*/  ULDC UR7, c[0x0][0x604] ;  /* 0x0001810000077ab9 */ /* 0x000fe20000000800 */
[----:B------:R-:W-:Y:S01]  /*1d80*/  ULDC UR14, c[0x0][0x604] ;  /* 0x00018100000e7ab9 */ /* 0x000fe20000000800 */
[----:B------:R-:W-:Y:S01]  /*1d90*/  ULDC UR15, c[0x0][0x604] ;  /* 0x00018100000f7ab9 */ /* 0x000fe20000000800 */
[----:B------:R-:W-:-:S02]  /*1da0*/  UIADD3 UR5, UR5, 0x3800, URZ ;  /* 0x0000380005057890 */ /* 0x000fc4000fffe03f */
[----:B------:R-:W-:Y:S02]  /*1db0*/  USHF.R.U32.HI UR4, URZ, 0x4, UR4 ;  /* 0x000000043f047899 */ /* 0x000fe40008011604 */
[----:B------:R-:W-:Y:S02]  /*1dc0*/  USHF.R.U32.HI UR5, URZ, 0x4, UR5 ;  /* 0x000000043f057899 */ /* 0x000fe40008011605 */
[----:B------:R-:W-:Y:S02]  /*1dd0*/  ULOP3.LUT UR4, UR4, 0x3fff, URZ, 0xc0, !UPT ;  /* 0x00003fff04047892 */ /* 0x000fe4000f8ec03f */
[----:B------:R-:W-:Y:S02]  /*1de0*/  ULOP3.LUT UR5, UR5, 0x3fff, URZ, 0xc0, !UPT ;  /* 0x00003fff05057892 */ /* 0x000fe4000f8ec03f */
[----:B------:R-:W-:Y:S02]  /*1df0*/  ULOP3.LUT UR6, UR4, 0x10000, URZ, 0xfc, !UPT ;  /* 0x0001000004067892 */ /* 0x000fe4000f8efc3f */
[----:B------:R-:W-:-:S02]  /*1e00*/  ULOP3.LUT UR60, UR5, 0x10000, URZ, 0xfc, !UPT ;  /* 0x00010000053c7892 */ /* 0x000fc4000f8efc3f */
[----:B------:R-:W-:Y:S02]  /*1e10*/  UIADD3 UR4, UR6, 0x80, URZ ;  /* 0x0000008006047890 */ /* 0x000fe4000fffe03f */
[----:B------:R-:W-:Y:S02]  /*1e20*/  UIADD3 UR56, UR6, 0x300, URZ ;  /* 0x0000030006387890 */ /* 0x000fe4000fffe03f */
[----:B------:R-:W-:Y:S01]  /*1e30*/  UMOV UR8, UR6 ;  /* 0x0000000600087c82 */ /* 0x000fe20008000000 */
[----:B------:R-:W-:Y:S01]  /*1e40*/  UMOV UR10, UR60 ;  /* 0x0000003c000a7c82 */ /* 0x000fe20008000000 */
[----:B------:R-:W-:Y:S01]  /*1e50*/  MOV R22, UR8 ;  /* 0x0000000800167c02 */ /* 0x000fe20008000f00 */
[----:B------:R-:W-:Y:S01]  /*1e60*/  HGMMA.64x256x16.F32 R24, gdesc[UR8], RZ, !UPT, gsb0 ;  /* 0x03e00000081879f0 */ /* 0x000fe2000c0008ff */
[----:B------:R-:W-:Y:S01]  /*1e70*/  UIADD3 UR10, UR60, 0x200, URZ ;  /* 0x000002003c0a7890 */ /* 0x000fe2000fffe03f */
[----:B------:R-:W-:Y:S01]  /*1e80*/  UMOV UR12, UR4 ;  /* 0x00000004000c7c82 */ /* 0x000fe20008000000 */
[----:B------:R-:W-:Y:S01]  /*1e90*/  UMOV UR9, UR13 ;  /* 0x0000000d00097c82 */ /* 0x000fe20008000000 */
[----:B------:R-:W-:Y:S01]  /*1ea0*/  UMOV UR8, UR12 ;  /* 0x0000000c00087c82 */ /* 0x000fe20008000000 */
[----:B------:R-:W-:Y:S01]  /*1eb0*/  UMOV UR11, 0xc0000010 ;  /* 0xc0000010000b7882 */ /* 0x000fe20000000000 */
[----:B------:R-:W-:Y:S01]  /*1ec0*/  UIADD3 UR4, UR6, 0x100, URZ ;  /* 0x0000010006047890 */ /* 0x000fe2000fffe03f */
[----:B------:R-:W-:Y:S01]  /*1ed0*/  MOV R20, UR12 ;  /* 0x0000000c00147c02 */ /* 0x000fe20008000f00 */
[----:B------:R-:W-:Y:S01]  /*1ee0*/  UMOV UR13, 0xc0000010 ;  /* 0xc0000010000d7882 */ /* 0x000fe20000000000 */
[----:B------:R-:W-:Y:S01]  /*1ef0*/  UIADD3 UR58, UR60, 0xc00, URZ ;  /* 0x00000c003c3a7890 */ /* 0x000fe2000fffe03f */
[----:B------:R-:W-:Y:S01]  /*1f00*/  IMAD.U32 R19, RZ, RZ, UR13 ;  /* 0x0000000dff137e24 */ /* 0x000fe2000f8e00ff */
[----:B------:R-:W-:Y:S01]  /*1f10*/  ULDC UR16, c[0x0][0x604] ;  /* 0x0001810000107ab9 */ /* 0x000fe20000000800 */
[----:B------:R-:W-:Y:S01]  /*1f20*/  ULDC UR17, c[0x0][0x604] ;  /* 0x0001810000117ab9 */ /* 0x000fe20000000800 */
[----:B------:R-:W-:Y:S01]  /*1f30*/  UMOV UR12, UR4 ;  /* 0x00000004000c7c82 */ /* 0x000fe20008000000 */
[----:B------:R-:W-:Y:S01]  /*1f40*/  UIADD3 UR4, UR6, 0x180, URZ ;  /* 0x0000018006047890 */ /* 0x000fe2000fffe03f */
[----:B------:R-:W-:Y:S01]  /*1f50*/  MOV R18, UR12 ;  /* 0x0000000c00127c02 */ /* 0x000fe20008000f00 */
[----:B------:R-:W-:Y:S01]  /*1f60*/  ULDC UR18, c[0x0][0x604] ;  /* 0x0001810000127ab9 */ /* 0x000fe20000000800 */
        /* <DEDUP_REMOVED lines=26> */
[----:B------:R-:W-:-:S02]  /*2110*/  WARPGROUP.DEPBAR.LE gsb0, 0x0 ;  /* 0x00008000000079c5 */ /* 0x000fc40000010000 */
[----:B------:R-:W-:-:S06]  /*2120*/  WARPGROUP.ARRIVE ;  /* 0x00000000000079c5 */ /* 0x000fcc0000000000 */
[----:B------:R-:W-:Y:S01]  /*2130*/  HGMMA.64x256x16.F32 R24, gdesc[UR8], R24, gsb0 ;  /* 0x03e00000081879f0 */ /* 0x000fe20008000818 */
[----:B------:R-:W-:Y:S01]  /*2140*/  UIADD3 UR10, UR60, 0x400, URZ ;  /* 0x000004003c0a7890 */ /* 0x000fe2000fffe03f */
[----:B------:R-:W-:Y:S01]  /*2150*/  UMOV UR8, UR12 ;  /* 0x0000000c00087c82 */ /* 0x000fe20008000000 */
[----:B------:R-:W-:Y:S01]  /*2160*/  UMOV UR9, UR13 ;  /* 0x0000000d00097c82 */ /* 0x000fe20008000000 */
[----:B------:R-:W-:Y:S01]  /*2170*/  UMOV UR11, 0xc0000010 ;  /* 0xc0000010000b7882 */ /* 0x000fe20000000000 */
[----:B------:R-:W-:Y:S01]  /*2180*/  UMOV UR12, UR4 ;  /* 0x00000004000c7c82 */ /* 0x000fe20008000000 */
[----:B------:R-:W-:Y:S01]  /*2190*/  UMOV UR13, 0xc0000010 ;  /* 0xc0000010000d7882 */ /* 0x000fe20000000000 */
[----:B------:R-:W-:Y:S01]  /*21a0*/  UIADD3 UR4, UR6, 0x200, URZ ;  /* 0x0000020006047890 */ /* 0x000fe2000fffe03f */
[----:B------:R-:W-:Y:S01]  /*21b0*/  MOV R14, UR12 ;  /* 0x0000000c000e7c02 */ /* 0x000fe20008000f00 */
[----:B------:R-:W-:Y:S01]  /*21c0*/  IMAD.U32 R15, RZ, RZ, UR13 ;  /* 0x0000000dff0f7e24 */ /* 0x000fe2000f8e00ff */
[----:B------:R-:W-:-:S02]  /*21d0*/  WARPGROUP.DEPBAR.LE gsb0, 0x0 ;  /* 0x00008000000079c5 */ /* 0x000fc40000010000 */
[----:B------:R-:W-:-:S15]  /*21e0*/  WARPGROUP.ARRIVE ;  /* 0x00000000000079c5 */ /* 0x000fde0000000000 */
[----:B------:R-:W-:-:S01]  /*21f0*/  NOP ;  /* 0x0000000000007918 */ /* 0x000fc20000000000 */
        /* <DEDUP_REMOVED lines=10> */
[----:B------:R-:W-:Y:S01]  /*22a0*/  ULDC UR6, c[0x0][0x604] ;  /* 0x0001810000067ab9 */ /* 0x000fe20000000800 */
[----:B------:R-:W-:-:S02]  /*22b0*/  WARPGROUP.DEPBAR.LE gsb0, 0x0 ;  /* 0x00008000000079c5 */ /* 0x000fc40000010000 */
[----:B------:R-:W-:-:S15]  /*22c0*/  WARPGROUP.ARRIVE ;  /* 0x00000000000079c5 */ /* 0x000fde0000000000 */
[----:B------:R-:W-:Y:S01]  /*22d0*/  HGMMA.64x256x16.F32 R24, gdesc[UR8], R24, gsb0 ;  /* 0x03e00000081879f0 */ /* 0x000fe20008000818 */
[----:B------:R-:W-:Y:S01]  /*22e0*/  UIADD3 UR10, UR60, 0x800, URZ ;  /* 0x000008003c0a7890 */ /* 0x000fe2000fffe03f */
[----:B------:R-:W-:Y:S01]  /*22f0*/  UMOV UR8, UR12 ;  /* 0x0000000c00087c82 */ /* 0x000fe20008000000 */
[----:B------:R-:W-:Y:S01]  /*2300*/  UMOV UR9, UR13 ;  /* 0x0000000d00097c82 */ /* 0x000fe20008000000 */
[----:B------:R-:W-:Y:S01]  /*2310*/  UMOV UR11, 0xc0000010 ;  /* 0xc0000010000b7882 */ /* 0x000fe20000000000 */
[----:B------:R-:W-:Y:S01]  /*2320*/  UMOV UR12, UR4 ;  /* 0x00000004000c7c82 */ /* 0x000fe20008000000 */
[----:B------:R-:W-:Y:S01]  /*2330*/  UMOV UR13, 0xc0000010 ;  /* 0xc0000010000d7882 */ /* 0x000fe20000000000 */
[----:B------:R-:W-:Y:S01]  /*2340*/  ULDC UR4, c[0x0][0x604] ;  /* 0x0001810000047ab9 */ /* 0x000fe20000000800 */
        /* <DEDUP_REMOVED lines=10> */
[----:B------:R-:W-:Y:S01]  /*23f0*/  ULDC UR12, c[0x0][0x604] ;  /* 0x00018100000c7ab9 */ /* 0x000fe20000000800 */
[----:B------:R-:W-:Y:S01]  /*2400*/  ULDC UR13, c[0x0][0x604] ;  /* 0x00018100000d7ab9 */ /* 0x000fe20000000800 */
[----:B------:R-:W-:Y:S02]  /*2410*/  WARPGROUP.DEPBAR.LE gsb0, 0x0 ;  /* 0x00008000000079c5 */ /* 0x000fe40000010000 */
[----:B------:R-:W-:-:S15]  /*2420*/  WARPGROUP.ARRIVE ;  /* 0x00000000000079c5 */ /* 0x000fde0000000000 */
[----:B------:R-:W-:-:S04]  /*2430*/  NOP ;  /* 0x0000000000007918 */ /* 0x000fc80000000000 */
[----:B------:R-:W-:Y:S01]  /*2440*/  HGMMA.64x256x16.F32 R24, gdesc[UR8], R24, gsb0 ;  /* 0x03e00000081879f0 */ /* 0x000fe20008000818 */
[----:B------:R-:W-:Y:S01]  /*2450*/  ULDC UR8, c[0x0][0x604] ;  /* 0x0001810000087ab9 */ /* 0x000fe20000000800 */
[----:B------:R-:W-:Y:S01]  /*2460*/  ULDC UR9, c[0x0][0x604] ;  /* 0x0001810000097ab9 */ /* 0x000fe20000000800 */
[----:B------:R-:W-:Y:S01]  /*2470*/  ULDC UR11, c[0x0][0x604] ;  /* 0x00018100000b7ab9 */ /* 0x000fe20000000800 */
[----:B------:R-:W-:Y:S01]  /*2480*/  ULDC UR10, c[0x0][0x604] ;  /* 0x00018100000a7ab9 */ /* 0x000fe20000000800 */
[----:B------:R-:W-:Y:S02]  /*2490*/  WARPGROUP.DEPBAR.LE gsb0, 0x0 ;  /* 0x00008000000079c5 */ /* 0x000fe40000010000 */
[----:B------:R-:W-:-:S15]  /*24a0*/  WARPGROUP.ARRIVE ;  /* 0x00000000000079c5 */ /* 0x000fde0000000000 */
[----:B------:R-:W-:-:S06]  /*24b0*/  NOP ;  /* 0x0000000000007918 */ /* 0x000fcc0000000000 */
[----:B------:R-:W-:Y:S03]  /*24c0*/  HGMMA.64x256x16.F32 R24, gdesc[UR56], R24, gsb0 ;  /* 0x03e00000381879f0 */ /* 0x000fe60008000818 */
[----:B------:R-:W-:Y:S02]  /*24d0*/  WARPGROUP.DEPBAR.LE gsb0, 0x0 ;  /* 0x00008000000079c5 */ /* 0x000fe40000010000 */
[----:B------:R-:W-:-:S04]  /*24e0*/  FMNMX R9, R24, R25, !PT ;  /* 0x0000001918097209 */ /* 0x000fc80007800000 */
        /* <DEDUP_REMOVED lines=10> */
[----:B------:R-:W-:Y:S02]  /*2590*/  FMNMX R0, R48, R9, !PT ;  /* 0x0000000930007209 */ /* 0x000fe40007800000 */
[----:B------:R-:W-:Y:S02]  /*25a0*/  FMNMX R9, R26, R27, !PT ;  /* 0x0000001b1a097209 */ /* 0x000fe40007800000 */
[----:B------:R-:W-:Y:S02]  /*25b0*/  FMNMX R155, R49, R0, !PT ;  /* 0x00000000319b7209 */ /* 0x000fe40007800000 */
[----:B------:R-:W-:Y:S02]  /*25c0*/  FMNMX R0, R30, R9, !PT ;  /* 0x000000091e007209 */ /* 0x000fe40007800000 */
[----:B------:R-:W-:Y:S02]  /*25d0*/  FMNMX R152, R52, R155, !PT ;  /* 0x0000009b34987209 */ /* 0x000fe40007800000 */
[----:B------:R-:W-:-:S02]  /*25e0*/  FMNMX R9, R31, R0, !PT ;  /* 0x000000001f097209 */ /* 0x000fc40007800000 */
        /* <DEDUP_REMOVED lines=97> */
[----:B------:R-:W-:-:S03]  /*2c00*/  FMNMX R0, R130, R9, !PT ;  /* 0x0000000982007209 */ /* 0x000fc60007800000 */
[----:B------:R-:W3:Y:S01]  /*2c10*/  SHFL.BFLY PT, R155, R152, 0x1, 0x1f ;  /* 0x0c201f00989b7f89 */ /* 0x000ee200000e0000 */
[----:B------:R-:W-:-:S04]  /*2c20*/  FMNMX R9, R131, R0, !PT ;  /* 0x0000000083097209 */ /* 0x000fc80007800000 */
[----:B------:R-:W-:-:S04]  /*2c30*/  FMNMX R0, R134, R9, !PT ;  /* 0x0000000986007209 */ /* 0x000fc80007800000 */
[----:B------:R-:W-:-:S04]  /*2c40*/  FMNMX R9, R135, R0, !PT ;  /* 0x0000000087097209 */ /* 0x000fc80007800000 */
[----:B------:R-:W-:-:S04]  /*2c50*/  FMNMX R0, R138, R9, !PT ;  /* 0x000000098a007209 */ /* 0x000fc80007800000 */
[----:B------:R-:W-:-:S04]  /*2c60*/  FMNMX R9, R139, R0, !PT ;  /* 0x000000008b097209 */ /* 0x000fc80007800000 */
[----:B------:R-:W-:Y:S02]  /*2c70*/  FMNMX R0, R142, R9, !PT ;  /* 0x000000098e007209 */ /* 0x000fe40007800000 */
[----:B---3--:R-:W-:Y:S02]  /*2c80*/  FMNMX R155, R152, R155, !PT ;  /* 0x0000009b989b7209 */ /* 0x008fe40007800000 */
[----:B------:R-:W-:-:S03]  /*2c90*/  FMNMX R9, R143, R0, !PT ;  /* 0x000000008f097209 */ /* 0x000fc60007800000 */
[----:B------:R-:W3:Y:S01]  /*2ca0*/  SHFL.BFLY PT, R156, R155, 0x2, 0x1f ;  /* 0x0c401f009b9c7f89 */ /* 0x000ee200000e0000 */
[----:B------:R-:W-:-:S04]  /*2cb0*/  FMNMX R0, R146, R9, !PT ;  /* 0x0000000992007209 */ /* 0x000fc80007800000 */
[----:B------:R-:W-:-:S04]  /*2cc0*/  FMNMX R9, R147, R0, !PT ;  /* 0x0000000093097209 */ /* 0x000fc80007800000 */
[----:B------:R-:W-:-:S04]  /*2cd0*/  FMNMX R0, R150, R9, !PT ;  /* 0x0000000996007209 */ /* 0x000fc80007800000 */
[----:B------:R-:W-:-:S05]  /*2ce0*/  FMNMX R9, R151, R0, !PT ;  /* 0x0000000097097209 */ /* 0x000fca0007800000 */
[----:B------:R-:W4:Y:S01]  /*2cf0*/  SHFL.BFLY PT, R154, R9, 0x1, 0x1f ;  /* 0x0c201f00099a7f89 */ /* 0x000f2200000e0000 */
[----:B---3--:R-:W-:-:S04]  /*2d00*/  FMNMX R0, R155, R156, !PT ;  /* 0x0000009c9b007209 */ /* 0x008fc80007800000 */
[----:B------:R-:W-:-:S04]  /*2d10*/  FSETP.NEU.AND P1, PT, R0, -INF , PT ;  /* 0xff8000000000780b */ /* 0x000fc80003f2d000 */
[----:B------:R-:W-:-:S05]  /*2d20*/  FSEL R152, R0, RZ, P1 ;  /* 0x000000ff00987208 */ /* 0x000fca0000800000 */
[----:B------:R-:W-:Y:S01]  /*2d30*/  FMUL R152, R152, UR4 ;  /* 0x0000000498987c20 */ /* 0x000fe20008400000 */
[----:B------:R-:W-:-:S03]  /*2d40*/  ULDC UR4, c[0x0][0x604] ;  /* 0x0001810000047ab9 */ /* 0x000fc60000000800 */
[--C-:B------:R-:W-:Y:S01]  /*2d50*/  FFMA R24, R24, UR4, -R152.reuse ;  /* 0x0000000418187c23 */ /* 0x100fe20008000898 */
[----:B------:R-:W-:Y:S01]  /*2d60*/  ULDC UR4, c[0x0][0x604] ;  /* 0x0001810000047ab9 */ /* 0x000fe20000000800 */
[----:B----4-:R-:W-:Y:S01]  /*2d70*/  FMNMX R154, R9, R154, !PT ;  /* 0x0000009a099a7209 */ /* 0x010fe20007800000 */
[--C-:B------:R-:W-:Y:S01]  /*2d80*/  FFMA R25, R25, UR4, -R152.reuse ;  /* 0x0000000419197c23 */ /* 0x100fe20008000898 */
[----:B------:R-:W-:Y:S01]  /*2d90*/  ULDC UR4, c[0x0][0x604] ;  /* 0x0001810000047ab9 */ /* 0x000fe20000000800 */
[----:B------:R-:W-:Y:S01]  /*2da0*/  FSETP.GEU.AND P6, PT, R24, -126, PT ;  /* 0xc2fc00001800780b */ /* 0x000fe20003fce000 */
[--C-:B------:R-:W-:Y:S01]  /*2db0*/  FFMA R28, R28, UR4, -R152.reuse ;  /* 0x000000041c1c7c23 */ /* 0x100fe20008000898 */
[----:B------:R-:W-:Y:S01]  /*2dc0*/  ULDC UR4, c[0x0][0x604] ;  /* 0x0001810000047ab9 */ /* 0x000fe20000000800 */
[----:B------:R-:W3:Y:S01]  /*2dd0*/  SHFL.BFLY PT, R9, R154, 0x2, 0x1f ;  /* 0x0c401f009a097f89 */ /* 0x000ee200000e0000 */
[--C-:B------:R-:W-:Y:S01]  /*2de0*/  FFMA R29, R29, UR4, -R152.reuse ;  /* 0x000000041d1d7c23 */ /* 0x100fe20008000898 */
[----:B------:R-:W-:Y:S01]  /*2df0*/  FSETP.GEU.AND P5, PT, R25, -126, PT ;  /* 0xc2fc00001900780b */ /* 0x000fe20003fae000 */
[----:B------:R-:W-:Y:S01]  /*2e00*/  ULDC UR4, c[0x0][0x604] ;  /* 0x0001810000047ab9 */ /* 0x000fe20000000800 */
[----:B------:R-:W-:Y:S01]  /*2e10*/  FSETP.GEU.AND P1, PT, R28, -126, PT ;  /* 0xc2fc00001c00780b */ /* 0x000fe20003f2e000 */
[--C-:B------:R-:W-:Y:S01]  /*2e20*/  FFMA R32, R32, UR4, -R152.reuse ;  /* 0x0000000420207c23 */ /* 0x100fe20008000898 */
[----:B------:R-:W-:Y:S01]  /*2e30*/  FSETP.GEU.AND P2, PT, R29, -126, PT ;  /* 0xc2fc00001d00780b */ /* 0x000fe20003f4e000 */
[----:B------:R-:W-:Y:S01]  /*2e40*/  ULDC UR4, c[0x0][0x604] ;  /* 0x0001810000047ab9 */ /* 0x000fe20000000800 */
[--C-:B------:R-:W-:Y:S01]  /*2e50*/  FFMA R157, R76, UR7, -R152.reuse ;  /* 0x000000074c9d7c23 */ /* 0x100fe20008000898 */
[--C-:B------:R-:W-:Y:S01]  /*2e60*/  FFMA R33, R33, UR4, -R152.reuse ;  /* 0x0000000421217c23 */ /* 0x100fe20008000898 */
[----:B------:R-:W-:Y:S01]  /*2e70*/  @!P6 FMUL R24, R24, 0.5 ;  /* 0x3f0000001818e820 */ /* 0x000fe20000400000 */
[----:B------:R-:W-:Y:S01]  /*2e80*/  FSETP.GEU.AND P3, PT, R32, -126, PT ;  /* 0xc2fc00002000780b */ /* 0x000fe20003f6e000 */
[----:B------:R-:W-:Y:S01]  /*2e90*/  ULDC UR4, c[0x0][0x604] ;  /* 0x0001810000047ab9 */ /* 0x000fe20000000800 */
[--C-:B------:R-:W-:Y:S01]  /*2ea0*/  FFMA R156, R73, UR6, -R152.reuse ;  /* 0x00000006499c7c23 */ /* 0x100fe20008000898 */
[--C-:B------:R-:W-:Y:S01]  /*2eb0*/  FFMA R36, R36, UR4, -R152.reuse ;  /* 0x0000000424247c23 */ /* 0x100fe20008000898 */
[----:B------:R-:W-:Y:S01]  /*2ec0*/  @!P5 FMUL R25, R25, 0.5 ;  /* 0x3f0000001919d820 */ /* 0x000fe20000400000 */
[----:B------:R-:W4:Y:S01]  /*2ed0*/  MUFU.EX2 R24, R24 ;  /* 0x0000001800187308 */ /* 0x000f220000000800 */
[----:B------:R-:W-:Y:S01]  /*2ee0*/  @!P1 FMUL R28, R28, 0.5 ;  /* 0x3f0000001c1c9820 */ /* 0x000fe20000400000 */
[----:B------:R-:W-:Y:S01]  /*2ef0*/  ULDC UR4, c[0x0][0x604] ;  /* 0x0001810000047ab9 */ /* 0x000fe20000000800 */
[----:B------:R-:W-:Y:S01]  /*2f00*/  @!P2 FMUL R29, R29, 0.5 ;  /* 0x3f0000001d1da820 */ /* 0x000fe20000400000 */
[--C-:B------:R-:W-:Y:S01]  /*2f10*/  FFMA R37, R37, UR4, -R152.reuse ;  /* 0x0000000425257c23 */ /* 0x100fe20008000898 */
[----:B------:R-:W-:Y:S01]  /*2f20*/  ULDC UR4, c[0x0][0x604] ;  /* 0x0001810000047ab9 */ /* 0x000fe20000000800 */
[----:B------:R-:W-:Y:S01]  /*2f30*/  ULDC UR7, c[0x0][0x604] ;  /* 0x0001810000077ab9 */ /* 0x000fe20000000800 */
[--C-:B------:R-:W-:Y:S01]  /*2f40*/  FFMA R40, R40, UR4, -R152.reuse ;  /* 0x0000000428287c23 */ /* 0x100fe20008000898 */
[----:B------:R-:W5:Y:S01]  /*2f50*/  MUFU.EX2 R28, R28 ;  /* 0x0000001c001c7308 */ /* 0x000f620000000800 */
[----:B---3--:R-:W-:Y:S01]  /*2f60*/  FMNMX R9, R154, R9, !PT ;  /* 0x000000099a097209 */ /* 0x008fe20007800000 */
[----:B------:R-:W-:Y:S01]  /*2f70*/  @!P3 FMUL R32, R32, 0.5 ;  /* 0x3f0000002020b820 */ /* 0x000fe20000400000 */
[----:B------:R-:W-:Y:S01]  /*2f80*/  ULDC UR4, c[0x0][0x604] ;  /* 0x0001810000047ab9 */ /* 0x000fe20000000800 */
[--C-:B------:R-:W-:Y:S01]  /*2f90*/  FFMA R209, R88, UR11, -R152.reuse ;  /* 0x0000000b58d17c23 */ /* 0x100fe20008000898 */
[----:B------:R-:W-:Y:S01]  /*2fa0*/  FSETP.NEU.AND P4, PT, R9, -INF , PT ;  /* 0xff8000000900780b */ /* 0x000fe20003f8d000 */
[--C-:B------:R-:W-:Y:S01]  /*2fb0*/  FFMA R41, R41, UR4, -R152.reuse ;  /* 0x0000000429297c23 */ /* 0x100fe20008000898 */
[----:B------:R-:W-:Y:S01]  /*2fc0*/  ULDC UR4, c[0x0][0x604] ;  /* 0x0001810000047ab9 */ /* 0x000fe20000000800 */
[----:B------:R-:W3:Y:S01]  /*2fd0*/  MUFU.EX2 R29, R29 ;  /* 0x0000001d001d7308 */ /* 0x000ee20000000800 */
[----:B------:R-:W-:Y:S01]  /*2fe0*/  FSEL R154, R9, RZ, P4 ;  /* 0x000000ff099a7208 */ /* 0x000fe20002000000 */
[----:B----4-:R-:W-:Y:S01]  /*2ff0*/  @!P6 FMUL R24, R24, R24 ;  /* 0x000000181818e220 */ /* 0x010fe20000400000 */
[----:B------:R-:W-:Y:S01]  /*3000*/  FSETP.GEU.AND P4, PT, R33, -126, PT ;  /* 0xc2fc00002100780b */ /* 0x000fe20003f8e000 */
[--C-:B------:R-:W-:Y:S01]  /*3010*/  FFMA R44, R44, UR4, -R152.reuse ;  /* 0x000000042c2c7c23 */ /* 0x100fe20008000898 */
[----:B------:R-:W-:Y:S01]  /*3020*/  FSETP.GEU.AND P6, PT, R36, -126, PT ;  /* 0xc2fc00002400780b */ /* 0x000fe20003fce000 */
[----:B------:R-:W-:Y:S01]  /*3030*/  ULDC UR4, c[0x0][0x604] ;  /* 0x0001810000047ab9 */ /* 0x000fe20000000800 */
[----:B------:R-:W-:Y:S01]  /*3040*/  ULDC UR6, c[0x0][0x604] ;  /* 0x0001810000067ab9 */ /* 0x000fe20000000800 */
[----:B------:R-:W4:Y:S01]  /*3050*/  MUFU.EX2 R25, R25 ;  /* 0x0000001900197308 */ /* 0x000f220000000800 */
[----:B-----5:R-:W-:Y:S01]  /*3060*/  @!P1 FMUL R28, R28, R28 ;  /* 0x0000001c1c1c9220 */ /* 0x020fe20000400000 */
[----:B------:R-:W-:Y:S01]  /*3070*/  FSETP.GEU.AND P1, PT, R40, -126, PT ;  /* 0xc2fc00002800780b */ /* 0x000fe20003f2e000 */
[--C-:B------:R-:W-:Y:S01]  /*3080*/  FFMA R45, R45, UR4, -R152.reuse ;  /* 0x000000042d2d7c23 */ /* 0x100fe20008000898 */
[----:B------:R-:W-:Y:S01]  /*3090*/  ULDC UR4, c[0x0][0x604] ;  /* 0x0001810000047ab9 */ /* 0x000fe20000000800 */
[--C-:B------:R-:W-:Y:S01]  /*30a0*/  FFMA R158, R100, UR15, -R152.reuse ;  /* 0x0000000f649e7c23 */ /* 0x100fe20008000898 */
[--C-:B------:R-:W-:Y:S01]  /*30b0*/  FFMA R48, R48, UR4, -R152.reuse ;  /* 0x0000000430307c23 */ /* 0x100fe20008000898 */
[----:B------:R-:W-:Y:S01]  /*30c0*/  ULDC UR4, c[0x0][0x604] ;  /* 0x0001810000047ab9 */ /* 0x000fe20000000800 */
[----:B------:R-:W5:Y:S01]  /*30d0*/  MUFU.EX2 R32, R32 ;  /* 0x0000002000207308 */ /* 0x000f620000000800 */
[----:B---3--:R-:W-:Y:S01]  /*30e0*/  @!P2 FMUL R29, R29, R29 ;  /* 0x0000001d1d1da220 */ /* 0x008fe20000400000 */
[----:B------:R-:W-:Y:S01]  /*30f0*/  FSETP.GEU.AND P2, PT, R41, -126, PT ;  /* 0xc2fc00002900780b */ /* 0x000fe20003f4e000 */
[----:B------:R-:W-:Y:S01]  /*3100*/  @!P4 FMUL R33, R33, 0.5 ;  /* 0x3f0000002121c820 */ /* 0x000fe20000400000 */
[----:B------:R-:W-:Y:S01]  /*3110*/  @!P6 FMUL R36, R36, 0.5 ;  /* 0x3f0000002424e820 */ /* 0x000fe20000400000 */
[--C-:B------:R-:W-:Y:S01]  /*3120*/  FFMA R49, R49, UR4, -R152.reuse ;  /* 0x0000000431317c23 */ /* 0x100fe20008000898 */
[----:B------:R-:W-:Y:S01]  /*3130*/  ULDC UR4, c[0x0][0x604] ;  /* 0x0001810000047ab9 */ /* 0x000fe20000000800 */
[----:B------:R-:W-:Y:S01]  /*3140*/  @!P1 FMUL R40, R40, 0.5 ;  /* 0x3f00000028289820 */ /* 0x000fe20000400000 */
[--C-:B------:R-:W-:Y:S01]  /*3150*/  FFMA R52, R52, UR4, -R152.reuse ;  /* 0x0000000434347c23 */ /* 0x100fe20008000898 */
[----:B----4-:R-:W-:Y:S01]  /*3160*/  @!P5 FMUL R25, R25, R25 ;  /* 0x000000191919d220 */ /* 0x010fe20000400000 */
[----:B------:R-:W-:Y:S01]  /*3170*/  FSETP.GEU.AND P5, PT, R37, -126, PT ;  /* 0xc2fc00002500780b */ /* 0x000fe20003fae000 */
[----:B------:R-:W3:Y:S01]  /*3180*/  MUFU.EX2 R33, R33 ;  /* 0x0000002100217308 */ /* 0x000ee20000000800 */
[----:B------:R-:W-:Y:S01]  /*3190*/  ULDC UR4, c[0x0][0x604] ;  /* 0x0001810000047ab9 */ /* 0x000fe20000000800 */
[--C-:B------:R-:W-:Y:S01]  /*31a0*/  FFMA R160, R105, UR17, -R152.reuse ;  /* 0x0000001169a07c23 */ /* 0x100fe20008000898 */
[--C-:B------:R-:W-:Y:S01]  /*31b0*/  FFMA R53, R53, UR4, -R152.reuse ;  /* 0x0000000435357c23 */ /* 0x100fe20008000898 */
[----:B------:R-:W-:Y:S01]  /*31c0*/  @!P2 FMUL R41, R41, 0.5 ;  /* 0x3f0000002929a820 */ /* 0x000fe20000400000 */
[----:B------:R-:W-:Y:S01]  /*31d0*/  ULDC UR4, c[0x0][0x604] ;  /* 0x0001810000047ab9 */ /* 0x000fe20000000800 */
[----:B-----5:R-:W-:Y:S01]  /*31e0*/  @!P3 FMUL R32, R32, R32 ;  /* 0x000000202020b220 */ /* 0x020fe20000400000 */
[----:B------:R-:W-:Y:S01]  /*31f0*/  FSETP.GEU.AND P3, PT, R44, -126, PT ;  /* 0xc2fc00002c00780b */ /* 0x000fe20003f6e000 */
[----:B------:R-:W4:Y:S01]  /*3200*/  MUFU.EX2 R36, R36 ;  /* 0x0000002400247308 */ /* 0x000f220000000800 */
[--C-:B------:R-:W-:Y:S01]  /*3210*/  FFMA R56, R56, UR4, -R152.reuse ;  /* 0x0000000438387c23 */ /* 0x100fe20008000898 */
[----:B------:R-:W-:Y:S01]  /*3220*/  ULDC UR4, c[0x0][0x604] ;  /* 0x0001810000047ab9 */ /* 0x000fe20000000800 */
[--C-:B------:R-:W-:Y:S01]  /*3230*/  FFMA R109, R109, UR18, -R152.reuse ;  /* 0x000000126d6d7c23 */ /* 0x100fe20008000898 */
[----:B------:R-:W-:Y:S01]  /*3240*/  @!P5 FMUL R37, R37, 0.5 ;  /* 0x3f0000002525d820 */ /* 0x000fe20000400000 */
[--C-:B------:R-:W-:Y:S01]  /*3250*/  FFMA R57, R57, UR4, -R152.reuse ;  /* 0x0000000439397c23 */ /* 0x100fe20008000898 */
[----:B------:R-:W-:Y:S01]  /*3260*/  ULDC UR4, c[0x0][0x604] ;  /* 0x0001810000047ab9 */ /* 0x000fe20000000800 */
[--C-:B------:R-:W-:Y:S01]  /*3270*/  FFMA R112, R112, UR19, -R152.reuse ;  /* 0x0000001370707c23 */ /* 0x100fe20008000898 */
[----:B------:R-:W5:Y:S01]  /*3280*/  MUFU.EX2 R40, R40 ;  /* 0x0000002800287308 */ /* 0x000f620000000800 */
[----:B---3--:R-:W-:Y:S01]  /*3290*/  @!P4 FMUL R33, R33, R33 ;  /* 0x000000212121c220 */ /* 0x008fe20000400000 */
[----:B------:R-:W-:Y:S01]  /*32a0*/  FSETP.GEU.AND P4, PT, R45, -126, PT ;  /* 0xc2fc00002d00780b */ /* 0x000fe20003f8e000 */
[--C-:B------:R-:W-:Y:S01]  /*32b0*/  FFMA R60, R60, UR4, -R152.reuse ;  /* 0x000000043c3c7c23 */ /* 0x100fe20008000898 */
[----:B------:R-:W-:Y:S01]  /*32c0*/  @!P3 FMUL R44, R44, 0.5 ;  /* 0x3f0000002c2cb820 */ /* 0x000fe20000400000 */
[----:B------:R-:W-:Y:S01]  /*32d0*/  ULDC UR4, c[0x0][0x604] ;  /* 0x0001810000047ab9 */ /* 0x000fe20000000800 */
[--C-:B------:R-:W-:Y:S01]  /*32e0*/  FFMA R161, R121, UR22, -R152.reuse ;  /* 0x0000001679a17c23 */ /* 0x100fe20008000898 */
[--C-:B------:R-:W-:Y:S01]  /*32f0*/  FFMA R61, R61, UR4, -R152.reuse ;  /* 0x000000043d3d7c23 */ /* 0x100fe20008000898 */
[----:B------:R-:W3:Y:S01]  /*3300*/  MUFU.EX2 R41, R41 ;  /* 0x0000002900297308 */ /* 0x000ee20000000800 */
[----:B----4-:R-:W-:Y:S01]  /*3310*/  @!P6 FMUL R36, R36, R36 ;  /* 0x000000242424e220 */ /* 0x010fe20000400000 */
[----:B------:R-:W-:Y:S01]  /*3320*/  FSETP.GEU.AND P6, PT, R48, -126, PT ;  /* 0xc2fc00003000780b */ /* 0x000fe20003fce000 */
[----:B------:R-:W-:Y:S01]  /*3330*/  ULDC UR4, c[0x0][0x604] ;  /* 0x0001810000047ab9 */ /* 0x000fe20000000800 */
[--C-:B------:R-:W-:Y:S01]  /*3340*/  FFMA R162, R124, UR23, -R152.reuse ;  /* 0x000000177ca27c23 */ /* 0x100fe20008000898 */
[--C-:B------:R-:W-:Y:S01]  /*3350*/  FFMA R64, R64, UR4, -R152.reuse ;  /* 0x0000000440407c23 */ /* 0x100fe20008000898 */
[----:B------:R-:W-:Y:S01]  /*3360*/  ULDC UR4, c[0x0][0x604] ;  /* 0x0001810000047ab9 */ /* 0x000fe20000000800 */
[----:B------:R-:W-:Y:S01]  /*3370*/  @!P4 FMUL R45, R45, 0.5 ;  /* 0x3f0000002d2dc820 */ /* 0x000fe20000400000 */
[----:B------:R-:W4:Y:S01]  /*3380*/  MUFU.EX2 R37, R37 ;  /* 0x0000002500257308 */ /* 0x000f220000000800 */
[----:B-----5:R-:W-:Y:S01]  /*3390*/  @!P1 FMUL R40, R40, R40 ;  /* 0x0000002828289220 */ /* 0x020fe20000400000 */
[----:B------:R-:W-:Y:S01]  /*33a0*/  FSETP.GEU.AND P1, PT, R52, -126, PT ;  /* 0xc2fc00003400780b */ /* 0x000fe20003f2e000 */
[--C-:B------:R-:W-:Y:S01]  /*33b0*/  FFMA R65, R65, UR4, -R152.reuse ;  /* 0x0000000441417c23 */ /* 0x100fe20008000898 */
[----:B------:R-:W-:Y:S01]  /*33c0*/  ULDC UR4, c[0x0][0x604] ;  /* 0x0001810000047ab9 */ /* 0x000fe20000000800 */
[----:B------:R-:W-:Y:S01]  /*33d0*/  ULDC UR11, c[0x0][0x604] ;  /* 0x00018100000b7ab9 */ /* 0x000fe20000000800 */
[--C-:B------:R-:W-:Y:S01]  /*33e0*/  FFMA R68, R68, UR4, -R152.reuse ;  /* 0x0000000444447c23 */ /* 0x100fe20008000898 */
[----:B------:R-:W-:Y:S01]  /*33f0*/  @!P6 FMUL R48, R48, 0.5 ;  /* 0x3f0000003030e820 */ /* 0x000fe20000400000 */
[----:B------:R-:W5:Y:S01]  /*3400*/  MUFU.EX2 R44, R44 ;  /* 0x0000002c002c7308 */ /* 0x000f620000000800 */
[----:B---3--:R-:W-:Y:S01]  /*3410*/  @!P2 FMUL R41, R41, R41 ;  /* 0x000000292929a220 */ /* 0x008fe20000400000 */
[----:B------:R-:W-:Y:S01]  /*3420*/  FSETP.GEU.AND P2, PT, R53, -126, PT ;  /* 0xc2fc00003500780b */ /* 0x000fe20003f4e000 */
[----:B------:R-:W-:Y:S01]  /*3430*/  ULDC UR4, c[0x0][0x604] ;  /* 0x0001810000047ab9 */ /* 0x000fe20000000800 */
[--C-:B------:R-:W-:Y:S01]  /*3440*/  FFMA R163, R125, UR11, -R152.reuse ;  /* 0x0000000b7da37c23 */ /* 0x100fe20008000898 */
[--C-:B------:R-:W-:Y:S01]  /*3450*/  FFMA R69, R69, UR4, -R152.reuse ;  /* 0x0000000445457c23 */ /* 0x100fe20008000898 */
[----:B------:R-:W-:Y:S01]  /*3460*/  ULDC UR4, c[0x0][0x604] ;  /* 0x0001810000047ab9 */ /* 0x000fe20000000800 */
[----:B------:R-:W-:Y:S01]  /*3470*/  @!P1 FMUL R52, R52, 0.5 ;  /* 0x3f00000034349820 */ /* 0x000fe20000400000 */
[----:B------:R-:W3:Y:S01]  /*3480*/  MUFU.EX2 R45, R45 ;  /* 0x0000002d002d7308 */ /* 0x000ee20000000800 */
[----:B----4-:R-:W-:Y:S01]  /*3490*/  @!P5 FMUL R37, R37, R37 ;  /* 0x000000252525d220 */ /* 0x010fe20000400000 */
[----:B------:R-:W-:Y:S01]  /*34a0*/  FSETP.GEU.AND P5, PT, R49, -126, PT ;  /* 0xc2fc00003100780b */ /* 0x000fe20003fae000 */
[--C-:B------:R-:W-:Y:S01]  /*34b0*/  FFMA R155, R72, UR4, -R152.reuse ;  /* 0x00000004489b7c23 */ /* 0x100fe20008000898 */
[----:B------:R-:W-:Y:S01]  /*34c0*/  ULDC UR4, c[0x0][0x604] ;  /* 0x0001810000047ab9 */ /* 0x000fe20000000800 */
[--C-:B------:R-:W-:Y:S01]  /*34d0*/  FFMA R164, R129, UR25, -R152.reuse ;  /* 0x0000001981a47c23 */ /* 0x100fe20008000898 */
[--C-:B------:R-:W-:Y:S01]  /*34e0*/  FFMA R133, R133, UR26, -R152.reuse ;  /* 0x0000001a85857c23 */ /* 0x100fe20008000898 */
[----:B------:R-:W-:Y:S01]  /*34f0*/  @!P2 FMUL R53, R53, 0.5 ;  /* 0x3f0000003535a820 */ /* 0x000fe20000400000 */
[----:B------:R-:W4:Y:S01]  /*3500*/  MUFU.EX2 R48, R48 ;  /* 0x0000003000307308 */ /* 0x000f220000000800 */
[----:B-----5:R-:W-:Y:S01]  /*3510*/  @!P3 FMUL R44, R44, R44 ;  /* 0x0000002c2c2cb220 */ /* 0x020fe20000400000 */
[----:B------:R-:W-:Y:S01]  /*3520*/  FSETP.GEU.AND P3, PT, R56, -126, PT ;  /* 0xc2fc00003800780b */ /* 0x000fe20003f6e000 */
[--C-:B------:R-:W-:Y:S01]  /*3530*/  FFMA R136, R136, UR27, -R152.reuse ;  /* 0x0000001b88887c23 */ /* 0x100fe20008000898 */
[----:B------:R-:W-:Y:S01]  /*3540*/  ULDC UR25, c[0x0][0x604] ;  /* 0x0001810000197ab9 */ /* 0x000fe20000000800 */
[--C-:B------:R-:W-:Y:S01]  /*3550*/  FFMA R165, R141, UR29, -R152.reuse ;  /* 0x0000001d8da57c23 */ /* 0x100fe20008000898 */
[--C-:B------:R-:W-:Y:S01]  /*3560*/  FFMA R145, R145, UR30, -R152.reuse ;  /* 0x0000001e91917c23 */ /* 0x100fe20008000898 */
[----:B------:R-:W-:Y:S01]  /*3570*/  @!P5 FMUL R49, R49, 0.5 ;  /* 0x3f0000003131d820 */ /* 0x000fe20000400000 */
[----:B------:R-:W5:Y:S01]  /*3580*/  MUFU.EX2 R52, R52 ;  /* 0x0000003400347308 */ /* 0x000f620000000800 */
[----:B---3--:R-:W-:Y:S01]  /*3590*/  @!P4 FMUL R45, R45, R45 ;  /* 0x0000002d2d2dc220 */ /* 0x008fe20000400000 */
[C---:B------:R-:W-:Y:S01]  /*35a0*/  FSETP.GEU.AND P4, PT, R57.reuse, -126, PT ;  /* 0xc2fc00003900780b */ /* 0x040fe20003f8e000 */
[----:B------:R-:W-:Y:S01]  /*35b0*/  FFMA R166, R148, UR31, -R152 ;  /* 0x0000001f94a67c23 */ /* 0x000fe20008000898 */
[----:B------:R-:W-:Y:S01]  /*35c0*/  ULDC UR23, c[0x0][0x604] ;  /* 0x0001810000177ab9 */ /* 0x000fe20000000800 */
[----:B------:R-:W-:Y:S01]  /*35d0*/  ULDC UR22, c[0x0][0x604] ;  /* 0x0001810000167ab9 */ /* 0x000fe20000000800 */
[----:B------:R-:W-:Y:S01]  /*35e0*/  ULDC UR19, c[0x0][0x604] ;  /* 0x0001810000137ab9 */ /* 0x000fe20000000800 */
[----:B------:R-:W-:Y:S01]  /*35f0*/  @!P3 FMUL R56, R56, 0.5 ;  /* 0x3f0000003838b820 */ /* 0x000fe20000400000 */
[----:B------:R-:W3:Y:S01]  /*3600*/  MUFU.EX2 R53, R53 ;  /* 0x0000003500357308 */ /* 0x000ee20000000800 */
[----:B----4-:R-:W-:Y:S01]  /*3610*/  @!P6 FMUL R48, R48, R48 ;  /* 0x000000303030e220 */ /* 0x010fe20000400000 */
[----:B------:R-:W-:Y:S01]  /*3620*/  FSETP.GEU.AND P6, PT, R60, -126, PT ;  /* 0xc2fc00003c00780b */ /* 0x000fe20003fce000 */
[----:B------:R-:W-:Y:S01]  /*3630*/  ULDC UR27, c[0x0][0x604] ;  /* 0x00018100001b7ab9 */ /* 0x000fe20000000800 */
[----:B------:R-:W-:Y:S01]  /*3640*/  ULDC UR17, c[0x0][0x604] ;  /* 0x0001810000117ab9 */ /* 0x000fe20000000800 */
[----:B------:R-:W-:Y:S01]  /*3650*/  ULDC UR26, c[0x0][0x604] ;  /* 0x00018100001a7ab9 */ /* 0x000fe20000000800 */
[----:B------:R-:W-:Y:S01]  /*3660*/  ULDC UR15, c[0x0][0x604] ;  /* 0x00018100000f7ab9 */ /* 0x000fe20000000800 */
[----:B------:R-:W-:Y:S01]  /*3670*/  @!P4 FMUL R57, R57, 0.5 ;  /* 0x3f0000003939c820 */ /* 0x000fe20000400000 */
[----:B------:R-:W4:Y:S01]  /*3680*/  MUFU.EX2 R49, R49 ;  /* 0x0000003100317308 */ /* 0x000f220000000800 */
[----:B-----5:R-:W-:Y:S01]  /*3690*/  @!P1 FMUL R52, R52, R52 ;  /* 0x0000003434349220 */ /* 0x020fe20000400000 */
[----:B------:R-:W-:Y:S01]  /*36a0*/  FSETP.GEU.AND P1, PT, R64, -126, PT ;  /* 0xc2fc00004000780b */ /* 0x000fe20003f2e000 */
[----:B------:R-:W-:Y:S01]  /*36b0*/  ULDC UR18, c[0x0][0x604] ;  /* 0x0001810000127ab9 */ /* 0x000fe20000000800 */
[----:B------:R-:W-:Y:S01]  /*36c0*/  ULDC UR11, c[0x0][0x604] ;  /* 0x00018100000b7ab9 */ /* 0x000fe20000000800 */
[----:B------:R-:W-:Y:S01]  /*36d0*/  ULDC UR29, c[0x0][0x604] ;  /* 0x00018100001d7ab9 */ /* 0x000fe20000000800 */
[----:B------:R-:W-:Y:S01]  /*36e0*/  ULDC UR31, c[0x0][0x604] ;  /* 0x00018100001f7ab9 */ /* 0x000fe20000000800 */
[----:B------:R-:W-:Y:S01]  /*36f0*/  @!P6 FMUL R60, R60, 0.5 ;  /* 0x3f0000003c3ce820 */ /* 0x000fe20000400000 */
[----:B------:R-:W5:Y:S01]  /*3700*/  MUFU.EX2 R56, R56 ;  /* 0x0000003800387308 */ /* 0x000f620000000800 */
[----:B---3--:R-:W-:Y:S01]  /*3710*/  @!P2 FMUL R53, R53, R53 ;  /* 0x000000353535a220 */ /* 0x008fe20000400000 */
[----:B------:R-:W-:Y:S01]  /*3720*/  FSETP.GEU.AND P2, PT, R65, -126, PT ;  /* 0xc2fc00004100780b */ /* 0x000fe20003f4e000 */
[----:B------:R-:W-:-:S04]  /*3730*/  ULDC UR30, c[0x0][0x604] ;  /* 0x00018100001e7ab9 */ /* 0x000fc80000000800 */
[----:B------:R-:W-:Y:S01]  /*3740*/  @!P1 FMUL R64, R64, 0.5 ;  /* 0x3f00000040409820 */ /* 0x000fe20000400000 */
[----:B------:R-:W3:Y:S01]  /*3750*/  MUFU.EX2 R57, R57 ;  /* 0x0000003900397308 */ /* 0x000ee20000000800 */
[----:B----4-:R-:W-:Y:S01]  /*3760*/  @!P5 FMUL R49, R49, R49 ;  /* 0x000000313131d220 */ /* 0x010fe20000400000 */
[----:B------:R-:W-:-:S05]  /*3770*/  FSETP.GEU.AND P5, PT, R61, -126, PT ;  /* 0xc2fc00003d00780b */ /* 0x000fca0003fae000 */
[----:B------:R-:W-:Y:S01]  /*3780*/  @!P2 FMUL R65, R65, 0.5 ;  /* 0x3f0000004141a820 */ /* 0x000fe20000400000 */
[----:B------:R-:W4:Y:S01]  /*3790*/  MUFU.EX2 R60, R60 ;  /* 0x0000003c003c7308 */ /* 0x000f220000000800 */
[----:B-----5:R-:W-:Y:S01]  /*37a0*/  @!P3 FMUL R56, R56, R56 ;  /* 0x000000383838b220 */ /* 0x020fe20000400000 */
[----:B------:R-:W-:-:S05]  /*37b0*/  FSETP.GEU.AND P3, PT, R68, -126, PT ;  /* 0xc2fc00004400780b */ /* 0x000fca0003f6e000 */
[----:B------:R-:W-:Y:S01]  /*37c0*/  @!P5 FMUL R61, R61, 0.5 ;  /* 0x3f0000003d3dd820 */ /* 0x000fe20000400000 */
[----:B------:R-:W5:Y:S01]  /*37d0*/  MUFU.EX2 R64, R64 ;  /* 0x0000004000407308 */ /* 0x000f620000000800 */
[----:B---3--:R-:W-:Y:S01]  /*37e0*/  @!P4 FMUL R57, R57, R57 ;  /* 0x000000393939c220 */ /* 0x008fe20000400000 */
[----:B------:R-:W-:-:S05]  /*37f0*/  FSETP.GEU.AND P4, PT, R69, -126, PT ;  /* 0xc2fc00004500780b */ /* 0x000fca0003f8e000 */
        /* <DEDUP_REMOVED lines=9> */
[----:B------:R5:W1:Y:S01]  /*3890*/  MUFU.EX2 R72, R68 ;  /* 0x0000004400487308 */ /* 0x000a620000000800 */
[----:B---3--:R-:W-:-:S06]  /*38a0*/  @!P2 FMUL R65, R65, R65 ;  /* 0x000000414141a220 */ /* 0x008fcc0000400000 */
[----:B------:R-:W-:Y:S01]  /*38b0*/  @!P1 FMUL R157, R157, 0.5 ;  /* 0x3f0000009d9d9820 */ /* 0x000fe20000400000 */
[----:B------:R3:W2:Y:S01]  /*38c0*/  MUFU.EX2 R73, R69 ;  /* 0x0000004500497308 */ /* 0x0006a20000000800 */
[--C-:B-----5:R-:W-:Y:S01]  /*38d0*/  FFMA R68, R77, UR4, -R152.reuse ;  /* 0x000000044d447c23 */ /* 0x120fe20008000898 */
[----:B----4-:R-:W-:Y:S01]  /*38e0*/  @!P5 FMUL R61, R61, R61 ;  /* 0x0000003d3d3dd220 */ /* 0x010fe20000400000 */
[----:B------:R-:W-:Y:S01]  /*38f0*/  FSETP.GEU.AND P5, PT, R156, -126, PT ;  /* 0xc2fc00009c00780b */ /* 0x000fe20003fae000 */
[----:B------:R-:W-:Y:S02]  /*3900*/  ULDC UR4, c[0x0][0x604] ;  /* 0x0001810000047ab9 */ /* 0x000fe40000000800 */
[----:B------:R-:W-:Y:S02]  /*3910*/  FSETP.GEU.AND P2, PT, R68, -126, PT ;  /* 0xc2fc00004400780b */ /* 0x000fe40003f4e000 */
[----:B------:R4:W5:Y:S01]  /*3920*/  MUFU.EX2 R76, R155 ;  /* 0x0000009b004c7308 */ /* 0x0009620000000800 */
[----:B---3--:R-:W-:Y:S01]  /*3930*/  FFMA R69, R80, UR8, -R152 ;  /* 0x0000000850457c23 */ /* 0x008fe20008000898 */
[----:B-1----:R-:W-:Y:S01]  /*3940*/  @!P3 FMUL R72, R72, R72 ;  /* 0x000000484848b220 */ /* 0x002fe20000400000 */
[----:B------:R-:W-:-:S02]  /*3950*/  ULDC UR8, c[0x0][0x604] ;  /* 0x0001810000087ab9 */ /* 0x000fc40000000800 */
[--C-:B------:R-:W-:Y:S01]  /*3960*/  FFMA R159, R101, UR8, -R152.reuse ;  /* 0x00000008659f7c23 */ /* 0x100fe20008000898 */
[----:B------:R-:W-:Y:S01]  /*3970*/  FSETP.GEU.AND P3, PT, R69, -126, PT ;  /* 0xc2fc00004500780b */ /* 0x000fe20003f6e000 */
[----:B------:R-:W-:Y:S01]  /*3980*/  ULDC UR8, c[0x0][0x604] ;  /* 0x0001810000087ab9 */ /* 0x000fe20000000800 */
[----:B------:R-:W-:Y:S01]  /*3990*/  @!P5 FMUL R156, R156, 0.5 ;  /* 0x3f0000009c9cd820 */ /* 0x000fe20000400000 */
[--C-:B----4-:R-:W-:Y:S01]  /*39a0*/  FFMA R155, R81, UR9, -R152.reuse ;  /* 0x00000009519b7c23 */ /* 0x110fe20008000898 */
[----:B------:R1:W3:Y:S01]  /*39b0*/  MUFU.EX2 R80, R157 ;  /* 0x0000009d00507308 */ /* 0x0002e20000000800 */
[----:B------:R-:W-:Y:S01]  /*39c0*/  @!P2 FMUL R68, R68, 0.5 ;  /* 0x3f0000004444a820 */ /* 0x000fe20000400000 */
[----:B--2---:R-:W-:Y:S01]  /*39d0*/  @!P4 FMUL R73, R73, R73 ;  /* 0x000000494949c220 */ /* 0x004fe20000400000 */
[----:B------:R-:W-:Y:S01]  /*39e0*/  ULDC UR9, c[0x0][0x604] ;  /* 0x0001810000097ab9 */ /* 0x000fe20000000800 */
[----:B------:R-:W-:Y:S01]  /*39f0*/  FSETP.GEU.AND P4, PT, R155, -126, PT ;  /* 0xc2fc00009b00780b */ /* 0x000fe20003f8e000 */
[--C-:B------:R-:W-:Y:S01]  /*3a00*/  FFMA R108, R108, UR9, -R152.reuse ;  /* 0x000000096c6c7c23 */ /* 0x100fe20008000898 */
[----:B------:R-:W-:Y:S01]  /*3a10*/  ULDC UR9, c[0x0][0x604] ;  /* 0x0001810000097ab9 */ /* 0x000fe20000000800 */
[----:B-----5:R-:W-:Y:S01]  /*3a20*/  @!P6 FMUL R76, R76, R76 ;  /* 0x0000004c4c4ce220 */ /* 0x020fe20000400000 */
[----:B------:R2:W4:Y:S01]  /*3a30*/  MUFU.EX2 R81, R68 ;  /* 0x0000004400517308 */ /* 0x0005220000000800 */
[----:B------:R-:W-:Y:S01]  /*3a40*/  @!P3 FMUL R69, R69, 0.5 ;  /* 0x3f0000004545b820 */ /* 0x000fe20000400000 */
[----:B-1----:R-:W-:Y:S01]  /*3a50*/  FFMA R157, R85, UR10, -R152 ;  /* 0x0000000a559d7c23 */ /* 0x002fe20008000898 */
[----:B------:R-:W-:-:S05]  /*3a60*/  ULDC UR10, c[0x0][0x604] ;  /* 0x00018100000a7ab9 */ /* 0x000fca0000000800 */
[----:B------:R1:W5:Y:S01]  /*3a70*/  MUFU.EX2 R77, R156 ;  /* 0x0000009c004d7308 */ /* 0x0003620000000800 */
[--C-:B--2---:R-:W-:Y:S01]  /*3a80*/  FFMA R68, R89, UR7, -R152.reuse ;  /* 0x0000000759447c23 */ /* 0x104fe20008000898 */
[----:B---3--:R-:W-:Y:S01]  /*3a90*/  @!P1 FMUL R80, R80, R80 ;  /* 0x0000005050509220 */ /* 0x008fe20000400000 */
[----:B------:R-:W-:Y:S01]  /*3aa0*/  FSETP.GEU.AND P1, PT, R209, -126, PT ;  /* 0xc2fc0000d100780b */ /* 0x000fe20003f2e000 */
[----:B------:R-:W-:Y:S01]  /*3ab0*/  @!P4 FMUL R155, R155, 0.5 ;  /* 0x3f0000009b9bc820 */ /* 0x000fe20000400000 */
[----:B------:R-:W-:Y:S02]  /*3ac0*/  ULDC UR7, c[0x0][0x604] ;  /* 0x0001810000077ab9 */ /* 0x000fe40000000800 */
[--C-:B------:R-:W-:Y:S01]  /*3ad0*/  FFMA R132, R132, UR7, -R152.reuse ;  /* 0x0000000784847c23 */ /* 0x100fe20008000898 */
[----:B------:R2:W3:Y:S01]  /*3ae0*/  MUFU.EX2 R85, R155 ;  /* 0x0000009b00557308 */ /* 0x0004e20000000800 */
[--C-:B-1----:R-:W-:Y:S01]  /*3af0*/  FFMA R156, R84, UR6, -R152.reuse ;  /* 0x00000006549c7c23 */ /* 0x102fe20008000898 */
[----:B----4-:R-:W-:Y:S01]  /*3b00*/  @!P2 FMUL R81, R81, R81 ;  /* 0x000000515151a220 */ /* 0x010fe20000400000 */
[----:B------:R-:W-:Y:S01]  /*3b10*/  FSETP.GEU.AND P2, PT, R68, -126, PT ;  /* 0xc2fc00004400780b */ /* 0x000fe20003f4e000 */
[----:B------:R-:W-:Y:S01]  /*3b20*/  ULDC UR6, c[0x0][0x604] ;  /* 0x0001810000067ab9 */ /* 0x000fe20000000800 */
[----:B------:R-:W-:Y:S01]  /*3b30*/  ULDC UR7, c[0x0][0x604] ;  /* 0x0001810000077ab9 */ /* 0x000fe20000000800 */
[----:B------:R-:W-:Y:S01]  /*3b40*/  FSETP.GEU.AND P6, PT, R156, -126, PT ;  /* 0xc2fc00009c00780b */ /* 0x000fe20003fce000 */
[--C-:B------:R-:W-:Y:S01]  /*3b50*/  FFMA R113, R113, UR6, -R152.reuse ;  /* 0x0000000671717c23 */ /* 0x100fe20008000898 */
[----:B------:R1:W4:Y:S01]  /*3b60*/  MUFU.EX2 R84, R69 ;  /* 0x0000004500547308 */ /* 0x0003220000000800 */
[----:B-----5:R-:W-:Y:S01]  /*3b70*/  @!P5 FMUL R77, R77, R77 ;  /* 0x0000004d4d4dd220 */ /* 0x020fe20000400000 */
[----:B------:R-:W-:Y:S01]  /*3b80*/  FSETP.GEU.AND P5, PT, R157, -126, PT ;  /* 0xc2fc00009d00780b */ /* 0x000fe20003fae000 */
[----:B------:R-:W-:Y:S01]  /*3b90*/  @!P1 FMUL R209, R209, 0.5 ;  /* 0x3f000000d1d19820 */ /* 0x000fe20000400000 */
[----:B--2---:R-:W-:Y:S01]  /*3ba0*/  FFMA R155, R93, UR13, -R152 ;  /* 0x0000000d5d9b7c23 */ /* 0x004fe20008000898 */
[----:B------:R-:W-:Y:S01]  /*3bb0*/  ULDC UR13, c[0x0][0x604] ;  /* 0x00018100000d7ab9 */ /* 0x000fe20000000800 */
[----:B------:R-:W-:-:S02]  /*3bc0*/  ULDC UR6, c[0x0][0x604] ;  /* 0x0001810000067ab9 */ /* 0x000fc40000000800 */
[----:B------:R-:W-:Y:S01]  /*3bd0*/  @!P2 FMUL R68, R68, 0.5 ;  /* 0x3f0000004444a820 */ /* 0x000fe20000400000 */
[--C-:B-1----:R-:W-:Y:S01]  /*3be0*/  FFMA R69, R92, UR12, -R152.reuse ;  /* 0x0000000c5c457c23 */ /* 0x102fe20008000898 */
[----:B------:R-:W1:Y:S01]  /*3bf0*/  MUFU.EX2 R209, R209 ;  /* 0x000000d100d17308 */ /* 0x000e620000000800 */
[----:B---3--:R-:W-:Y:S01]  /*3c00*/  @!P4 FMUL R85, R85, R85 ;  /* 0x000000555555c220 */ /* 0x008fe20000400000 */
[----:B------:R-:W-:Y:S01]  /*3c10*/  FSETP.GEU.AND P4, PT, R155, -126, PT ;  /* 0xc2fc00009b00780b */ /* 0x000fe20003f8e000 */
[----:B------:R-:W-:Y:S01]  /*3c20*/  @!P6 FMUL R156, R156, 0.5 ;  /* 0x3f0000009c9ce820 */ /* 0x000fe20000400000 */
[----:B------:R-:W-:Y:S01]  /*3c30*/  ULDC UR12, c[0x0][0x604] ;  /* 0x00018100000c7ab9 */ /* 0x000fe20000000800 */
[----:B------:R-:W-:Y:S01]  /*3c40*/  @!P5 FMUL R157, R157, 0.5 ;  /* 0x3f0000009d9dd820 */ /* 0x000fe20000400000 */
[----:B------:R-:W-:Y:S01]  /*3c50*/  FFMA R137, R137, UR12, -R152 ;  /* 0x0000000c89897c23 */ /* 0x000fe20008000898 */
[----:B----4-:R-:W-:Y:S01]  /*3c60*/  @!P3 FMUL R84, R84, R84 ;  /* 0x000000545454b220 */ /* 0x010fe20000400000 */
[----:B------:R2:W3:Y:S01]  /*3c70*/  MUFU.EX2 R92, R68 ;  /* 0x00000044005c7308 */ /* 0x0004e20000000800 */
[----:B------:R-:W-:Y:S01]  /*3c80*/  FSETP.GEU.AND P3, PT, R69, -126, PT ;  /* 0xc2fc00004500780b */ /* 0x000fe20003f6e000 */
[----:B------:R-:W-:-:S05]  /*3c90*/  ULDC UR12, c[0x0][0x604] ;  /* 0x00018100000c7ab9 */ /* 0x000fca0000000800 */
[----:B------:R-:W-:Y:S01]  /*3ca0*/  @!P4 FMUL R155, R155, 0.5 ;  /* 0x3f0000009b9bc820 */ /* 0x000fe20000400000 */
[----:B------:R4:W5:Y:S01]  /*3cb0*/  MUFU.EX2 R89, R157 ;  /* 0x0000009d00597308 */ /* 0x0009620000000800 */
[----:B-1----:R-:W-:Y:S01]  /*3cc0*/  @!P1 FMUL R209, R209, R209 ;  /* 0x000000d1d1d19220 */ /* 0x002fe20000400000 */
[----:B------:R-:W-:Y:S01]  /*3cd0*/  FSETP.GEU.AND P1, PT, R158, -126, PT ;  /* 0xc2fc00009e00780b */ /* 0x000fe20003f2e000 */
[--C-:B--2---:R-:W-:Y:S01]  /*3ce0*/  FFMA R68, R104, UR16, -R152.reuse ;  /* 0x0000001068447c23 */ /* 0x104fe20008000898 */
[----:B------:R-:W-:Y:S02]  /*3cf0*/  ULDC UR16, c[0x0][0x604] ;  /* 0x0001810000107ab9 */ /* 0x000fe40000000800 */
[----:B------:R-:W-:Y:S02]  /*3d00*/  @!P3 FMUL R69, R69, 0.5 ;  /* 0x3f0000004545b820 */ /* 0x000fe40000400000 */
[----:B------:R1:W2:Y:S01]  /*3d10*/  MUFU.EX2 R88, R156 ;  /* 0x0000009c00587308 */ /* 0x0002a20000000800 */
[----:B----4-:R-:W-:Y:S01]  /*3d20*/  FFMA R157, R97, UR14, -R152 ;  /* 0x0000000e619d7c23 */ /* 0x010fe20008000898 */
[----:B---3--:R-:W-:Y:S01]  /*3d30*/  @!P2 FMUL R92, R92, R92 ;  /* 0x0000005c5c5ca220 */ /* 0x008fe20000400000 */
[----:B------:R-:W-:Y:S01]  /*3d40*/  FSETP.GEU.AND P2, PT, R159, -126, PT ;  /* 0xc2fc00009f00780b */ /* 0x000fe20003f4e000 */
[----:B------:R-:W-:-:S03]  /*3d50*/  ULDC UR14, c[0x0][0x604] ;  /* 0x00018100000e7ab9 */ /* 0x000fc60000000800 */
[----:B------:R-:W-:Y:S01]  /*3d60*/  @!P1 FMUL R158, R158, 0.5 ;  /* 0x3f0000009e9e9820 */ /* 0x000fe20000400000 */
[----:B------:R3:W4:Y:S01]  /*3d70*/  MUFU.EX2 R93, R69 ;  /* 0x00000045005d7308 */ /* 0x0007220000000800 */
[----:B-----5:R-:W-:Y:S01]  /*3d80*/  @!P5 FMUL R89, R89, R89 ;  /* 0x000000595959d220 */ /* 0x020fe20000400000 */
[----:B------:R-:W-:Y:S01]  /*3d90*/  FSETP.GEU.AND P5, PT, R157, -126, PT ;  /* 0xc2fc00009d00780b */ /* 0x000fe20003fae000 */
[--C-:B-1----:R-:W-:Y:S01]  /*3da0*/  FFMA R156, R96, UR4, -R152.reuse ;  /* 0x00000004609c7c23 */ /* 0x102fe20008000898 */
[----:B------:R-:W-:Y:S02]  /*3db0*/  ULDC UR4, c[0x0][0x604] ;  /* 0x0001810000047ab9 */ /* 0x000fe40000000800 */
[--C-:B------:R-:W-:Y:S01]  /*3dc0*/  FFMA R149, R149, UR4, -R152.reuse ;  /* 0x0000000495957c23 */ /* 0x100fe20008000898 */
[----:B------:R-:W-:Y:S01]  /*3dd0*/  ULDC UR4, c[0x0][0x604] ;  /* 0x0001810000047ab9 */ /* 0x000fe20000000800 */
[----:B------:R1:W5:Y:S01]  /*3de0*/  MUFU.EX2 R96, R155 ;  /* 0x0000009b00607308 */ /* 0x0003620000000800 */
[----:B------:R-:W-:Y:S01]  /*3df0*/  @!P2 FMUL R159, R159, 0.5 ;  /* 0x3f0000009f9fa820 */ /* 0x000fe20000400000 */
[----:B--2---:R-:W-:Y:S01]  /*3e00*/  @!P6 FMUL R88, R88, R88 ;  /* 0x000000585858e220 */ /* 0x004fe20000400000 */
[----:B------:R-:W-:Y:S01]  /*3e10*/  FSETP.GEU.AND P6, PT, R156, -126, PT ;  /* 0xc2fc00009c00780b */ /* 0x000fe20003fce000 */
[--C-:B---3--:R-:W-:Y:S01]  /*3e20*/  FFMA R69, R116, UR20, -R152.reuse ;  /* 0x0000001474457c23 */ /* 0x108fe20008000898 */
[--C-:B------:R-:W-:Y:S01]  /*3e30*/  FFMA R116, R117, UR21, -R152.reuse ;  /* 0x0000001575747c23 */ /* 0x100fe20008000898 */
[----:B------:R-:W-:Y:S01]  /*3e40*/  ULDC UR21, c[0x0][0x604] ;  /* 0x0001810000157ab9 */ /* 0x000fe20000000800 */
[----:B------:R-:W-:Y:S01]  /*3e50*/  @!P5 FMUL R157, R157, 0.5 ;  /* 0x3f0000009d9dd820 */ /* 0x000fe20000400000 */
[----:B------:R-:W2:Y:S01]  /*3e60*/  MUFU.EX2 R104, R159 ;  /* 0x0000009f00687308 */ /* 0x000ea20000000800 */
[----:B----4-:R-:W-:Y:S01]  /*3e70*/  @!P3 FMUL R93, R93, R93 ;  /* 0x0000005d5d5db220 */ /* 0x010fe20000400000 */
[----:B------:R-:W-:Y:S01]  /*3e80*/  FSETP.GEU.AND P3, PT, R68, -126, PT ;  /* 0xc2fc00004400780b */ /* 0x000fe20003f6e000 */
[----:B-1----:R-:W-:Y:S01]  /*3e90*/  FFMA R155, R120, UR10, -R152 ;  /* 0x0000000a789b7c23 */ /* 0x002fe20008000898 */
[----:B------:R-:W-:Y:S01]  /*3ea0*/  ULDC UR20, c[0x0][0x604] ;  /* 0x0001810000147ab9 */ /* 0x000fe20000000800 */
[----:B------:R-:W-:-:S03]  /*3eb0*/  ULDC UR10, c[0x0][0x604] ;  /* 0x00018100000a7ab9 */ /* 0x000fc60000000800 */
[----:B------:R1:W3:Y:S01]  /*3ec0*/  MUFU.EX2 R100, R157 ;  /* 0x0000009d00647308 */ /* 0x0002e20000000800 */
[----:B-----5:R-:W-:Y:S01]  /*3ed0*/  @!P4 FMUL R96, R96, R96 ;  /* 0x000000606060c220 */ /* 0x020fe20000400000 */
[----:B------:R-:W-:Y:S01]  /*3ee0*/  FSETP.GEU.AND P4, PT, R160, -126, PT ;  /* 0xc2fc0000a000780b */ /* 0x000fe20003f8e000 */
[----:B------:R-:W-:-:S04]  /*3ef0*/  @!P6 FMUL R156, R156, 0.5 ;  /* 0x3f0000009c9ce820 */ /* 0x000fc80000400000 */
[----:B------:R-:W-:Y:S01]  /*3f00*/  @!P3 FMUL R68, R68, 0.5 ;  /* 0x3f0000004444b820 */ /* 0x000fe20000400000 */
[----:B------:R4:W5:Y:S01]  /*3f10*/  MUFU.EX2 R101, R158 ;  /* 0x0000009e00657308 */ /* 0x0009620000000800 */
[----:B--2---:R-:W-:Y:S01]  /*3f20*/  @!P2 FMUL R104, R104, R104 ;  /* 0x000000686868a220 */ /* 0x004fe20000400000 */
[----:B------:R-:W-:Y:S01]  /*3f30*/  FSETP.GEU.AND P2, PT, R113, -126, PT ;  /* 0xc2fc00007100780b */ /* 0x000fe20003f4e000 */
[--C-:B-1----:R-:W-:Y:S01]  /*3f40*/  FFMA R157, R140, UR28, -R152.reuse ;  /* 0x0000001c8c9d7c23 */ /* 0x102fe20008000898 */
[----:B------:R-:W-:Y:S02]  /*3f50*/  ULDC UR28, c[0x0][0x604] ;  /* 0x00018100001c7ab9 */ /* 0x000fe40000000800 */
[----:B------:R-:W-:Y:S01]  /*3f60*/  FMUL R154, R154, UR28 ;  /* 0x0000001c9a9a7c20 */ /* 0x000fe20008400000 */
[----:B------:R-:W-:Y:S01]  /*3f70*/  @!P4 FMUL R160, R160, 0.5 ;  /* 0x3f000000a0a0c820 */ /* 0x000fe20000400000 */
[----:B------:R1:W2:Y:S01]  /*3f80*/  MUFU.EX2 R105, R68 ;  /* 0x0000004400697308 */ /* 0x0002a20000000800 */
[----:B---3--:R-:W-:Y:S01]  /*3f90*/  @!P5 FMUL R100, R100, R100 ;  /* 0x000000646464d220 */ /* 0x008fe20000400000 */
[----:B------:R-:W-:Y:S01]  /*3fa0*/  FSETP.GEU.AND P5, PT, R109, -126, PT ;  /* 0xc2fc00006d00780b */ /* 0x000fe20003fae000 */
[----:B----4-:R-:W-:Y:S01]  /*3fb0*/  FFMA R158, R144, UR13, -R152 ;  /* 0x0000000d909e7c23 */ /* 0x010fe20008000898 */
[--C-:B------:R-:W-:Y:S01]  /*3fc0*/  FFMA R159, R34, UR23, -R154.reuse ;  /* 0x00000017229f7c23 */ /* 0x100fe2000800089a */
[--C-:B------:R-:W-:Y:S01]  /*3fd0*/  FFMA R148, R50, UR43, -R154.reuse ;  /* 0x0000002b32947c23 */ /* 0x100fe2000800089a */
[--C-:B------:R-:W-:Y:S01]  /*3fe0*/  FFMA R211, R46, UR17, -R154.reuse ;  /* 0x000000112ed37c23 */ /* 0x100fe2000800089a */
[----:B------:R-:W-:Y:S01]  /*3ff0*/  @!P2 FMUL R113, R113, 0.5 ;  /* 0x3f0000007171a820 */ /* 0x000fe20000400000 */
[----:B------:R3:W4:Y:S01]  /*4000*/  MUFU.EX2 R97, R156 ;  /* 0x0000009c00617308 */ /* 0x0007220000000800 */
[----:B-----5:R-:W-:Y:S01]  /*4010*/  @!P1 FMUL R101, R101, R101 ;  /* 0x0000006565659220 */ /* 0x020fe20000400000 */
[----:B------:R-:W-:Y:S01]  /*4020*/  FSETP.GEU.AND P1, PT, R112, -126, PT ;  /* 0xc2fc00007000780b */ /* 0x000fe20003f2e000 */
[--C-:B-1----:R-:W-:Y:S01]  /*4030*/  FFMA R68, R26, UR27, -R154.reuse ;  /* 0x0000001b1a447c23 */ /* 0x102fe2000800089a */
[--C-:B------:R-:W-:Y:S01]  /*4040*/  FFMA R212, R47, UR44, -R154.reuse ;  /* 0x0000002c2fd47c23 */ /* 0x100fe2000800089a */
[--C-:B------:R-:W-:Y:S01]  /*4050*/  FFMA R144, R54, UR15, -R154.reuse ;  /* 0x0000000f36907c23 */ /* 0x100fe2000800089a */
[----:B------:R-:W-:Y:S01]  /*4060*/  FFMA R214, R43, UR18, -R154 ;  /* 0x000000122bd67c23 */ /* 0x000fe2000800089a */
[----:B------:R-:W-:Y:S01]  /*4070*/  @!P5 FMUL R109, R109, 0.5 ;  /* 0x3f0000006d6dd820 */ /* 0x000fe20000400000 */
[----:B------:R-:W1:Y:S01]  /*4080*/  MUFU.EX2 R120, R113 ;  /* 0x0000007100787308 */ /* 0x000e620000000800 */
[----:B---3--:R-:W-:Y:S01]  /*4090*/  FFMA R156, R128, UR24, -R152 ;  /* 0x00000018809c7c23 */ /* 0x008fe20008000898 */
[----:B--2---:R-:W-:Y:S01]  /*40a0*/  @!P3 FMUL R105, R105, R105 ;  /* 0x000000696969b220 */ /* 0x004fe20000400000 */
[----:B------:R-:W-:Y:S01]  /*40b0*/  FSETP.GEU.AND P3, PT, R69, -126, PT ;  /* 0xc2fc00004500780b */ /* 0x000fe20003f6e000 */
[--C-:B------:R-:W-:Y:S01]  /*40c0*/  FFMA R152, R30, UR25, -R154.reuse ;  /* 0x000000191e987c23 */ /* 0x100fe2000800089a */
[----:B------:R-:W-:Y:S01]  /*40d0*/  ULDC UR24, c[0x0][0x604] ;  /* 0x0001810000187ab9 */ /* 0x000fe20000000800 */
[--C-:B------:R-:W-:Y:S01]  /*40e0*/  FFMA R140, R51, UR16, -R154.reuse ;  /* 0x00000010338c7c23 */ /* 0x100fe2000800089a */
[----:B------:R-:W-:Y:S01]  /*40f0*/  @!P1 FMUL R112, R112, 0.5 ;  /* 0x3f00000070709820 */ /* 0x000fe20000400000 */
[----:B------:R2:W3:Y:S01]  /*4100*/  MUFU.EX2 R128, R160 ;  /* 0x000000a000807308 */ /* 0x0004e20000000800 */
[----:B----4-:R-:W-:Y:S01]  /*4110*/  @!P6 FMUL R97, R97, R97 ;  /* 0x000000616161e220 */ /* 0x010fe20000400000 */
[----:B------:R-:W-:Y:S01]  /*4120*/  FSETP.GEU.AND P6, PT, R108, -126, PT ;  /* 0xc2fc00006c00780b */ /* 0x000fe20003fce000 */
[----:B------:R-:W-:Y:S01]  /*4130*/  ULDC UR13, c[0x0][0x604] ;  /* 0x00018100000d7ab9 */ /* 0x000fe20000000800 */
[--C-:B------:R-:W-:Y:S01]  /*4140*/  FFMA R141, R62, UR11, -R154.reuse ;  /* 0x0000000b3e8d7c23 */ /* 0x100fe2000800089a */
[--C-:B------:R-:W-:Y:S01]  /*4150*/  FFMA R26, R70, UR7, -R154.reuse ;  /* 0x00000007461a7c23 */ /* 0x100fe2000800089a */
[----:B------:R-:W-:Y:S01]  /*4160*/  ULDC UR28, c[0x0][0x604] ;  /* 0x00018100001c7ab9 */ /* 0x000fe20000000800 */
[----:B------:R-:W-:Y:S01]  /*4170*/  ULDC UR27, c[0x0][0x604] ;  /* 0x00018100001b7ab9 */ /* 0x000fe20000000800 */
[----:B------:R-:W4:Y:S01]  /*4180*/  MUFU.EX2 R124, R109 ;  /* 0x0000006d007c7308 */ /* 0x000f220000000800 */
[----:B------:R-:W-:Y:S01]  /*4190*/  @!P3 FMUL R69, R69, 0.5 ;  /* 0x3f0000004545b820 */ /* 0x000fe20000400000 */
[----:B-1----:R-:W-:Y:S01]  /*41a0*/  @!P2 FMUL R120, R120, R120 ;  /* 0x000000787878a220 */ /* 0x002fe20000400000 */
[----:B------:R-:W-:Y:S01]  /*41b0*/  FSETP.GEU.AND P2, PT, R163, -126, PT ;  /* 0xc2fc0000a300780b */ /* 0x000fe20003f4e000 */
[--C-:B--2---:R-:W-:Y:S01]  /*41c0*/  FFMA R160, R38, UR21, -R154.reuse ;  /* 0x0000001526a07c23 */ /* 0x104fe2000800089a */
[----:B------:R-:W-:Y:S01]  /*41d0*/  ULDC UR25, c[0x0][0x604] ;  /* 0x0001810000197ab9 */ /* 0x000fe20000000800 */
[----:B------:R-:W-:Y:S01]  /*41e0*/  ULDC UR23, c[0x0][0x604] ;  /* 0x0001810000177ab9 */ /* 0x000fe20000000800 */
[----:B------:R-:W-:Y:S01]  /*41f0*/  @!P6 FMUL R108, R108, 0.5 ;  /* 0x3f0000006c6ce820 */ /* 0x000fe20000400000 */
[----:B------:R-:W1:Y:S01]  /*4200*/  MUFU.EX2 R121, R112 ;  /* 0x0000007000797308 */ /* 0x000e620000000800 */
[----:B---3--:R-:W-:Y:S01]  /*4210*/  @!P4 FMUL R128, R128, R128 ;  /* 0x000000808080c220 */ /* 0x008fe20000400000 */
[----:B------:R-:W-:Y:S01]  /*4220*/  FSETP.GEU.AND P4, PT, R116, -126, PT ;  /* 0xc2fc00007400780b */ /* 0x000fe20003f8e000 */
[----:B------:R-:W-:Y:S01]  /*4230*/  ULDC UR21, c[0x0][0x604] ;  /* 0x0001810000157ab9 */ /* 0x000fe20000000800 */
[----:B------:R-:W-:Y:S01]  /*4240*/  ULDC UR18, c[0x0][0x604] ;  /* 0x0001810000127ab9 */ /* 0x000fe20000000800 */
[----:B------:R-:W-:Y:S01]  /*4250*/  ULDC UR17, c[0x0][0x604] ;  /* 0x0001810000117ab9 */ /* 0x000fe20000000800 */
[----:B------:R-:W-:Y:S01]  /*4260*/  ULDC UR44, c[0x0][0x604] ;  /* 0x00018100002c7ab9 */ /* 0x000fe20000000800 */
[----:B------:R-:W-:Y:S01]  /*4270*/  ULDC UR43, c[0x0][0x604] ;  /* 0x00018100002b7ab9 */ /* 0x000fe20000000800 */
[----:B------:R2:W3:Y:S01]  /*4280*/  MUFU.EX2 R117, R69 ;  /* 0x0000004500757308 */ /* 0x0004e20000000800 */
[----:B----4-:R-:W-:Y:S01]  /*4290*/  @!P5 FMUL R124, R124, R124 ;  /* 0x0000007c7c7cd220 */ /* 0x010fe20000400000 */
[----:B------:R-:W-:Y:S01]  /*42a0*/  FSETP.GEU.AND P5, PT, R161, -126, PT ;  /* 0xc2fc0000a100780b */ /* 0x000fe20003fae000 */
[----:B------:R-:W-:Y:S01]  /*42b0*/  @!P2 FMUL R163, R163, 0.5 ;  /* 0x3f000000a3a3a820 */ /* 0x000fe20000400000 */
[----:B------:R-:W-:Y:S01]  /*42c0*/  ULDC UR16, c[0x0][0x604] ;  /* 0x0001810000107ab9 */ /* 0x000fe20000000800 */
[----:B------:R-:W-:Y:S01]  /*42d0*/  ULDC UR15, c[0x0][0x604] ;  /* 0x00018100000f7ab9 */ /* 0x000fe20000000800 */
[----:B------:R-:W-:Y:S01]  /*42e0*/  ULDC UR11, c[0x0][0x604] ;  /* 0x00018100000b7ab9 */ /* 0x000fe20000000800 */
[----:B------:R-:W-:Y:S01]  /*42f0*/  @!P4 FMUL R116, R116, 0.5 ;  /* 0x3f0000007474c820 */ /* 0x000fe20000400000 */
[----:B------:R-:W4:Y:S01]  /*4300*/  MUFU.EX2 R125, R108 ;  /* 0x0000006c007d7308 */ /* 0x000f220000000800 */
[----:B-1----:R-:W-:Y:S01]  /*4310*/  @!P1 FMUL R121, R121, R121 ;  /* 0x0000007979799220 */ /* 0x002fe20000400000 */
[----:B------:R-:W-:Y:S01]  /*4320*/  FSETP.GEU.AND P1, PT, R162, -126, PT ;  /* 0xc2fc0000a200780b */ /* 0x000fe20003f2e000 */
[--C-:B--2---:R-:W-:Y:S01]  /*4330*/  FFMA R69, R27, UR26, -R154.reuse ;  /* 0x0000001a1b457c23 */ /* 0x104fe2000800089a */
[--C-:B------:R-:W-:Y:S01]  /*4340*/  FFMA R27, R55, UR14, -R154.reuse ;  /* 0x0000000e371b7c23 */ /* 0x100fe2000800089a */
[----:B------:R-:W-:Y:S01]  /*4350*/  ULDC UR26, c[0x0][0x604] ;  /* 0x00018100001a7ab9 */ /* 0x000fe20000000800 */
[----:B------:R-:W-:Y:S01]  /*4360*/  ULDC UR14, c[0x0][0x604] ;  /* 0x00018100000e7ab9 */ /* 0x000fe20000000800 */
[----:B------:R-:W-:Y:S01]  /*4370*/  @!P5 FMUL R161, R161, 0.5 ;  /* 0x3f000000a1a1d820 */ /* 0x000fe20000400000 */
[----:B------:R-:W1:Y:S01]  /*4380*/  MUFU.EX2 R116, R116 ;  /* 0x0000007400747308 */ /* 0x000e620000000800 */
[----:B---3--:R-:W-:Y:S01]  /*4390*/  @!P3 FMUL R117, R117, R117 ;  /* 0x000000757575b220 */ /* 0x008fe20000400000 */
[----:B------:R-:W-:Y:S01]  /*43a0*/  FSETP.GEU.AND P3, PT, R156, -126, PT ;  /* 0xc2fc00009c00780b */ /* 0x000fe20003f6e000 */
[----:B------:R-:W-:Y:S01]  /*43b0*/  ULDC UR7, c[0x0][0x604] ;  /* 0x0001810000077ab9 */ /* 0x000fe20000000800 */
[--C-:B------:R-:W-:Y:S01]  /*43c0*/  FFMA R75, R75, UR42, -R154.reuse ;  /* 0x0000002a4b4b7c23 */ /* 0x100fe2000800089a */
[--C-:B------:R-:W-:Y:S01]  /*43d0*/  FFMA R78, R78, UR41, -R154.reuse ;  /* 0x000000294e4e7c23 */ /* 0x100fe2000800089a */
[--C-:B------:R-:W-:Y:S01]  /*43e0*/  FFMA R79, R79, UR40, -R154.reuse ;  /* 0x000000284f4f7c23 */ /* 0x100fe2000800089a */
[----:B------:R-:W-:Y:S01]  /*43f0*/  @!P1 FMUL R162, R162, 0.5 ;  /* 0x3f000000a2a29820 */ /* 0x000fe20000400000 */
[----:B------:R-:W2:Y:S01]  /*4400*/  MUFU.EX2 R108, R163 ;  /* 0x000000a3006c7308 */ /* 0x000ea20000000800 */
[----:B----4-:R-:W-:Y:S01]  /*4410*/  @!P6 FMUL R125, R125, R125 ;  /* 0x0000007d7d7de220 */ /* 0x010fe20000400000 */
[----:B------:R-:W-:Y:S01]  /*4420*/  FSETP.GEU.AND P6, PT, R155, -126, PT ;  /* 0xc2fc00009b00780b */ /* 0x000fe20003fce000 */
[--C-:B------:R-:W-:Y:S01]  /*4430*/  FFMA R82, R82, UR39, -R154.reuse ;  /* 0x0000002752527c23 */ /* 0x100fe2000800089a */
[--C-:B------:R-:W-:Y:S01]  /*4440*/  FFMA R83, R83, UR38, -R154.reuse ;  /* 0x0000002653537c23 */ /* 0x100fe2000800089a */
[--C-:B------:R-:W-:Y:S01]  /*4450*/  FFMA R86, R86, UR37, -R154.reuse ;  /* 0x0000002556567c23 */ /* 0x100fe2000800089a */
[--C-:B------:R-:W-:Y:S01]  /*4460*/  FFMA R87, R87, UR36, -R154.reuse ;  /* 0x0000002457577c23 */ /* 0x100fe2000800089a */
[----:B------:R-:W-:Y:S01]  /*4470*/  @!P3 FMUL R156, R156, 0.5 ;  /* 0x3f0000009c9cb820 */ /* 0x000fe20000400000 */
[----:B------:R3:W4:Y:S01]  /*4480*/  MUFU.EX2 R112, R161 ;  /* 0x000000a100707308 */ /* 0x0007220000000800 */
[----:B-1----:R-:W-:Y:S01]  /*4490*/  @!P4 FMUL R116, R116, R116 ;  /* 0x000000747474c220 */ /* 0x002fe20000400000 */
[----:B------:R-:W-:Y:S01]  /*44a0*/  FSETP.GEU.AND P4, PT, R164, -126, PT ;  /* 0xc2fc0000a400780b */ /* 0x000fe20003f8e000 */
[--C-:B------:R-:W-:Y:S01]  /*44b0*/  FFMA R90, R90, UR35, -R154.reuse ;  /* 0x000000235a5a7c23 */ /* 0x100fe2000800089a */
[--C-:B------:R-:W-:Y:S01]  /*44c0*/  FFMA R91, R91, UR34, -R154.reuse ;  /* 0x000000225b5b7c23 */ /* 0x100fe2000800089a */
[--C-:B------:R-:W-:Y:S01]  /*44d0*/  FFMA R94, R94, UR33, -R154.reuse ;  /* 0x000000215e5e7c23 */ /* 0x100fe2000800089a */
[--C-:B------:R-:W-:Y:S01]  /*44e0*/  FFMA R95, R95, UR32, -R154.reuse ;  /* 0x000000205f5f7c23 */ /* 0x100fe2000800089a */
[----:B------:R-:W-:Y:S01]  /*44f0*/  @!P6 FMUL R155, R155, 0.5 ;  /* 0x3f0000009b9be820 */ /* 0x000fe20000400000 */
[----:B------:R1:W5:Y:S01]  /*4500*/  MUFU.EX2 R109, R162 ;  /* 0x000000a2006d7308 */ /* 0x0003620000000800 */
[----:B--2---:R-:W-:Y:S01]  /*4510*/  @!P2 FMUL R108, R108, R108 ;  /* 0x0000006c6c6ca220 */ /* 0x004fe20000400000 */
[----:B------:R-:W-:Y:S01]  /*4520*/  FSETP.GEU.AND P2, PT, R137, -126, PT ;  /* 0xc2fc00008900780b */ /* 0x000fe20003f4e000 */
[--C-:B---3--:R-:W-:Y:S01]  /*4530*/  FFMA R161, R39, UR20, -R154.reuse ;  /* 0x0000001427a17c23 */ /* 0x108fe2000800089a */
[----:B------:R-:W-:Y:S01]  /*4540*/  ULDC UR20, c[0x0][0x604] ;  /* 0x0001810000147ab9 */ /* 0x000fe20000000800 */
[--C-:B------:R-:W-:Y:S01]  /*4550*/  FFMA R98, R98, UR31, -R154.reuse ;  /* 0x0000001f62627c23 */ /* 0x100fe2000800089a */
[--C-:B------:R-:W-:Y:S01]  /*4560*/  FFMA R99, R99, UR30, -R154.reuse ;  /* 0x0000001e63637c23 */ /* 0x100fe2000800089a */
[----:B------:R-:W-:Y:S01]  /*4570*/  @!P4 FMUL R164, R164, 0.5 ;  /* 0x3f000000a4a4c820 */ /* 0x000fe20000400000 */
[----:B------:R2:W3:Y:S01]  /*4580*/  MUFU.EX2 R129, R156 ;  /* 0x0000009c00817308 */ /* 0x0004e20000000800 */
[----:B----4-:R-:W-:Y:S01]  /*4590*/  @!P5 FMUL R112, R112, R112 ;  /* 0x000000707070d220 */ /* 0x010fe20000400000 */
[----:B------:R-:W-:Y:S01]  /*45a0*/  FSETP.GEU.AND P5, PT, R133, -126, PT ;  /* 0xc2fc00008500780b */ /* 0x000fe20003fae000 */
[--C-:B-1----:R-:W-:Y:S01]  /*45b0*/  FFMA R162, R42, UR19, -R154.reuse ;  /* 0x000000132aa27c23 */ /* 0x102fe2000800089a */
[----:B------:R-:W-:Y:S01]  /*45c0*/  ULDC UR19, c[0x0][0x604] ;  /* 0x0001810000137ab9 */ /* 0x000fe20000000800 */
[--C-:B------:R-:W-:Y:S01]  /*45d0*/  FFMA R103, R103, UR28, -R154.reuse ;  /* 0x0000001c67677c23 */ /* 0x100fe2000800089a */
[--C-:B------:R-:W-:Y:S01]  /*45e0*/  FFMA R106, R106, UR27, -R154.reuse ;  /* 0x0000001b6a6a7c23 */ /* 0x100fe2000800089a */
[----:B------:R-:W-:Y:S01]  /*45f0*/  @!P2 FMUL R137, R137, 0.5 ;  /* 0x3f0000008989a820 */ /* 0x000fe20000400000 */
[----:B------:R1:W4:Y:S01]  /*4600*/  MUFU.EX2 R113, R155 ;  /* 0x0000009b00717308 */ /* 0x0003220000000800 */
[----:B-----5:R-:W-:Y:S01]  /*4610*/  @!P1 FMUL R109, R109, R109 ;  /* 0x0000006d6d6d9220 */ /* 0x020fe20000400000 */
[----:B------:R-:W-:Y:S01]  /*4620*/  FSETP.GEU.AND P1, PT, R136, -126, PT ;  /* 0xc2fc00008800780b */ /* 0x000fe20003f2e000 */
[--C-:B--2---:R-:W-:Y:S01]  /*4630*/  FFMA R156, R35, UR22, -R154.reuse ;  /* 0x00000016239c7c23 */ /* 0x104fe2000800089a */
[----:B------:R-:W-:Y:S01]  /*4640*/  ULDC UR22, c[0x0][0x604] ;  /* 0x0001810000167ab9 */ /* 0x000fe20000000800 */
[--C-:B------:R-:W-:Y:S01]  /*4650*/  FFMA R107, R107, UR26, -R154.reuse ;  /* 0x0000001a6b6b7c23 */ /* 0x100fe2000800089a */
[--C-:B------:R-:W-:Y:S01]  /*4660*/  FFMA R110, R110, UR25, -R154.reuse ;  /* 0x000000196e6e7c23 */ /* 0x100fe2000800089a */
[----:B------:R-:W-:Y:S01]  /*4670*/  @!P5 FMUL R133, R133, 0.5 ;  /* 0x3f0000008585d820 */ /* 0x000fe20000400000 */
[----:B------:R-:W2:Y:S01]  /*4680*/  MUFU.EX2 R30, R164 ;  /* 0x000000a4001e7308 */ /* 0x000ea20000000800 */
[----:B---3--:R-:W-:Y:S01]  /*4690*/  @!P3 FMUL R129, R129, R129 ;  /* 0x000000818181b220 */ /* 0x008fe20000400000 */
[----:B------:R-:W-:Y:S01]  /*46a0*/  FSETP.GEU.AND P3, PT, R157, -126, PT ;  /* 0xc2fc00009d00780b */ /* 0x000fe20003f6e000 */
[--C-:B-1----:R-:W-:Y:S01]  /*46b0*/  FFMA R155, R31, UR24, -R154.reuse ;  /* 0x000000181f9b7c23 */ /* 0x102fe2000800089a */
[----:B------:R-:W-:Y:S01]  /*46c0*/  ULDC UR24, c[0x0][0x604] ;  /* 0x0001810000187ab9 */ /* 0x000fe20000000800 */
[--C-:B------:R-:W-:Y:S01]  /*46d0*/  FFMA R114, R114, UR23, -R154.reuse ;  /* 0x0000001772727c23 */ /* 0x100fe2000800089a */
[--C-:B------:R-:W-:Y:S01]  /*46e0*/  FFMA R111, R111, UR24, -R154.reuse ;  /* 0x000000186f6f7c23 */ /* 0x100fe2000800089a */
[----:B------:R-:W-:Y:S01]  /*46f0*/  @!P1 FMUL R136, R136, 0.5 ;  /* 0x3f00000088889820 */ /* 0x000fe20000400000 */
[----:B------:R1:W3:Y:S01]  /*4700*/  MUFU.EX2 R38, R137 ;  /* 0x0000008900267308 */ /* 0x0002e20000000800 */
[----:B----4-:R-:W-:Y:S01]  /*4710*/  @!P6 FMUL R113, R113, R113 ;  /* 0x000000717171e220 */ /* 0x010fe20000400000 */
        /* <DEDUP_REMOVED lines=9> */
[--C-:B-1----:R-:W-:Y:S01]  /*47b0*/  FFMA R137, R59, UR12, -R154.reuse ;  /* 0x0000000c3b897c23 */ /* 0x102fe2000800089a */
[--C-:B------:R-:W-:Y:S01]  /*47c0*/  FFMA R59, R71, UR6, -R154.reuse ;  /* 0x00000006473b7c23 */ /* 0x100fe2000800089a */
[----:B------:R-:W-:Y:S01]  /*47d0*/  ULDC UR12, c[0x0][0x604] ;  /* 0x00018100000c7ab9 */ /* 0x000fe20000000800 */
[----:B------:R-:W-:Y:S01]  /*47e0*/  ULDC UR6, c[0x0][0x604] ;  /* 0x0001810000067ab9 */ /* 0x000fe20000000800 */
[----:B------:R-:W-:Y:S01]  /*47f0*/  @!P6 FMUL R132, R132, 0.5 ;  /* 0x3f0000008484e820 */ /* 0x000fe20000400000 */
[----:B------:R1:W2:Y:S01]  /*4800*/  MUFU.EX2 R35, R136 ;  /* 0x0000008800237308 */ /* 0x0002a20000000800 */
[----:B---3--:R-:W-:Y:S01]  /*4810*/  @!P2 FMUL R38, R38, R38 ;  /* 0x000000262626a220 */ /* 0x008fe20000400000 */
[----:B------:R-:W-:Y:S01]  /*4820*/  FSETP.GEU.AND P2, PT, R149, -126, PT ;  /* 0xc2fc00009500780b */ /* 0x000fe20003f4e000 */
[--C-:B----4-:R-:W-:Y:S01]  /*4830*/  FFMA R133, R66, UR9, -R154.reuse ;  /* 0x0000000942857c23 */ /* 0x110fe2000800089a */
[--C-:B------:R-:W-:Y:S01]  /*4840*/  FFMA R66, R102, UR29, -R154.reuse ;  /* 0x0000001d66427c23 */ /* 0x100fe2000800089a */
[--C-:B------:R-:W-:Y:S01]  /*4850*/  FFMA R102, R122, UR19, -R154.reuse ;  /* 0x000000137a667c23 */ /* 0x100fe2000800089a */
[----:B------:R-:W-:Y:S01]  /*4860*/  ULDC UR9, c[0x0][0x604] ;  /* 0x0001810000097ab9 */ /* 0x000fe20000000800 */
[----:B------:R-:W-:Y:S01]  /*4870*/  @!P4 FMUL R165, R165, 0.5 ;  /* 0x3f000000a5a5c820 */ /* 0x000fe20000400000 */
[----:B------:R-:W3:Y:S01]  /*4880*/  MUFU.EX2 R39, R157 ;  /* 0x0000009d00277308 */ /* 0x000ee20000000800 */
[----:B-----5:R-:W-:Y:S01]  /*4890*/  @!P5 FMUL R34, R34, R34 ;  /* 0x000000222222d220 */ /* 0x020fe20000400000 */
[----:B------:R-:W-:Y:S01]  /*48a0*/  FSETP.GEU.AND P5, PT, R145, -126, PT ;  /* 0xc2fc00009100780b */ /* 0x000fe20003fae000 */
[--C-:B-1----:R-:W-:Y:S01]  /*48b0*/  FFMA R136, R67, UR8, -R154.reuse ;  /* 0x0000000843887c23 */ /* 0x102fe2000800089a */
[--C-:B------:R-:W-:Y:S01]  /*48c0*/  FFMA R67, R74, UR4, -R154.reuse ;  /* 0x000000044a437c23 */ /* 0x100fe2000800089a */
[----:B------:R-:W-:Y:S01]  /*48d0*/  ULDC UR8, c[0x0][0x604] ;  /* 0x0001810000087ab9 */ /* 0x000fe20000000800 */
[--C-:B------:R-:W-:Y:S01]  /*48e0*/  FFMA R126, R126, UR17, -R154.reuse ;  /* 0x000000117e7e7c23 */ /* 0x100fe2000800089a */
[----:B------:R-:W-:Y:S01]  /*48f0*/  @!P2 FMUL R149, R149, 0.5 ;  /* 0x3f0000009595a820 */ /* 0x000fe20000400000 */
[----:B------:R1:W4:Y:S01]  /*4900*/  MUFU.EX2 R31, R132 ;  /* 0x00000084001f7308 */ /* 0x0003220000000800 */
[----:B--2---:R-:W-:Y:S01]  /*4910*/  @!P1 FMUL R35, R35, R35 ;  /* 0x0000002323239220 */ /* 0x004fe20000400000 */
[----:B------:R-:W-:Y:S01]  /*4920*/  FSETP.GEU.AND P1, PT, R166, -126, PT ;  /* 0xc2fc0000a600780b */ /* 0x000fe20003f2e000 */
[--C-:B------:R-:W-:Y:S01]  /*4930*/  FFMA R127, R127, UR44, -R154.reuse ;  /* 0x0000002c7f7f7c23 */ /* 0x100fe2000800089a */
[--C-:B------:R-:W-:Y:S01]  /*4940*/  FFMA R130, R130, UR43, -R154.reuse ;  /* 0x0000002b82827c23 */ /* 0x100fe2000800089a */
[--C-:B------:R-:W-:Y:S01]  /*4950*/  FFMA R131, R131, UR16, -R154.reuse ;  /* 0x0000001083837c23 */ /* 0x100fe2000800089a */
[--C-:B------:R-:W-:Y:S01]  /*4960*/  FFMA R134, R134, UR15, -R154.reuse ;  /* 0x0000000f86867c23 */ /* 0x100fe2000800089a */
[----:B------:R-:W-:Y:S01]  /*4970*/  @!P5 FMUL R145, R145, 0.5 ;  /* 0x3f0000009191d820 */ /* 0x000fe20000400000 */
[----:B------:R-:W2:Y:S01]  /*4980*/  MUFU.EX2 R42, R165 ;  /* 0x000000a5002a7308 */ /* 0x000ea20000000800 */
[----:B---3--:R-:W-:Y:S01]  /*4990*/  @!P3 FMUL R39, R39, R39 ;  /* 0x000000272727b220 */ /* 0x008fe20000400000 */
[----:B------:R-:W-:Y:S01]  /*49a0*/  FSETP.GEU.AND P3, PT, R68, -126, PT ;  /* 0xc2fc00004400780b */ /* 0x000fe20003f6e000 */
[--C-:B-1----:R-:W-:Y:S01]  /*49b0*/  FFMA R132, R58, UR13, -R154.reuse ;  /* 0x0000000d3a847c23 */ /* 0x102fe2000800089a */
[--C-:B------:R-:W-:Y:S01]  /*49c0*/  FFMA R58, R63, UR10, -R154.reuse ;  /* 0x0000000a3f3a7c23 */ /* 0x100fe2000800089a */
[----:B------:R-:W-:Y:S01]  /*49d0*/  ULDC UR13, c[0x0][0x604] ;  /* 0x00018100000d7ab9 */ /* 0x000fe20000000800 */
[----:B------:R-:W-:Y:S01]  /*49e0*/  ULDC UR10, c[0x0][0x604] ;  /* 0x00018100000a7ab9 */ /* 0x000fe20000000800 */
[----:B------:R-:W-:Y:S01]  /*49f0*/  @!P1 FMUL R166, R166, 0.5 ;  /* 0x3f000000a6a69820 */ /* 0x000fe20000400000 */
[----:B------:R-:W1:Y:S01]  /*4a00*/  MUFU.EX2 R50, R149 ;  /* 0x0000009500327308 */ /* 0x000e620000000800 */
[----:B----4-:R-:W-:Y:S01]  /*4a10*/  @!P6 FMUL R31, R31, R31 ;  /* 0x0000001f1f1fe220 */ /* 0x010fe20000400000 */
[----:B------:R-:W-:Y:S01]  /*4a20*/  FSETP.GEU.AND P6, PT, R158, -126, PT ;  /* 0xc2fc00009e00780b */ /* 0x000fe20003fce000 */
[--C-:B------:R-:W-:Y:S01]  /*4a30*/  FFMA R135, R135, UR14, -R154.reuse ;  /* 0x0000000e87877c23 */ /* 0x100fe2000800089a */
[--C-:B------:R-:W-:Y:S01]  /*4a40*/  FFMA R138, R138, UR13, -R154.reuse ;  /* 0x0000000d8a8a7c23 */ /* 0x100fe2000800089a */
[--C-:B------:R-:W-:Y:S01]  /*4a50*/  FFMA R139, R139, UR12, -R154.reuse ;  /* 0x0000000c8b8b7c23 */ /* 0x100fe2000800089a */
[--C-:B------:R-:W-:Y:S01]  /*4a60*/  FFMA R142, R142, UR11, -R154.reuse ;  /* 0x0000000b8e8e7c23 */ /* 0x100fe2000800089a */
[----:B------:R-:W-:Y:S01]  /*4a70*/  @!P3 FMUL R68, R68, 0.5 ;  /* 0x3f0000004444b820 */ /* 0x000fe20000400000 */
[----:B------:R-:W3:Y:S01]  /*4a80*/  MUFU.EX2 R46, R145 ;  /* 0x00000091002e7308 */ /* 0x000ee20000000800 */
        /* <DEDUP_REMOVED lines=8> */
[----:B-1----:R-:W-:Y:S01]  /*4b10*/  @!P2 FMUL R50, R50, R50 ;  /* 0x000000323232a220 */ /* 0x002fe20000400000 */
[----:B------:R-:W-:Y:S01]  /*4b20*/  FSETP.GEU.AND P2, PT, R159, -126, PT ;  /* 0xc2fc00009f00780b */ /* 0x000fe20003f4e000 */
[----:B------:R-:W-:-:S04]  /*4b30*/  FFMA R151, R151, UR6, -R154 ;  /* 0x0000000697977c23 */ /* 0x000fc8000800089a */
[----:B------:R-:W-:Y:S01]  /*4b40*/  @!P4 FMUL R69, R69, 0.5 ;  /* 0x3f0000004545c820 */ /* 0x000fe20000400000 */
[----:B------:R-:W1:Y:S01]  /*4b50*/  MUFU.EX2 R54, R68 ;  /* 0x0000004400367308 */ /* 0x000e620000000800 */
[----:B---3--:R-:W-:Y:S01]  /*4b60*/  @!P5 FMUL R46, R46, R46 ;  /* 0x0000002e2e2ed220 */ /* 0x008fe20000400000 */
[----:B------:R-:W-:-:S05]  /*4b70*/  FSETP.GEU.AND P5, PT, R152, -126, PT ;  /* 0xc2fc00009800780b */ /* 0x000fca0003fae000 */
[----:B------:R-:W-:Y:S01]  /*4b80*/  @!P2 FMUL R159, R159, 0.5 ;  /* 0x3f0000009f9fa820 */ /* 0x000fe20000400000 */
[----:B------:R-:W3:Y:S01]  /*4b90*/  MUFU.EX2 R43, R158 ;  /* 0x0000009e002b7308 */ /* 0x000ee20000000800 */
[----:B--2---:R-:W-:Y:S01]  /*4ba0*/  @!P1 FMUL R47, R47, R47 ;  /* 0x0000002f2f2f9220 */ /* 0x004fe20000400000 */
[----:B------:R-:W-:-:S05]  /*4bb0*/  FSETP.GEU.AND P1, PT, R155, -126, PT ;  /* 0xc2fc00009b00780b */ /* 0x000fca0003f2e000 */
[----:B------:R-:W-:Y:S01]  /*4bc0*/  @!P5 FMUL R152, R152, 0.5 ;  /* 0x3f0000009898d820 */ /* 0x000fe20000400000 */
[----:B------:R-:W2:Y:S01]  /*4bd0*/  MUFU.EX2 R51, R69 ;  /* 0x0000004500337308 */ /* 0x000ea20000000800 */
[----:B-1----:R-:W-:Y:S01]  /*4be0*/  @!P3 FMUL R54, R54, R54 ;  /* 0x000000363636b220 */ /* 0x002fe20000400000 */
[----:B------:R-:W-:-:S05]  /*4bf0*/  FSETP.GEU.AND P3, PT, R156, -126, PT ;  /* 0xc2fc00009c00780b */ /* 0x000fca0003f6e000 */
[----:B------:R-:W-:Y:S01]  /*4c00*/  @!P1 FMUL R155, R155, 0.5 ;  /* 0x3f0000009b9b9820 */ /* 0x000fe20000400000 */
[----:B------:R-:W1:Y:S01]  /*4c10*/  MUFU.EX2 R63, R159 ;  /* 0x0000009f003f7308 */ /* 0x000e620000000800 */
[----:B---3--:R-:W-:Y:S01]  /*4c20*/  @!P6 FMUL R43, R43, R43 ;  /* 0x0000002b2b2be220 */ /* 0x008fe20000400000 */
[----:B------:R-:W3:Y:S05]  /*4c30*/  SYNCS.PHASECHK.TRANS64.TRYWAIT P6, [R2+URZ+0x3b808], R153 ;  /* 0x03b80899020075a7 */ /* 0x000eea00080c017f */
[----:B------:R-:W-:Y:S01]  /*4c40*/  @!P3 FMUL R156, R156, 0.5 ;  /* 0x3f0000009c9cb820 */ /* 0x000fe20000400000 */
[----:B------:R-:W4:Y:S01]  /*4c50*/  MUFU.EX2 R55, R152 ;  /* 0x0000009800377308 */ /* 0x000f220000000800 */
[----:B--2---:R-:W-:Y:S01]  /*4c60*/  @!P4 FMUL R51, R51, R51 ;  /* 0x000000333333c220 */ /* 0x004fe20000400000 */
[----:B------:R-:W-:-:S06]  /*4c70*/  FSETP.GEU.AND P4, PT, R160, -126, PT ;  /* 0xc2fc0000a000780b */ /* 0x000fcc0003f8e000 */
[----:B------:R-:W2:Y:S01]  /*4c80*/  MUFU.EX2 R62, R155 ;  /* 0x0000009b003e7308 */ /* 0x000ea20000000800 */
[----:B-1----:R-:W-:Y:S01]  /*4c90*/  @!P2 FMUL R63, R63, R63 ;  /* 0x0000003f3f3fa220 */ /* 0x002fe20000400000 */
[----:B------:R-:W-:-:S05]  /*4ca0*/  FSETP.GEU.AND P2, PT, R214, -126, PT ;  /* 0xc2fc0000d600780b */ /* 0x000fca0003f4e000 */
[----:B------:R-:W-:Y:S01]  /*4cb0*/  @!P4 FMUL R160, R160, 0.5 ;  /* 0x3f000000a0a0c820 */ /* 0x000fe20000400000 */
[----:B------:R-:W1:Y:S01]  /*4cc0*/  MUFU.EX2 R74, R156 ;  /* 0x0000009c004a7308 */ /* 0x000e620000000800 */
[----:B----4-:R-:W-:Y:S01]  /*4cd0*/  @!P5 FMUL R55, R55, R55 ;  /* 0x000000373737d220 */ /* 0x010fe20000400000 */
[----:B------:R-:W-:-:S04]  /*4ce0*/  FSETP.GEU.AND P5, PT, R161, -126, PT ;  /* 0xc2fc0000a100780b */ /* 0x000fc80003fae000 */
[----:B------:R-:W-:Y:S01]  /*4cf0*/  P2R R68, PR, RZ, 0x20 ;  /* 0x00000020ff447803 */ /* 0x000fe20000000000 */
[----:B------:R-:W-:Y:S01]  /*4d00*/  @!P2 FMUL R214, R214, 0.5 ;  /* 0x3f000000d6d6a820 */ /* 0x000fe20000400000 */
[----:B------:R-:W4:Y:S01]  /*4d10*/  MUFU.EX2 R122, R160 ;  /* 0x000000a0007a7308 */ /* 0x000f220000000800 */
[----:B--2---:R-:W-:Y:S01]  /*4d20*/  @!P1 FMUL R62, R62, R62 ;  /* 0x0000003e3e3e9220 */ /* 0x004fe20000400000 */
[----:B------:R-:W-:-:S05]  /*4d30*/  FSETP.GEU.AND P1, PT, R162, -126, PT ;  /* 0xc2fc0000a200780b */ /* 0x000fca0003f2e000 */
[----:B------:R-:W-:Y:S01]  /*4d40*/  @!P5 FMUL R161, R161, 0.5 ;  /* 0x3f000000a1a1d820 */ /* 0x000fe20000400000 */
[----:B------:R-:W2:Y:S01]  /*4d50*/  MUFU.EX2 R214, R214 ;  /* 0x000000d600d67308 */ /* 0x000ea20000000800 */
[----:B-1----:R-:W-:Y:S01]  /*4d60*/  @!P3 FMUL R74, R74, R74 ;  /* 0x0000004a4a4ab220 */ /* 0x002fe20000400000 */
[----:B------:R-:W-:Y:S02]  /*4d70*/  FSETP.GEU.AND P3, PT, R211, -126, PT ;  /* 0xc2fc0000d300780b */ /* 0x000fe40003f6e000 */
[----:B------:R-:W-:-:S03]  /*4d80*/  FSETP.GEU.AND P5, PT, R148, -126, PT ;  /* 0xc2fc00009400780b */ /* 0x000fc60003fae000 */
[----:B------:R-:W-:Y:S01]  /*4d90*/  @!P1 FMUL R162, R162, 0.5 ;  /* 0x3f000000a2a29820 */ /* 0x000fe20000400000 */
[----:B------:R1:W1:Y:S01]  /*4da0*/  MUFU.EX2 R149, R161 ;  /* 0x000000a100957308 */ /* 0x0002620000000800 */
[----:B----4-:R-:W-:Y:S01]  /*4db0*/  @!P4 FMUL R122, R122, R122 ;  /* 0x0000007a7a7ac220 */ /* 0x010fe20000400000 */
[----:B------:R-:W-:-:S05]  /*4dc0*/  FSETP.GEU.AND P4, PT, R212, -126, PT ;  /* 0xc2fc0000d400780b */ /* 0x000fca0003f8e000 */
[----:B------:R-:W-:Y:S01]  /*4dd0*/  @!P3 FMUL R211, R211, 0.5 ;  /* 0x3f000000d3d3b820 */ /* 0x000fe20000400000 */
[----:B------:R4:W1:Y:S01]  /*4de0*/  MUFU.EX2 R145, R162 ;  /* 0x000000a200917308 */ /* 0x0008620000000800 */
[----:B--23--:R-:W-:Y:S06]  /*4df0*/  @!P6 BRA `(.L_x_23) ;  /* 0x000000e800d8e947 */ /* 0x00cfec0003800000 */
.L_x_76:
[----:B------:R-:W-:Y:S01]  /*4e00*/  ISETP.NE.AND P6, PT, R68, RZ, PT ;  /* 0x000000ff4400720c */ /* 0x000fe20003fc5270 */
[----:B------:R-:W-:Y:S01]  /*4e10*/  UIADD3 UR4, UR5, 0xe00, URZ ;  /* 0x00000e0005047890 */ /* 0x000fe2000fffe03f */
[----:B------:R-:W-:Y:S01]  /*4e20*/  F2FP.F16.F32.PACK_AB R68, R25, R24 ;  /* 0x000000181944723e */ /* 0x000fe200000000ff */
[----:B------:R-:W-:Y:S01]  /*4e30*/  UMOV UR11, 0xc0000010 ;  /* 0xc0000010000b7882 */ /* 0x000fe20000000000 */
[----:B------:R-:W-:Y:S01]  /*4e40*/  F2FP.F16.F32.PACK_AB R70, R29, R28 ;  /* 0x0000001c1d46723e */ /* 0x000fe200000000ff */
[----:B------:R-:W-:Y:S01]  /*4e50*/  UIADD3 UR6, UR5, 0x1000, URZ ;  /* 0x0000100005067890 */ /* 0x000fe2000fffe03f */
[----:B------:R-:W-:Y:S01]  /*4e60*/  F2FP.F16.F32.PACK_AB R69, R51, R54 ;  /* 0x000000363345723e */ /* 0x000fe200000000ff */
[----:B------:R-:W-:Y:S01]  /*4e70*/  UMOV UR7, 0xc0000010 ;  /* 0xc000001000077882 */ /* 0x000fe20000000000 */
[----:B------:R-:W-:Y:S01]  /*4e80*/  F2FP.F16.F32.PACK_AB R71, R62, R55 ;  /* 0x000000373e47723e */ /* 0x000fe200000000ff */
[----:B------:R-:W-:Y:S01]  /*4e90*/  UMOV UR10, UR4 ;  /* 0x00000004000a7c82 */ /* 0x000fe20008000000 */
[----:B------:R-:W-:Y:S01]  /*4ea0*/  UIADD3 UR8, UR5, 0x1200, URZ ;  /* 0x0000120005087890 */ /* 0x000fe2000fffe03f */
[----:B------:R-:W-:Y:S01]  /*4eb0*/  @!P4 FMUL R212, R212, 0.5 ;  /* 0x3f000000d4d4c820 */ /* 0x000fe20000400000 */
[----:B------:R-:W-:Y:S01]  /*4ec0*/  WARPGROUP.ARRIVE ;  /* 0x00000000000079c5 */ /* 0x000fe20000000000 */
[----:B------:R-:W-:Y:S01]  /*4ed0*/  UIADD3 UR4, UR5, 0x1400, URZ ;  /* 0x0000140005047890 */ /* 0x000fe2000fffe03f */
[----:B-1----:R-:W-:Y:S01]  /*4ee0*/  @!P6 FMUL R149, R149, R149 ;  /* 0x000000959595e220 */ /* 0x002fe20000400000 */
[----:B------:R-:W1:Y:S01]  /*4ef0*/  MUFU.EX2 R211, R211 ;  /* 0x000000d300d37308 */ /* 0x000e620000000800 */
[----:B------:R-:W-:Y:S01]  /*4f00*/  @!P1 FMUL R145, R145, R145 ;  /* 0x0000009191919220 */ /* 0x000fe20000400000 */
[----:B------:R-:W-:-:S02]  /*4f10*/  @!P2 FMUL R214, R214, R214 ;  /* 0x000000d6d6d6a220 */ /* 0x000fc40000400000 */
[----:B------:R-:W-:Y:S01]  /*4f20*/  HGMMA.64x16x16.F32 R200, R68, gdesc[UR8].tnspB, RZ, !UPT, gsb0 ;  /* 0x4020000844c87df0 */ /* 0x000fe2000c0008ff */
[----:B------:R-:W-:Y:S01]  /*4f30*/  UMOV UR10, UR8 ;  /* 0x00000008000a7c82 */ /* 0x000fe20008000000 */
[----:B------:R-:W-:Y:S01]  /*4f40*/  UMOV UR11, 0xc0000010 ;  /* 0xc0000010000b7882 */ /* 0x000fe20000000000 */
[----:B------:R-:W-:Y:S01]  /*4f50*/  UIADD3 UR8, UR5, 0x1800, URZ ;  /* 0x0000180005087890 */ /* 0x000fe2000fffe03f */
[----:B------:R-:W-:Y:S01]  /*4f60*/  FSETP.GEU.AND P1, PT, R144, -126, PT ;  /* 0xc2fc00009000780b */ /* 0x000fe20003f2e000 */
[----:B------:R-:W3:Y:S01]  /*4f70*/  MUFU.EX2 R212, R212 ;  /* 0x000000d400d47308 */ /* 0x000ee20000000800 */
[----:B------:R-:W-:Y:S01]  /*4f80*/  FSETP.GEU.AND P6, PT, R140, -126, PT ;  /* 0xc2fc00008c00780b */ /* 0x000fe20003fce000 */
[----:B------:R-:W-:Y:S01]  /*4f90*/  @!P5 FMUL R148, R148, 0.5 ;  /* 0x3f0000009494d820 */ /* 0x000fe20000400000 */
[----:B------:R-:W-:Y:S01]  /*4fa0*/  FSETP.GEU.AND P2, PT, R27, -126, PT ;  /* 0xc2fc00001b00780b */ /* 0x000fe20003f4e000 */
[----:B------:R-:W-:Y:S01]  /*4fb0*/  UMOV UR15, 0xc0000010 ;  /* 0xc0000010000f7882 */ /* 0x000fe20000000000 */
[----:B------:R-:W-:Y:S01]  /*4fc0*/  UIADD3 UR12, UR5, 0x1660, URZ ;  /* 0x00001660050c7890 */ /* 0x000fe2000fffe03f */
[----:B------:R-:W-:Y:S01]  /*4fd0*/  FADD R217, R24, R209 ;  /* 0x000000d118d97221 */ /* 0x000fe20000000000 */
[----:B------:R-:W-:Y:S01]  /*4fe0*/  FADD R24, R56, R113 ;  /* 0x0000007138187221 */ /* 0x000fe20000000000 */
[----:B------:R-:W5:Y:S01]  /*4ff0*/  MUFU.EX2 R148, R148 ;  /* 0x0000009400947308 */ /* 0x000f620000000800 */
[----:B-1----:R-:W-:Y:S01]  /*5000*/  @!P3 FMUL R211, R211, R211 ;  /* 0x000000d3d3d3b220 */ /* 0x002fe20000400000 */
[----:B------:R-:W-:Y:S01]  /*5010*/  FSETP.GEU.AND P3, PT, R132, -126, PT ;  /* 0xc2fc00008400780b */ /* 0x000fe20003f6e000 */
[----:B------:R-:W-:Y:S01]  /*5020*/  FADD R217, R217, R24 ;  /* 0x00000018d9d97221 */ /* 0x000fe20000000000 */
[----:B------:R-:W-:Y:S01]  /*5030*/  @!P1 FMUL R144, R144, 0.5 ;  /* 0x3f00000090909820 */ /* 0x000fe20000400000 */
[C---:B------:R-:W-:Y:S01]  /*5040*/  FADD R24, R57.reuse, R112 ;  /* 0x0000007039187221 */ /* 0x040fe20000000000 */
[----:B------:R-:W-:Y:S01]  /*5050*/  @!P6 FMUL R140, R140, 0.5 ;  /* 0x3f0000008c8ce820 */ /* 0x000fe20000400000 */
[----:B------:R-:W-:Y:S01]  /*5060*/  F2FP.F16.F32.PACK_AB R56, R57, R56 ;  /* 0x000000383938723e */ /* 0x000fe200000000ff */
[----:B------:R-:W-:Y:S01]  /*5070*/  @!P2 FMUL R27, R27, 0.5 ;  /* 0x3f0000001b1ba820 */ /* 0x000fe20000400000 */
[----:B---3--:R-:W-:Y:S01]  /*5080*/  @!P4 FMUL R212, R212, R212 ;  /* 0x000000d4d4d4c220 */ /* 0x008fe20000400000 */
[----:B------:R-:W1:Y:S01]  /*5090*/  MUFU.EX2 R213, R140 ;  /* 0x0000008c00d57308 */ /* 0x000e620000000800 */
[----:B------:R-:W-:Y:S01]  /*50a0*/  FSETP.GEU.AND P4, PT, R137, -126, PT ;  /* 0xc2fc00008900780b */ /* 0x000fe20003f8e000 */
[----:B------:R-:W-:Y:S01]  /*50b0*/  FADD R28, R28, R93 ;  /* 0x0000005d1c1c7221 */ /* 0x000fe20000000000 */
[----:B------:R-:W-:Y:S01]  /*50c0*/  FADD R29, R29, R96 ;  /* 0x000000601d1d7221 */ /* 0x000fe20000000000 */
[----:B------:R-:W-:Y:S01]  /*50d0*/  F2FP.F16.F32.PACK_AB R112, R112, R113 ;  /* 0x000000717070723e */ /* 0x000fe200000000ff */
[----:B------:R-:W-:Y:S01]  /*50e0*/  @!P3 FMUL R132, R132, 0.5 ;  /* 0x3f0000008484b820 */ /* 0x000fe20000400000 */
[----:B-----5:R-:W-:-:S02]  /*50f0*/  @!P5 FMUL R148, R148, R148 ;  /* 0x000000949494d220 */ /* 0x020fc40000400000 */
[----:B------:R-:W3:Y:S01]  /*5100*/  MUFU.EX2 R144, R144 ;  /* 0x0000009000907308 */ /* 0x000ee20000000800 */
[----:B------:R-:W-:-:S05]  /*5110*/  FSETP.GEU.AND P5, PT, R141, -126, PT ;  /* 0xc2fc00008d00780b */ /* 0x000fca0003fae000 */
[----:B------:R-:W-:Y:S02]  /*5120*/  @!P4 FMUL R137, R137, 0.5 ;  /* 0x3f0000008989c820 */ /* 0x000fe40000400000 */
[----:B------:R5:W2:Y:S01]  /*5130*/  MUFU.EX2 R215, R27 ;  /* 0x0000001b00d77308 */ /* 0x000aa20000000800 */
[----:B-1----:R-:W-:Y:S01]  /*5140*/  @!P6 FMUL R213, R213, R213 ;  /* 0x000000d5d5d5e220 */ /* 0x002fe20000400000 */
[----:B------:R-:W-:Y:S01]  /*5150*/  FSETP.GEU.AND P6, PT, R58, -126, PT ;  /* 0xc2fc00003a00780b */ /* 0x000fe20003fce000 */
[----:B------:R-:W-:Y:S02]  /*5160*/  WARPGROUP.DEPBAR.LE gsb0, 0x0 ;  /* 0x00008000000079c5 */ /* 0x000fe40000010000 */
[----:B------:R-:W-:Y:S01]  /*5170*/  WARPGROUP.ARRIVE ;  /* 0x00000000000079c5 */ /* 0x000fe20000000000 */
[----:B------:R-:W-:Y:S02]  /*5180*/  @!P5 FMUL R141, R141, 0.5 ;  /* 0x3f0000008d8dd820 */ /* 0x000fe40000400000 */
[----:B------:R-:W1:Y:S01]  /*5190*/  MUFU.EX2 R216, R132 ;  /* 0x0000008400d87308 */ /* 0x000e620000000800 */
[----:B---3--:R-:W-:Y:S01]  /*51a0*/  @!P1 FMUL R144, R144, R144 ;  /* 0x0000009090909220 */ /* 0x008fe20000400000 */
[----:B-----5:R-:W-:Y:S01]  /*51b0*/  FADD R27, R76, R35 ;  /* 0x000000234c1b7221 */ /* 0x020fe20000000000 */
[----:B------:R-:W-:Y:S01]  /*51c0*/  HGMMA.64x16x16.F32 R192, R68, gdesc[UR4].tnspB, RZ, !UPT, gsb0 ;  /* 0x4020000444c07df0 */ /* 0x000fe2000c0008ff */
[----:B------:R-:W-:Y:S01]  /*51d0*/  UIADD3 UR6, UR5, 0x1600, URZ ;  /* 0x0000160005067890 */ /* 0x000fe2000fffe03f */
[----:B------:R-:W-:Y:S01]  /*51e0*/  F2FP.F16.F32.PACK_AB R76, R77, R76 ;  /* 0x0000004c4d4c723e */ /* 0x000fe200000000ff */
[----:B------:R-:W-:Y:S01]  /*51f0*/  UMOV UR7, 0xc0000010 ;  /* 0xc000001000077882 */ /* 0x000fe20000000000 */
[----:B------:R-:W-:Y:S01]  /*5200*/  @!P6 FMUL R58, R58, 0.5 ;  /* 0x3f0000003a3ae820 */ /* 0x000fe20000400000 */
[----:B------:R-:W3:Y:S01]  /*5210*/  MUFU.EX2 R141, R141 ;  /* 0x0000008d008d7308 */ /* 0x000ee20000000800 */
[----:B--2---:R-:W-:Y:S01]  /*5220*/  @!P2 FMUL R215, R215, R215 ;  /* 0x000000d7d7d7a220 */ /* 0x004fe20000400000 */
[----:B------:R-:W-:-:S02]  /*5230*/  FSETP.GEU.AND P2, PT, R133, -126, PT ;  /* 0xc2fc00008500780b */ /* 0x000fc40003f4e000 */
[----:B------:R-:W-:-:S04]  /*5240*/  ISETP.GE.AND P1, PT, R208, 0x101, PT ;  /* 0x00000101d000780c */ /* 0x000fc80003f26270 */
[----:B------:R-:W2:Y:S01]  /*5250*/  MUFU.EX2 R137, R137 ;  /* 0x0000008900897308 */ /* 0x000ea20000000800 */
[----:B-1----:R-:W-:Y:S01]  /*5260*/  @!P3 FMUL R216, R216, R216 ;  /* 0x000000d8d8d8b220 */ /* 0x002fe20000400000 */
[----:B------:R-:W-:-:S05]  /*5270*/  FSETP.GEU.AND P3, PT, R136, -126, PT ;  /* 0xc2fc00008800780b */ /* 0x000fca0003f6e000 */
[----:B------:R-:W-:Y:S01]  /*5280*/  @!P2 FMUL R133, R133, 0.5 ;  /* 0x3f0000008585a820 */ /* 0x000fe20000400000 */
[----:B------:R1:W5:Y:S01]  /*5290*/  MUFU.EX2 R132, R58 ;  /* 0x0000003a00847308 */ /* 0x0003620000000800 */
[----:B---3--:R-:W-:Y:S01]  /*52a0*/  @!P5 FMUL R141, R141, R141 ;  /* 0x0000008d8d8dd220 */ /* 0x008fe20000400000 */
[----:B------:R-:W-:-:S05]  /*52b0*/  FSETP.GEU.AND P5, PT, R59, -126, PT ;  /* 0xc2fc00003b00780b */ /* 0x000fca0003fae000 */
[----:B------:R-:W-:Y:S01]  /*52c0*/  @!P3 FMUL R136, R136, 0.5 ;  /* 0x3f0000008888b820 */ /* 0x000fe20000400000 */
[----:B------:R3:W4:Y:S01]  /*52d0*/  MUFU.EX2 R140, R133 ;  /* 0x00000085008c7308 */ /* 0x0007220000000800 */
[----:B--2---:R-:W-:Y:S01]  /*52e0*/  @!P4 FMUL R137, R137, R137 ;  /* 0x000000898989c220 */ /* 0x004fe20000400000 */
[----:B-1----:R-:W-:Y:S02]  /*52f0*/  F2FP.F16.F32.PACK_AB R58, R61, R60 ;  /* 0x0000003c3d3a723e */ /* 0x002fe400000000ff */
[----:B------:R-:W-:Y:S02]  /*5300*/  FSETP.GEU.AND P4, PT, R26, -126, PT ;  /* 0xc2fc00001a00780b */ /* 0x000fe40003f8e000 */
[----:B------:R-:W-:Y:S01]  /*5310*/  F2FP.F16.F32.PACK_AB R57, R137, R216 ;  /* 0x000000d88939723e */ /* 0x000fe200000000ff */
[----:B------:R-:W-:Y:S01]  /*5320*/  @!P5 FMUL R59, R59, 0.5 ;  /* 0x3f0000003b3bd820 */ /* 0x000fe20000400000 */
[----:B------:R-:W1:Y:S01]  /*5330*/  MUFU.EX2 R219, R136 ;  /* 0x0000008800db7308 */ /* 0x000e620000000800 */
[----:B-----5:R-:W-:Y:S01]  /*5340*/  @!P6 FMUL R132, R132, R132 ;  /* 0x000000848484e220 */ /* 0x020fe20000400000 */
[----:B---3--:R-:W-:Y:S01]  /*5350*/  FADD R133, R25, R92 ;  /* 0x0000005c19857221 */ /* 0x008fe20000000000 */
[----:B------:R-:W-:Y:S01]  /*5360*/  FADD R25, R60, R109 ;  /* 0x0000006d3c197221 */ /* 0x000fe20000000000 */
[----:B------:R-:W-:Y:S01]  /*5370*/  FSETP.GEU.AND P6, PT, R67, -126, PT ;  /* 0xc2fc00004300780b */ /* 0x000fe20003fce000 */
[----:B------:R-:W-:-:S02]  /*5380*/  WARPGROUP.DEPBAR.LE gsb0, 0x0 ;  /* 0x00008000000079c5 */ /* 0x000fc40000010000 */
[----:B------:R-:W-:Y:S01]  /*5390*/  WARPGROUP.ARRIVE ;  /* 0x00000000000079c5 */ /* 0x000fe20000000000 */
[----:B------:R-:W-:Y:S01]  /*53a0*/  FADD R133, R133, R24 ;  /* 0x0000001885857221 */ /* 0x000fe20000000000 */
[----:B------:R-:W-:Y:S01]  /*53b0*/  @!P4 FMUL R26, R26, 0.5 ;  /* 0x3f0000001a1ac820 */ /* 0x000fe20000400000 */
[----:B------:R-:W-:Y:S01]  /*53c0*/  FADD R24, R44, R125 ;  /* 0x0000007d2c187221 */ /* 0x000fe20000000000 */
[----:B------:R-:W-:Y:S01]  /*53d0*/  FADD R28, R28, R25 ;  /* 0x000000191c1c7221 */ /* 0x000fe20000000000 */
[----:B----4-:R-:W-:Y:S01]  /*53e0*/  @!P2 FMUL R140, R140, R140 ;  /* 0x0000008c8c8ca220 */ /* 0x010fe20000400000 */
[----:B------:R-:W-:Y:S01]  /*53f0*/  HGMMA.64x16x16.F32 R184, R68, gdesc[UR8].tnspB, RZ, !UPT, gsb0 ;  /* 0x4020000844b87df0 */ /* 0x000fe2000c0008ff */
[----:B------:R-:W-:Y:S01]  /*5400*/  UMOV UR10, UR4 ;  /* 0x00000004000a7c82 */ /* 0x000fe20008000000 */
[----:B------:R-:W-:Y:S01]  /*5410*/  UMOV UR11, 0xc0000010 ;  /* 0xc0000010000b7882 */ /* 0x000fe20000000000 */
[----:B------:R-:W-:Y:S01]  /*5420*/  UIADD3 UR4, UR5, 0x1a00, URZ ;  /* 0x00001a0005047890 */ /* 0x000fe2000fffe03f */
[----:B------:R2:W3:Y:S01]  /*5430*/  MUFU.EX2 R136, R26 ;  /* 0x0000001a00887308 */ /* 0x0004e20000000800 */
[----:B-1----:R-:W-:Y:S01]  /*5440*/  @!P3 FMUL R219, R219, R219 ;  /* 0x000000dbdbdbb220 */ /* 0x002fe20000400000 */
[----:B------:R-:W-:Y:S01]  /*5450*/  FADD R25, R81, R42 ;  /* 0x0000002a51197221 */ /* 0x000fe20000000000 */
[----:B------:R-:W-:Y:S01]  /*5460*/  FSETP.GEU.AND P2, PT, R75, -126, PT ;  /* 0xc2fc00004b00780b */ /* 0x000fe20003f4e000 */
[----:B------:R-:W-:Y:S01]  /*5470*/  @!P6 FMUL R67, R67, 0.5 ;  /* 0x3f0000004343e820 */ /* 0x000fe20000400000 */
[----:B------:R-:W-:-:S02]  /*5480*/  FSETP.GEU.AND P3, PT, R78, -126, PT ;  /* 0xc2fc00004e00780b */ /* 0x000fc40003f6e000 */
[----:B------:R-:W-:Y:S02]  /*5490*/  F2FP.F16.F32.PACK_AB R92, R92, R209 ;  /* 0x000000d15c5c723e */ /* 0x000fe400000000ff */
[C---:B--2---:R-:W-:Y:S01]  /*54a0*/  F2FP.F16.F32.PACK_AB R26, R73.reuse, R72 ;  /* 0x00000048491a723e */ /* 0x044fe200000000ff */
[----:B------:R-:W1:Y:S01]  /*54b0*/  MUFU.EX2 R67, R67 ;  /* 0x0000004300437308 */ /* 0x000e620000000800 */
[----:B------:R-:W-:Y:S01]  /*54c0*/  FADD R73, R73, R34 ;  /* 0x0000002249497221 */ /* 0x000fe20000000000 */
[----:B------:R-:W-:-:S04]  /*54d0*/  IADD3 R209, R2, 0x3b820, RZ ;  /* 0x0003b82002d17810 */ /* 0x000fc80007ffe0ff */
[----:B------:R-:W-:Y:S01]  /*54e0*/  @!P2 FMUL R75, R75, 0.5 ;  /* 0x3f0000004b4ba820 */ /* 0x000fe20000400000 */
[----:B---3--:R-:W-:Y:S01]  /*54f0*/  @!P4 FMUL R136, R136, R136 ;  /* 0x000000888888c220 */ /* 0x008fe20000400000 */
[----:B------:R-:W-:Y:S01]  /*5500*/  FSETP.GEU.AND P4, PT, R79, -126, PT ;  /* 0xc2fc00004f00780b */ /* 0x000fe20003f8e000 */
[----:B------:R-:W-:-:S04]  /*5510*/  @!P3 FMUL R78, R78, 0.5 ;  /* 0x3f0000004e4eb820 */ /* 0x000fc80000400000 */
[----:B------:R2:W3:Y:S01]  /*5520*/  MUFU.EX2 R60, R78 ;  /* 0x0000004e003c7308 */ /* 0x0004e20000000800 */
[----:B-1----:R-:W-:Y:S01]  /*5530*/  @!P6 FMUL R67, R67, R67 ;  /* 0x000000434343e220 */ /* 0x002fe20000400000 */
[----:B------:R-:W-:-:S06]  /*5540*/  FSETP.GEU.AND P6, PT, R83, -126, PT ;  /* 0xc2fc00005300780b */ /* 0x000fcc0003fce000 */
[----:B------:R-:W-:Y:S01]  /*5550*/  @!P4 FMUL R79, R79, 0.5 ;  /* 0x3f0000004f4fc820 */ /* 0x000fe20000400000 */
[----:B--2---:R-:W-:Y:S01]  /*5560*/  F2FP.F16.F32.PACK_AB R78, R81, R80 ;  /* 0x00000050514e723e */ /* 0x004fe200000000ff */
[----:B------:R-:W-:Y:S02]  /*5570*/  WARPGROUP.DEPBAR.LE gsb0, 0x0 ;  /* 0x00008000000079c5 */ /* 0x000fe40000010000 */
[----:B------:R-:W-:Y:S01]  /*5580*/  WARPGROUP.ARRIVE ;  /* 0x00000000000079c5 */ /* 0x000fe20000000000 */
[----:B---3--:R-:W-:Y:S01]  /*5590*/  @!P3 FMUL R60, R60, R60 ;  /* 0x0000003c3c3cb220 */ /* 0x008fe20000400000 */
[----:B------:R-:W-:Y:S01]  /*55a0*/  FSETP.GEU.AND P3, PT, R87, -126, PT ;  /* 0xc2fc00005700780b */ /* 0x000fe20003f6e000 */
[----:B------:R-:W-:-:S03]  /*55b0*/  @!P6 FMUL R83, R83, 0.5 ;  /* 0x3f0000005353e820 */ /* 0x000fc60000400000 */
[----:B------:R-:W-:Y:S01]  /*55c0*/  HGMMA.64x16x16.F32 R176, R68, gdesc[UR8].tnspB, RZ, !UPT, gsb0 ;  /* 0x4020000844b07df0 */ /* 0x000fe2000c0008ff */
[----:B------:R-:W-:Y:S02]  /*55d0*/  UMOV UR11, 0xc0000010 ;  /* 0xc0000010000b7882 */ /* 0x000fe40000000000 */
[----:B------:R-:W1:Y:S06]  /*55e0*/  MUFU.EX2 R83, R83 ;  /* 0x0000005300537308 */ /* 0x000e6c0000000800 */
[----:B------:R-:W-:Y:S01]  /*55f0*/  @!P3 FMUL R87, R87, 0.5 ;  /* 0x3f0000005757b820 */ /* 0x000fe20000400000 */
[----:B-1----:R-:W-:Y:S01]  /*5600*/  @!P6 FMUL R83, R83, R83 ;  /* 0x000000535353e220 */ /* 0x002fe20000400000 */
[----:B------:R-:W-:-:S13]  /*5610*/  FSETP.GEU.AND P6, PT, R94, -126, PT ;  /* 0xc2fc00005e00780b */ /* 0x000fda0003fce000 */
[----:B------:R-:W-:Y:S01]  /*5620*/  @!P6 FMUL R94, R94, 0.5 ;  /* 0x3f0000005e5ee820 */ /* 0x000fe20000400000 */
[----:B------:R-:W-:Y:S02]  /*5630*/  WARPGROUP.DEPBAR.LE gsb0, 0x0 ;  /* 0x00008000000079c5 */ /* 0x000fe40000010000 */
[----:B------:R-:W-:-:S06]  /*5640*/  WARPGROUP.ARRIVE ;  /* 0x00000000000079c5 */ /* 0x000fcc0000000000 */
[----:B------:R-:W-:Y:S01]  /*5650*/  HGMMA.64x16x16.F32 R168, R68, gdesc[UR4].tnspB, RZ, !UPT, gsb0 ;  /* 0x4020000444a87df0 */ /* 0x000fe2000c0008ff */
[----:B------:R-:W-:Y:S01]  /*5660*/  UMOV UR6, UR8 ;  /* 0x0000000800067c82 */ /* 0x000fe20008000000 */
[----:B------:R-:W-:Y:S01]  /*5670*/  UMOV UR7, 0xc0000010 ;  /* 0xc000001000077882 */ /* 0x000fe20000000000 */
[----:B------:R-:W-:Y:S01]  /*5680*/  UIADD3 UR8, UR5, 0x1220, URZ ;  /* 0x0000122005087890 */ /* 0x000fe2000fffe03f */
[----:B------:R-:W-:Y:S02]  /*5690*/  WARPGROUP.DEPBAR.LE gsb0, 0x0 ;  /* 0x00008000000079c5 */ /* 0x000fe40000010000 */
[----:B------:R-:W-:-:S06]  /*56a0*/  WARPGROUP.ARRIVE ;  /* 0x00000000000079c5 */ /* 0x000fcc0000000000 */
[----:B------:R-:W-:Y:S01]  /*56b0*/  HGMMA.64x16x16.F32 R160, R68, gdesc[UR4].tnspB, RZ, !UPT, gsb0 ;  /* 0x4020000444a07df0 */ /* 0x000fe2000c0008ff */
[----:B------:R-:W-:Y:S01]  /*56c0*/  UMOV UR6, UR4 ;  /* 0x0000000400067c82 */ /* 0x000fe20008000000 */
[----:B------:R-:W-:Y:S01]  /*56d0*/  UMOV UR7, 0xc0000010 ;  /* 0xc000001000077882 */ /* 0x000fe20000000000 */
[----:B------:R-:W-:-:S07]  /*56e0*/  UIADD3 UR4, UR5, 0xe20, URZ ;  /* 0x00000e2005047890 */ /* 0x000fce000fffe03f */
[----:B------:R-:W-:Y:S01]  /*56f0*/  UMOV UR10, UR4 ;  /* 0x00000004000a7c82 */ /* 0x000fe20008000000 */
[----:B------:R-:W-:Y:S01]  /*5700*/  UIADD3 UR4, UR5, 0x1420, URZ ;  /* 0x0000142005047890 */ /* 0x000fe2000fffe03f */
[----:B------:R-:W-:Y:S02]  /*5710*/  WARPGROUP.DEPBAR.LE gsb0, 0x0 ;  /* 0x00008000000079c5 */ /* 0x000fe40000010000 */
[----:B------:R-:W-:-:S06]  /*5720*/  WARPGROUP.ARRIVE ;  /* 0x00000000000079c5 */ /* 0x000fcc0000000000 */
[----:B------:R-:W-:Y:S01]  /*5730*/  HGMMA.64x16x16.F32 R152, R68, gdesc[UR4].tnspB, RZ, !UPT, gsb0 ;  /* 0x4020000444987df0 */ /* 0x000fe2000c0008ff */
[----:B------:R-:W-:Y:S01]  /*5740*/  UIADD3 UR6, UR5, 0x1020, URZ ;  /* 0x0000102005067890 */ /* 0x000fe2000fffe03f */
[----:B------:R-:W-:Y:S01]  /*5750*/  UMOV UR7, 0xc0000010 ;  /* 0xc000001000077882 */ /* 0x000fe20000000000 */
[----:B------:R-:W-:Y:S02]  /*5760*/  WARPGROUP.DEPBAR.LE gsb0, 0x0 ;  /* 0x00008000000079c5 */ /* 0x000fe40000010000 */
[----:B------:R-:W-:Y:S01]  /*5770*/  F2FP.F16.F32.PACK_AB R68, R33, R32 ;  /* 0x000000202144723e */ /* 0x000fe200000000ff */
[----:B------:R-:W-:Y:S01]  /*5780*/  FADD R32, R32, R97 ;  /* 0x0000006120207221 */ /* 0x000fe20000000000 */
[----:B------:R-:W-:Y:S01]  /*5790*/  F2FP.F16.F32.PACK_AB R70, R37, R36 ;  /* 0x000000242546723e */ /* 0x000fe200000000ff */
[----:B------:R-:W-:Y:S01]  /*57a0*/  FADD R36, R36, R101 ;  /* 0x0000006524247221 */ /* 0x000fe20000000000 */
[----:B------:R-:W-:Y:S02]  /*57b0*/  F2FP.F16.F32.PACK_AB R69, R74, R63 ;  /* 0x0000003f4a45723e */ /* 0x000fe400000000ff */
[----:B------:R-:W-:-:S04]  /*57c0*/  F2FP.F16.F32.PACK_AB R71, R149, R122 ;  /* 0x0000007a9547723e */ /* 0x000fc800000000ff */
[----:B------:R-:W-:-:S06]  /*57d0*/  WARPGROUP.ARRIVE ;  /* 0x00000000000079c5 */ /* 0x000fcc0000000000 */
[----:B------:R-:W-:Y:S01]  /*57e0*/  HGMMA.64x16x16.F32 R200, R68, gdesc[UR8].tnspB, R200, gsb0 ;  /* 0x4020000844c87df0 */ /* 0x000fe200080008c8 */
[----:B------:R-:W-:Y:S01]  /*57f0*/  UMOV UR10, UR8 ;  /* 0x00000008000a7c82 */ /* 0x000fe20008000000 */
[----:B------:R-:W-:Y:S01]  /*5800*/  UMOV UR11, 0xc0000010 ;  /* 0xc0000010000b7882 */ /* 0x000fe20000000000 */
[----:B------:R-:W-:Y:S01]  /*5810*/  UIADD3 UR8, UR5, 0x1820, URZ ;  /* 0x0000182005087890 */ /* 0x000fe2000fffe03f */
[----:B------:R-:W-:Y:S02]  /*5820*/  WARPGROUP.DEPBAR.LE gsb0, 0x0 ;  /* 0x00008000000079c5 */ /* 0x000fe40000010000 */
[----:B------:R-:W-:-:S06]  /*5830*/  WARPGROUP.ARRIVE ;  /* 0x00000000000079c5 */ /* 0x000fcc0000000000 */
[----:B------:R-:W-:Y:S01]  /*5840*/  HGMMA.64x16x16.F32 R192, R68, gdesc[UR4].tnspB, R192, gsb0 ;  /* 0x4020000444c07df0 */ /* 0x000fe200080008c0 */
[----:B------:R-:W-:Y:S01]  /*5850*/  UIADD3 UR6, UR5, 0x1620, URZ ;  /* 0x0000162005067890 */ /* 0x000fe2000fffe03f */
[----:B------:R-:W-:Y:S01]  /*5860*/  UMOV UR7, 0xc0000010 ;  /* 0xc000001000077882 */ /* 0x000fe20000000000 */
[----:B------:R-:W-:Y:S02]  /*5870*/  WARPGROUP.DEPBAR.LE gsb0, 0x0 ;  /* 0x00008000000079c5 */ /* 0x000fe40000010000 */
        /* <DEDUP_REMOVED lines=8> */
[----:B------:R-:W-:Y:S02]  /*5900*/  UMOV UR11, 0xc0000010 ;  /* 0xc0000010000b7882 */ /* 0x000fe40000000000 */
        /* <DEDUP_REMOVED lines=9> */
[----:B------:R-:W-:Y:S01]  /*59a0*/  UMOV UR6, UR4 ;  /* 0x0000000400067c82 */ /* 0x000fe20008000000 */
[----:B------:R-:W-:Y:S01]  /*59b0*/  UMOV UR7, 0xc0000010 ;  /* 0xc000001000077882 */ /* 0x000fe20000000000 */
[----:B------:R-:W-:-:S07]  /*59c0*/  UIADD3 UR4, UR5, 0xe40, URZ ;  /* 0x00000e4005047890 */ /* 0x000fce000fffe03f */
[----:B------:R-:W-:Y:S01]  /*59d0*/  UMOV UR10, UR4 ;  /* 0x00000004000a7c82 */ /* 0x000fe20008000000 */
[----:B------:R-:W-:Y:S01]  /*59e0*/  UIADD3 UR4, UR5, 0x1440, URZ ;  /* 0x0000144005047890 */ /* 0x000fe2000fffe03f */
[----:B------:R-:W-:Y:S02]  /*59f0*/  WARPGROUP.DEPBAR.LE gsb0, 0x0 ;  /* 0x00008000000079c5 */ /* 0x000fe40000010000 */
[----:B------:R-:W-:-:S06]  /*5a00*/  WARPGROUP.ARRIVE ;  /* 0x00000000000079c5 */ /* 0x000fcc0000000000 */
[----:B------:R-:W-:Y:S01]  /*5a10*/  HGMMA.64x16x16.F32 R152, R68, gdesc[UR4].tnspB, R152, gsb0 ;  /* 0x4020000444987df0 */ /* 0x000fe20008000898 */
[----:B------:R-:W-:Y:S01]  /*5a20*/  UIADD3 UR6, UR5, 0x1040, URZ ;  /* 0x0000104005067890 */ /* 0x000fe2000fffe03f */
[----:B------:R-:W-:Y:S01]  /*5a30*/  UMOV UR7, 0xc0000010 ;  /* 0xc000001000077882 */ /* 0x000fe20000000000 */
[----:B------:R-:W-:Y:S02]  /*5a40*/  WARPGROUP.DEPBAR.LE gsb0, 0x0 ;  /* 0x00008000000079c5 */ /* 0x000fe40000010000 */
[----:B------:R-:W-:Y:S01]  /*5a50*/  F2FP.F16.F32.PACK_AB R68, R41, R40 ;  /* 0x000000282944723e */ /* 0x000fe200000000ff */
[----:B------:R-:W-:Y:S01]  /*5a60*/  FADD R40, R40, R105 ;  /* 0x0000006928287221 */ /* 0x000fe20000000000 */
[----:B------:R-:W-:Y:S01]  /*5a70*/  F2FP.F16.F32.PACK_AB R70, R45, R44 ;  /* 0x0000002c2d46723e */ /* 0x000fe200000000ff */
[----:B------:R-:W-:Y:S01]  /*5a80*/  FADD R41, R41, R128 ;  /* 0x0000008029297221 */ /* 0x000fe20000000000 */
[----:B------:R-:W-:Y:S01]  /*5a90*/  F2FP.F16.F32.PACK_AB R69, R214, R145 ;  /* 0x00000091d645723e */ /* 0x000fe200000000ff */
[----:B------:R-:W-:Y:S01]  /*5aa0*/  FADD R40, R40, R27 ;  /* 0x0000001b28287221 */ /* 0x000fe20000000000 */
[----:B------:R-:W-:Y:S01]  /*5ab0*/  F2FP.F16.F32.PACK_AB R71, R212, R211 ;  /* 0x000000d3d447723e */ /* 0x000fe200000000ff */
[----:B------:R-:W-:Y:S01]  /*5ac0*/  FADD R44, R77, R38 ;  /* 0x000000264d2c7221 */ /* 0x000fe20000000000 */
[----:B------:R-:W-:Y:S01]  /*5ad0*/  FADD R27, R80, R39 ;  /* 0x00000027501b7221 */ /* 0x000fe20000000000 */
[----:B------:R-:W-:Y:S01]  /*5ae0*/  FADD R40, R217, R40 ;  /* 0x00000028d9287221 */ /* 0x000fe20000000000 */
[----:B------:R-:W-:Y:S01]  /*5af0*/  WARPGROUP.ARRIVE ;  /* 0x00000000000079c5 */ /* 0x000fe20000000000 */
[----:B------:R-:W-:Y:S01]  /*5b00*/  FADD R44, R41, R44 ;  /* 0x0000002c292c7221 */ /* 0x000fe20000000000 */
[----:B------:R-:W-:Y:S01]  /*5b10*/  FADD R41, R24, R27 ;  /* 0x0000001b18297221 */ /* 0x000fe20000000000 */
[----:B------:R-:W-:-:S02]  /*5b20*/  FADD R24, R61, R108 ;  /* 0x0000006c3d187221 */ /* 0x000fc40000000000 */
[----:B------:R-:W-:Y:S01]  /*5b30*/  FADD R44, R133, R44 ;  /* 0x0000002c852c7221 */ /* 0x000fe20000000000 */
[----:B------:R-:W-:Y:S01]  /*5b40*/  HGMMA.64x16x16.F32 R200, R68, gdesc[UR8].tnspB, R200, gsb0 ;  /* 0x4020000844c87df0 */ /* 0x000fe200080008c8 */
[----:B------:R-:W-:Y:S01]  /*5b50*/  UMOV UR10, UR8 ;  /* 0x00000008000a7c82 */ /* 0x000fe20008000000 */
[----:B------:R-:W-:Y:S01]  /*5b60*/  UMOV UR11, 0xc0000010 ;  /* 0xc0000010000b7882 */ /* 0x000fe20000000000 */
[----:B------:R-:W-:Y:S01]  /*5b70*/  UIADD3 UR8, UR5, 0x1840, URZ ;  /* 0x0000184005087890 */ /* 0x000fe2000fffe03f */
[----:B------:R-:W-:Y:S01]  /*5b80*/  FADD R29, R29, R24 ;  /* 0x000000181d1d7221 */ /* 0x000fe20000000000 */
[C---:B------:R-:W-:Y:S01]  /*5b90*/  F2FP.F16.F32.PACK_AB R24, R65.reuse, R64 ;  /* 0x000000404118723e */ /* 0x040fe200000000ff */
[----:B------:R-:W-:Y:S01]  /*5ba0*/  FADD R65, R65, R30 ;  /* 0x0000001e41417221 */ /* 0x000fe20000000000 */
[----:B------:R-:W-:Y:S01]  /*5bb0*/  FADD R28, R28, R41 ;  /* 0x000000291c1c7221 */ /* 0x000fe20000000000 */
        /* <DEDUP_REMOVED lines=36> */
[C---:B------:R-:W-:Y:S01]  /*5e00*/  F2FP.F16.F32.PACK_AB R68, R49.reuse, R48 ;  /* 0x000000303144723e */ /* 0x040fe200000000ff */
[----:B------:R-:W-:Y:S01]  /*5e10*/  FADD R49, R49, R120 ;  /* 0x0000007831317221 */ /* 0x000fe20000000000 */
[----:B------:R-:W-:Y:S02]  /*5e20*/  F2FP.F16.F32.PACK_AB R70, R53, R52 ;  /* 0x000000343546723e */ /* 0x000fe400000000ff */
[----:B------:R-:W-:Y:S02]  /*5e30*/  F2FP.F16.F32.PACK_AB R69, R213, R148 ;  /* 0x00000094d545723e */ /* 0x000fe400000000ff */
[----:B------:R-:W-:-:S02]  /*5e40*/  F2FP.F16.F32.PACK_AB R71, R215, R144 ;  /* 0x00000090d747723e */ /* 0x000fc400000000ff */
[----:B------:R-:W-:Y:S02]  /*5e50*/  F2FP.F16.F32.PACK_AB R120, R120, R121 ;  /* 0x000000797878723e */ /* 0x000fe400000000ff */
        /* <DEDUP_REMOVED lines=38> */
[----:B------:R1:W2:Y:S01]  /*60c0*/  MUFU.EX2 R69, R59 ;  /* 0x0000003b00457308 */ /* 0x0002a20000000800 */
[----:B------:R-:W-:-:S07]  /*60d0*/  FADD R70, R89, R50 ;  /* 0x0000003259467221 */ /* 0x000fce0000000000 */
[----:B------:R-:W3:Y:S01]  /*60e0*/  MUFU.EX2 R68, R75 ;  /* 0x0000004b00447308 */ /* 0x000ee20000000800 */
[----:B-1----:R-:W-:-:S04]  /*60f0*/  F2FP.F16.F32.PACK_AB R59, R132, R141 ;  /* 0x0000008d843b723e */ /* 0x002fc800000000ff */
[----:B------:R-:W-:Y:S01]  /*6100*/  WARPGROUP.ARRIVE ;  /* 0x00000000000079c5 */ /* 0x000fe20000000000 */
[----:B--2---:R-:W-:Y:S01]  /*6110*/  @!P5 FMUL R69, R69, R69 ;  /* 0x000000454545d220 */ /* 0x004fe20000400000 */
[----:B------:R-:W-:-:S04]  /*6120*/  FSETP.GEU.AND P5, PT, R82, -126, PT ;  /* 0xc2fc00005200780b */ /* 0x000fc80003fae000 */
[----:B------:R-:W-:Y:S01]  /*6130*/  HGMMA.64x16x16.F32 R200, R56, gdesc[UR8].tnspB, R200, gsb0 ;  /* 0x4020000838c87df0 */ /* 0x000fe200080008c8 */
[----:B------:R-:W-:Y:S01]  /*6140*/  UMOV UR10, UR8 ;  /* 0x00000008000a7c82 */ /* 0x000fe20008000000 */
[----:B------:R-:W-:Y:S01]  /*6150*/  UMOV UR11, 0xc0000010 ;  /* 0xc0000010000b7882 */ /* 0x000fe20000000000 */
[----:B------:R-:W-:Y:S01]  /*6160*/  UIADD3 UR8, UR5, 0x1880, URZ ;  /* 0x0000188005087890 */ /* 0x000fe2000fffe03f */
[----:B------:R-:W-:Y:S01]  /*6170*/  F2FP.F16.F32.PACK_AB R27, R69, R136 ;  /* 0x00000088451b723e */ /* 0x000fe200000000ff */
[----:B---3--:R-:W-:Y:S01]  /*6180*/  @!P2 FMUL R68, R68, R68 ;  /* 0x000000444444a220 */ /* 0x008fe20000400000 */
[----:B------:R-:W-:-:S04]  /*6190*/  FSETP.GEU.AND P2, PT, R86, -126, PT ;  /* 0xc2fc00005600780b */ /* 0x000fc80003f4e000 */
[----:B------:R-:W-:Y:S01]  /*61a0*/  F2FP.F16.F32.PACK_AB R77, R68, R67 ;  /* 0x00000043444d723e */ /* 0x000fe200000000ff */
[----:B------:R-:W-:-:S06]  /*61b0*/  @!P5 FMUL R82, R82, 0.5 ;  /* 0x3f0000005252d820 */ /* 0x000fcc0000400000 */
[----:B------:R-:W1:Y:S02]  /*61c0*/  MUFU.EX2 R82, R82 ;  /* 0x0000005200527308 */ /* 0x000e640000000800 */
[----:B------:R-:W-:Y:S01]  /*61d0*/  @!P2 FMUL R86, R86, 0.5 ;  /* 0x3f0000005656a820 */ /* 0x000fe20000400000 */
[----:B-1----:R-:W-:Y:S01]  /*61e0*/  @!P5 FMUL R82, R82, R82 ;  /* 0x000000525252d220 */ /* 0x002fe20000400000 */
[----:B------:R-:W-:Y:S01]  /*61f0*/  FSETP.GEU.AND P5, PT, R91, -126, PT ;  /* 0xc2fc00005b00780b */ /* 0x000fe20003fae000 */
[----:B------:R-:W-:Y:S02]  /*6200*/  WARPGROUP.DEPBAR.LE gsb0, 0x0 ;  /* 0x00008000000079c5 */ /* 0x000fe40000010000 */
[----:B------:R-:W-:-:S10]  /*6210*/  WARPGROUP.ARRIVE ;  /* 0x00000000000079c5 */ /* 0x000fd40000000000 */
[----:B------:R-:W-:Y:S01]  /*6220*/  @!P5 FMUL R91, R91, 0.5 ;  /* 0x3f0000005b5bd820 */ /* 0x000fe20000400000 */
        /* <DEDUP_REMOVED lines=34> */
[----:B------:R-:W-:Y:S01]  /*6450*/  FADD R56, R45, R124 ;  /* 0x0000007c2d387221 */ /* 0x000fe20000000000 */
[----:B------:R-:W-:Y:S01]  /*6460*/  FADD R57, R64, R129 ;  /* 0x0000008140397221 */ /* 0x000fe20000000000 */
[----:B------:R-:W1:Y:S01]  /*6470*/  MUFU.EX2 R45, R79 ;  /* 0x0000004f002d7308 */ /* 0x000e620000000800 */
[----:B------:R-:W-:Y:S01]  /*6480*/  FADD R64, R88, R47 ;  /* 0x0000002f58407221 */ /* 0x000fe20000000000 */
[----:B------:R-:W-:Y:S01]  /*6490*/  FADD R56, R56, R25 ;  /* 0x0000001938387221 */ /* 0x000fe20000000000 */
[----:B------:R-:W-:Y:S01]  /*64a0*/  F2FP.F16.F32.PACK_AB R25, R219, R140 ;  /* 0x0000008cdb19723e */ /* 0x000fe200000000ff */
[----:B------:R-:W-:-:S02]  /*64b0*/  FADD R32, R32, R57 ;  /* 0x0000003920207221 */ /* 0x000fc40000000000 */
[----:B------:R-:W-:Y:S01]  /*64c0*/  FADD R29, R29, R56 ;  /* 0x000000381d1d7221 */ /* 0x000fe20000000000 */
[----:B------:R-:W-:Y:S01]  /*64d0*/  WARPGROUP.ARRIVE ;  /* 0x00000000000079c5 */ /* 0x000fe20000000000 */
[----:B------:R2:W3:Y:S05]  /*64e0*/  MUFU.EX2 R57, R86 ;  /* 0x0000005600397308 */ /* 0x0004ea0000000800 */
[----:B------:R-:W-:Y:S01]  /*64f0*/  HGMMA.64x16x16.F32 R200, R24, gdesc[UR12].tnspB, R200, gsb0 ;  /* 0x4020000c18c87df0 */ /* 0x000fe200080008c8 */
[----:B------:R-:W-:Y:S02]  /*6500*/  UMOV UR15, 0xc0000010 ;  /* 0xc0000010000f7882 */ /* 0x000fe40000000000 */
[----:B------:R-:W4:Y:S01]  /*6510*/  MUFU.EX2 R58, R87 ;  /* 0x00000057003a7308 */ /* 0x000f220000000800 */
[----:B-1----:R-:W-:Y:S01]  /*6520*/  @!P4 FMUL R45, R45, R45 ;  /* 0x0000002d2d2dc220 */ /* 0x002fe20000400000 */
[----:B--2---:R-:W-:-:S02]  /*6530*/  F2FP.F16.F32.PACK_AB R86, R89, R88 ;  /* 0x000000585956723e */ /* 0x004fc400000000ff */
[----:B------:R-:W-:Y:S02]  /*6540*/  FSETP.GEU.AND P4, PT, R90, -126, PT ;  /* 0xc2fc00005a00780b */ /* 0x000fe40003f8e000 */
[----:B------:R-:W-:Y:S01]  /*6550*/  F2FP.F16.F32.PACK_AB R79, R45, R60 ;  /* 0x0000003c2d4f723e */ /* 0x000fe200000000ff */
[----:B---3--:R-:W-:Y:S01]  /*6560*/  @!P2 FMUL R57, R57, R57 ;  /* 0x000000393939a220 */ /* 0x008fe20000400000 */
[----:B------:R-:W-:Y:S01]  /*6570*/  FSETP.GEU.AND P2, PT, R102, -126, PT ;  /* 0xc2fc00006600780b */ /* 0x000fe20003f4e000 */
[----:B----4-:R-:W-:Y:S01]  /*6580*/  @!P3 FMUL R58, R58, R58 ;  /* 0x0000003a3a3ab220 */ /* 0x010fe20000400000 */
[----:B------:R-:W-:-:S07]  /*6590*/  FSETP.GEU.AND P3, PT, R95, -126, PT ;  /* 0xc2fc00005f00780b */ /* 0x000fce0003f6e000 */
[----:B------:R-:W-:Y:S01]  /*65a0*/  @!P4 FMUL R90, R90, 0.5 ;  /* 0x3f0000005a5ac820 */ /* 0x000fe20000400000 */
[----:B------:R-:W-:-:S03]  /*65b0*/  F2FP.F16.F32.PACK_AB R87, R58, R57 ;  /* 0x000000393a57723e */ /* 0x000fc600000000ff */
[----:B------:R-:W-:-:S04]  /*65c0*/  @!P2 FMUL R102, R102, 0.5 ;  /* 0x3f0000006666a820 */ /* 0x000fc80000400000 */
[----:B------:R1:W2:Y:S01]  /*65d0*/  MUFU.EX2 R59, R102 ;  /* 0x00000066003b7308 */ /* 0x0002a20000000800 */
[----:B------:R-:W-:Y:S01]  /*65e0*/  @!P3 FMUL R95, R95, 0.5 ;  /* 0x3f0000005f5fb820 */ /* 0x000fe20000400000 */
[----:B-1----:R-:W-:-:S06]  /*65f0*/  F2FP.F16.F32.PACK_AB R102, R104, R101 ;  /* 0x000000656866723e */ /* 0x002fcc00000000ff */
[----:B------:R-:W1:Y:S01]  /*6600*/  MUFU.EX2 R95, R95 ;  /* 0x0000005f005f7308 */ /* 0x000e620000000800 */
[----:B------:R-:W-:Y:S02]  /*6610*/  WARPGROUP.DEPBAR.LE gsb0, 0x0 ;  /* 0x00008000000079c5 */ /* 0x000fe40000010000 */
[----:B------:R-:W-:Y:S01]  /*6620*/  WARPGROUP.ARRIVE ;  /* 0x00000000000079c5 */ /* 0x000fe20000000000 */
[----:B--2---:R-:W-:Y:S01]  /*6630*/  @!P2 FMUL R59, R59, R59 ;  /* 0x0000003b3b3ba220 */ /* 0x004fe20000400000 */
[----:B------:R-:W-:-:S04]  /*6640*/  FSETP.GEU.AND P2, PT, R103, -126, PT ;  /* 0xc2fc00006700780b */ /* 0x000fc80003f4e000 */
[----:B------:R-:W-:Y:S01]  /*6650*/  HGMMA.64x16x16.F32 R192, R24, gdesc[UR4].tnspB, R192, gsb0 ;  /* 0x4020000418c07df0 */ /* 0x000fe200080008c0 */
[----:B------:R-:W-:Y:S01]  /*6660*/  UMOV UR6, UR8 ;  /* 0x0000000800067c82 */ /* 0x000fe20008000000 */
[----:B------:R-:W-:Y:S01]  /*6670*/  UMOV UR7, 0xc0000010 ;  /* 0xc000001000077882 */ /* 0x000fe20000000000 */
[----:B------:R-:W-:Y:S01]  /*6680*/  UIADD3 UR8, UR5, 0x12c0, URZ ;  /* 0x000012c005087890 */ /* 0x000fe2000fffe03f */
[----:B-1----:R-:W-:Y:S01]  /*6690*/  @!P3 FMUL R95, R95, R95 ;  /* 0x0000005f5f5fb220 */ /* 0x002fe20000400000 */
[----:B------:R-:W-:-:S03]  /*66a0*/  FSETP.GEU.AND P3, PT, R106, -126, PT ;  /* 0xc2fc00006a00780b */ /* 0x000fc60003f6e000 */
[----:B------:R-:W-:Y:S01]  /*66b0*/  FADD R62, R62, R95 ;  /* 0x0000005f3e3e7221 */ /* 0x000fe20000000000 */
[----:B------:R-:W-:-:S09]  /*66c0*/  @!P2 FMUL R103, R103, 0.5 ;  /* 0x3f0000006767a820 */ /* 0x000fd20000400000 */
[----:B------:R-:W-:-:S06]  /*66d0*/  @!P3 FMUL R106, R106, 0.5 ;  /* 0x3f0000006a6ab820 */ /* 0x000fcc0000400000 */
[----:B------:R-:W1:Y:S01]  /*66e0*/  MUFU.EX2 R106, R106 ;  /* 0x0000006a006a7308 */ /* 0x000e620000000800 */
[----:B------:R-:W-:Y:S02]  /*66f0*/  WARPGROUP.DEPBAR.LE gsb0, 0x0 ;  /* 0x00008000000079c5 */ /* 0x000fe40000010000 */
[----:B------:R-:W-:Y:S01]  /*6700*/  WARPGROUP.ARRIVE ;  /* 0x00000000000079c5 */ /* 0x000fe20000000000 */
[----:B-1----:R-:W-:Y:S01]  /*6710*/  @!P3 FMUL R106, R106, R106 ;  /* 0x0000006a6a6ab220 */ /* 0x002fe20000400000 */
[----:B------:R-:W-:-:S03]  /*6720*/  FSETP.GEU.AND P3, PT, R115, -126, PT ;  /* 0xc2fc00007300780b */ /* 0x000fc60003f6e000 */
[----:B------:R-:W-:Y:S01]  /*6730*/  FADD R145, R145, R106 ;  /* 0x0000006a91917221 */ /* 0x000fe20000000000 */
[----:B------:R-:W-:Y:S01]  /*6740*/  HGMMA.64x16x16.F32 R184, R24, gdesc[UR4].tnspB, R184, gsb0 ;  /* 0x4020000418b87df0 */ /* 0x000fe200080008b8 */
[----:B------:R-:W-:Y:S01]  /*6750*/  UIADD3 UR6, UR5, 0x1aa0, URZ ;  /* 0x00001aa005067890 */ /* 0x000fe2000fffe03f */
[----:B------:R-:W-:-:S07]  /*6760*/  UMOV UR7, 0xc0000010 ;  /* 0xc000001000077882 */ /* 0x000fce0000000000 */
[----:B------:R-:W-:Y:S01]  /*6770*/  @!P3 FMUL R115, R115, 0.5 ;  /* 0x3f0000007373b820 */ /* 0x000fe20000400000 */
        /* <DEDUP_REMOVED lines=22> */
[----:B------:R-:W-:Y:S01]  /*68e0*/  UIADD3 UR6, UR5, 0x10c0, URZ ;  /* 0x000010c005067890 */ /* 0x000fe2000fffe03f */
[----:B------:R-:W-:Y:S01]  /*68f0*/  UMOV UR7, 0xc0000010 ;  /* 0xc000001000077882 */ /* 0x000fe20000000000 */
[----:B------:R-:W-:Y:S02]  /*6900*/  WARPGROUP.DEPBAR.LE gsb0, 0x0 ;  /* 0x00008000000079c5 */ /* 0x000fe40000010000 */
[----:B------:R-:W-:Y:S01]  /*6910*/  WARPGROUP.ARRIVE ;  /* 0x00000000000079c5 */ /* 0x000fe20000000000 */
[----:B------:R-:W-:Y:S01]  /*6920*/  FADD R24, R48, R121 ;  /* 0x0000007930187221 */ /* 0x000fe20000000000 */
[----:B------:R-:W-:Y:S01]  /*6930*/  FADD R48, R33, R100 ;  /* 0x0000006421307221 */ /* 0x000fe20000000000 */
[----:B------:R-:W-:Y:S01]  /*6940*/  FADD R33, R84, R43 ;  /* 0x0000002b54217221 */ /* 0x000fe20000000000 */
[C---:B------:R-:W-:Y:S01]  /*6950*/  FADD R26, R85.reuse, R46 ;  /* 0x0000002e551a7221 */ /* 0x040fe20000000000 */
[----:B------:R-:W-:Y:S01]  /*6960*/  F2FP.F16.F32.PACK_AB R84, R85, R84 ;  /* 0x000000545554723e */ /* 0x000fe200000000ff */
[----:B------:R-:W-:Y:S01]  /*6970*/  HGMMA.64x16x16.F32 R200, R76, gdesc[UR12].tnspB, R200, gsb0 ;  /* 0x4020000c4cc87df0 */ /* 0x000fe200080008c8 */
[----:B------:R-:W-:Y:S01]  /*6980*/  UMOV UR14, UR8 ;  /* 0x00000008000e7c82 */ /* 0x000fe20008000000 */
[----:B------:R-:W-:Y:S01]  /*6990*/  UMOV UR15, 0xc0000010 ;  /* 0xc0000010000f7882 */ /* 0x000fe20000000000 */
[----:B------:R-:W-:Y:S01]  /*69a0*/  F2FP.F16.F32.PACK_AB R85, R83, R82 ;  /* 0x000000525355723e */ /* 0x000fe200000000ff */
[----:B------:R-:W-:Y:S01]  /*69b0*/  UIADD3 UR8, UR5, 0x12e0, URZ ;  /* 0x000012e005087890 */ /* 0x000fe2000fffe03f */
[----:B------:R-:W-:Y:S01]  /*69c0*/  FADD R33, R24, R33 ;  /* 0x0000002118217221 */ /* 0x000fe20000000000 */
[----:B------:R-:W-:Y:S01]  /*69d0*/  FADD R49, R49, R26 ;  /* 0x0000001a31317221 */ /* 0x000fe20000000000 */
[----:B------:R-:W1:Y:S01]  /*69e0*/  MUFU.EX2 R25, R90 ;  /* 0x0000005a00197308 */ /* 0x000e620000000800 */
[----:B------:R-:W-:Y:S01]  /*69f0*/  FADD R27, R72, R31 ;  /* 0x0000001f481b7221 */ /* 0x000fe20000000000 */
[----:B------:R-:W-:Y:S01]  /*6a00*/  F2FP.F16.F32.PACK_AB R100, R100, R97 ;  /* 0x000000616464723e */ /* 0x000fe200000000ff */
[----:B------:R-:W-:Y:S01]  /*6a10*/  FADD R48, R48, R65 ;  /* 0x0000004130307221 */ /* 0x000fe20000000000 */
[----:B------:R-:W-:Y:S01]  /*6a20*/  FADD R33, R32, R33 ;  /* 0x0000002120217221 */ /* 0x000fe20000000000 */
[----:B------:R-:W-:Y:S01]  /*6a30*/  FADD R36, R36, R27 ;  /* 0x0000001b24247221 */ /* 0x000fe20000000000 */
[----:B------:R-:W-:Y:S01]  /*6a40*/  FADD R27, R52, R117 ;  /* 0x00000075341b7221 */ /* 0x000fe20000000000 */
[----:B------:R-:W-:Y:S01]  /*6a50*/  FADD R52, R37, R104 ;  /* 0x0000006825347221 */ /* 0x000fe20000000000 */
[----:B------:R-:W2:Y:S01]  /*6a60*/  MUFU.EX2 R24, R91 ;  /* 0x0000005b00187308 */ /* 0x000ea20000000800 */
[----:B------:R-:W-:Y:S01]  /*6a70*/  FADD R37, R53, R116 ;  /* 0x0000007435257221 */ /* 0x000fe20000000000 */
[----:B------:R-:W-:Y:S01]  /*6a80*/  FADD R53, R27, R64 ;  /* 0x000000401b357221 */ /* 0x000fe20000000000 */
[----:B------:R-:W-:Y:S01]  /*6a90*/  FADD R27, R216, R59 ;  /* 0x0000003bd81b7221 */ /* 0x000fe20000000000 */
[----:B------:R-:W-:Y:S01]  /*6aa0*/  FADD R52, R52, R73 ;  /* 0x0000004934347221 */ /* 0x000fe20000000000 */
[----:B------:R-:W-:Y:S01]  /*6ab0*/  FADD R37, R37, R70 ;  /* 0x0000004625257221 */ /* 0x000fe20000000000 */
[----:B------:R-:W-:Y:S01]  /*6ac0*/  FADD R49, R48, R49 ;  /* 0x0000003130317221 */ /* 0x000fe20000000000 */
[----:B------:R-:W-:Y:S01]  /*6ad0*/  FADD R53, R36, R53 ;  /* 0x0000003524357221 */ /* 0x000fe20000000000 */
[----:B------:R3:W4:Y:S01]  /*6ae0*/  MUFU.EX2 R26, R94 ;  /* 0x0000005e001a7308 */ /* 0x0007220000000800 */
[----:B-1----:R-:W-:Y:S01]  /*6af0*/  @!P4 FMUL R25, R25, R25 ;  /* 0x000000191919c220 */ /* 0x002fe20000400000 */
[----:B------:R-:W-:Y:S01]  /*6b00*/  FSETP.GEU.AND P4, PT, R98, -126, PT ;  /* 0xc2fc00006200780b */ /* 0x000fe20003f8e000 */
[----:B------:R-:W-:Y:S01]  /*6b10*/  FADD R52, R52, R37 ;  /* 0x0000002534347221 */ /* 0x000fe20000000000 */
[----:B------:R-:W-:Y:S01]  /*6b20*/  FADD R33, R40, R33 ;  /* 0x0000002128217221 */ /* 0x000fe20000000000 */
[----:B------:R-:W-:Y:S01]  /*6b30*/  FADD R54, R54, R25 ;  /* 0x0000001936367221 */ /* 0x000fe20000000000 */
[----:B------:R-:W-:Y:S01]  /*6b40*/  FADD R44, R44, R49 ;  /* 0x000000312c2c7221 */ /* 0x000fe20000000000 */
[----:B------:R-:W-:Y:S01]  /*6b50*/  FADD R28, R28, R53 ;  /* 0x000000351c1c7221 */ /* 0x000fe20000000000 */
[----:B------:R-:W1:Y:S01]  /*6b60*/  MUFU.EX2 R64, R103 ;  /* 0x0000006700407308 */ /* 0x000e620000000800 */
[----:B--2---:R-:W-:Y:S01]  /*6b70*/  @!P5 FMUL R24, R24, R24 ;  /* 0x000000181818d220 */ /* 0x004fe20000400000 */
[----:B---3--:R-:W-:Y:S01]  /*6b80*/  F2FP.F16.F32.PACK_AB R94, R96, R93 ;  /* 0x0000005d605e723e */ /* 0x008fe200000000ff */
[----:B------:R-:W-:Y:S01]  /*6b90*/  FADD R54, R54, R27 ;  /* 0x0000001b36367221 */ /* 0x000fe20000000000 */
[----:B------:R-:W-:Y:S01]  /*6ba0*/  FSETP.GEU.AND P5, PT, R99, -126, PT ;  /* 0xc2fc00006300780b */ /* 0x000fe20003fae000 */
[----:B------:R-:W-:Y:S01]  /*6bb0*/  FADD R65, R51, R24 ;  /* 0x0000001833417221 */ /* 0x000fe20000000000 */
[----:B------:R-:W-:Y:S01]  /*6bc0*/  F2FP.F16.F32.PACK_AB R93, R24, R25 ;  /* 0x00000019185d723e */ /* 0x000fe200000000ff */
[----:B------:R-:W-:Y:S01]  /*6bd0*/  @!P4 FMUL R98, R98, 0.5 ;  /* 0x3f0000006262c820 */ /* 0x000fe20000400000 */
[----:B------:R-:W-:Y:S01]  /*6be0*/  F2FP.F16.F32.PACK_AB R24, R128, R105 ;  /* 0x000000698018723e */ /* 0x000fe200000000ff */
[----:B----4-:R-:W-:Y:S01]  /*6bf0*/  @!P6 FMUL R26, R26, R26 ;  /* 0x0000001a1a1ae220 */ /* 0x010fe20000400000 */
[----:B------:R-:W-:Y:S01]  /*6c00*/  FSETP.GEU.AND P6, PT, R66, -126, PT ;  /* 0xc2fc00004200780b */ /* 0x000fe20003fce000 */
[----:B------:R-:W-:-:S02]  /*6c10*/  WARPGROUP.DEPBAR.LE gsb0, 0x0 ;  /* 0x00008000000079c5 */ /* 0x000fc40000010000 */
[----:B------:R-:W-:Y:S01]  /*6c20*/  WARPGROUP.ARRIVE ;  /* 0x00000000000079c5 */ /* 0x000fe20000000000 */
[----:B------:R-:W-:Y:S01]  /*6c30*/  F2FP.F16.F32.PACK_AB R95, R95, R26 ;  /* 0x0000001a5f5f723e */ /* 0x000fe200000000ff */
[----:B------:R-:W2:Y:S01]  /*6c40*/  MUFU.EX2 R98, R98 ;  /* 0x0000006200627308 */ /* 0x000ea20000000800 */
[----:B------:R-:W-:Y:S01]  /*6c50*/  FADD R71, R55, R26 ;  /* 0x0000001a37477221 */ /* 0x000fe20000000000 */
[----:B------:R-:W-:Y:S01]  /*6c60*/  @!P5 FMUL R99, R99, 0.5 ;  /* 0x3f0000006363d820 */ /* 0x000fe20000400000 */
[----:B-1----:R-:W-:Y:S01]  /*6c70*/  @!P2 FMUL R64, R64, R64 ;  /* 0x000000404040a220 */ /* 0x002fe20000400000 */
[----:B------:R-:W-:Y:S01]  /*6c80*/  HGMMA.64x16x16.F32 R192, R76, gdesc[UR4].tnspB, R192, gsb0 ;  /* 0x402000044cc07df0 */ /* 0x000fe200080008c0 */
[----:B------:R-:W-:Y:S01]  /*6c90*/  UIADD3 UR6, UR5, 0x1ac0, URZ ;  /* 0x00001ac005067890 */ /* 0x000fe2000fffe03f */
[----:B------:R-:W-:Y:S01]  /*6ca0*/  F2FP.F16.F32.PACK_AB R26, R124, R125 ;  /* 0x0000007d7c1a723e */ /* 0x000fe200000000ff */
[----:B------:R-:W-:Y:S01]  /*6cb0*/  UMOV UR7, 0xc0000010 ;  /* 0xc000001000077882 */ /* 0x000fe20000000000 */
[----:B------:R-:W-:Y:S01]  /*6cc0*/  @!P6 FMUL R66, R66, 0.5 ;  /* 0x3f0000004242e820 */ /* 0x000fe20000400000 */
[----:B------:R-:W1:Y:S01]  /*6cd0*/  MUFU.EX2 R99, R99 ;  /* 0x0000006300637308 */ /* 0x000e620000000800 */
[----:B------:R-:W-:Y:S01]  /*6ce0*/  FSETP.GEU.AND P2, PT, R114, -126, PT ;  /* 0xc2fc00007200780b */ /* 0x000fe20003f4e000 */
[----:B------:R-:W-:Y:S01]  /*6cf0*/  FADD R149, R149, R64 ;  /* 0x0000004095957221 */ /* 0x000fe20000000000 */
[----:B------:R-:W-:Y:S01]  /*6d00*/  FADD R29, R29, R52 ;  /* 0x000000341d1d7221 */ /* 0x000fe20000000000 */
[----:B------:R-:W-:-:S03]  /*6d10*/  FADD R28, R33, R28 ;  /* 0x0000001c211c7221 */ /* 0x000fc60000000000 */
[----:B------:R-:W-:Y:S01]  /*6d20*/  FADD R29, R44, R29 ;  /* 0x0000001d2c1d7221 */ /* 0x000fe20000000000 */
[----:B------:R-:W3:Y:S01]  /*6d30*/  MUFU.EX2 R27, R66 ;  /* 0x00000042001b7308 */ /* 0x000ee20000000800 */
[----:B--2---:R-:W-:Y:S01]  /*6d40*/  @!P4 FMUL R98, R98, R98 ;  /* 0x000000626262c220 */ /* 0x004fe20000400000 */
[----:B------:R-:W-:-:S03]  /*6d50*/  FSETP.GEU.AND P4, PT, R107, -126, PT ;  /* 0xc2fc00006b00780b */ /* 0x000fc60003f8e000 */
[----:B------:R-:W-:Y:S01]  /*6d60*/  FADD R63, R63, R98 ;  /* 0x000000623f3f7221 */ /* 0x000fe20000000000 */
[----:B------:R-:W-:Y:S01]  /*6d70*/  @!P2 FMUL R114, R114, 0.5 ;  /* 0x3f0000007272a820 */ /* 0x000fe20000400000 */
[----:B-1----:R-:W-:Y:S01]  /*6d80*/  @!P5 FMUL R99, R99, R99 ;  /* 0x000000636363d220 */ /* 0x002fe20000400000 */
[----:B------:R-:W-:Y:S02]  /*6d90*/  FSETP.GEU.AND P5, PT, R110, -126, PT ;  /* 0xc2fc00006e00780b */ /* 0x000fe40003fae000 */
[----:B------:R1:W2:Y:S01]  /*6da0*/  MUFU.EX2 R55, R114 ;  /* 0x0000007200377308 */ /* 0x0002a20000000800 */
[----:B------:R-:W-:Y:S01]  /*6db0*/  FADD R74, R74, R99 ;  /* 0x000000634a4a7221 */ /* 0x000fe20000000000 */
[----:B------:R-:W-:-:S03]  /*6dc0*/  F2FP.F16.F32.PACK_AB R101, R99, R98 ;  /* 0x000000626365723e */ /* 0x000fc600000000ff */
[----:B------:R-:W-:Y:S01]  /*6dd0*/  @!P4 FMUL R107, R107, 0.5 ;  /* 0x3f0000006b6bc820 */ /* 0x000fe20000400000 */
[----:B---3--:R-:W-:Y:S01]  /*6de0*/  @!P6 FMUL R27, R27, R27 ;  /* 0x0000001b1b1be220 */ /* 0x008fe20000400000 */
[----:B------:R-:W-:Y:S02]  /*6df0*/  FSETP.GEU.AND P6, PT, R111, -126, PT ;  /* 0xc2fc00006f00780b */ /* 0x000fe40003fce000 */
[----:B------:R-:W3:Y:S01]  /*6e00*/  MUFU.EX2 R25, R107 ;  /* 0x0000006b00197308 */ /* 0x000ee20000000800 */
[----:B-1----:R-:W-:Y:S01]  /*6e10*/  F2FP.F16.F32.PACK_AB R114, R108, R109 ;  /* 0x0000006d6c72723e */ /* 0x002fe200000000ff */
[----:B------:R-:W-:Y:S01]  /*6e20*/  FADD R51, R122, R27 ;  /* 0x0000001b7a337221 */ /* 0x000fe20000000000 */
[----:B------:R-:W-:Y:S01]  /*6e30*/  F2FP.F16.F32.PACK_AB R103, R64, R27 ;  /* 0x0000001b4067723e */ /* 0x000fe200000000ff */
[----:B------:R-:W-:Y:S01]  /*6e40*/  @!P5 FMUL R110, R110, 0.5 ;  /* 0x3f0000006e6ed820 */ /* 0x000fe20000400000 */
[----:B------:R-:W-:-:S03]  /*6e50*/  F2FP.F16.F32.PACK_AB R122, R116, R117 ;  /* 0x00000075747a723e */ /* 0x000fc600000000ff */
[----:B------:R-:W1:Y:S01]  /*6e60*/  MUFU.EX2 R64, R115 ;  /* 0x0000007300407308 */ /* 0x000e620000000800 */
[----:B--2---:R-:W-:Y:S01]  /*6e70*/  @!P2 FMUL R55, R55, R55 ;  /* 0x000000373737a220 */ /* 0x004fe20000400000 */
[----:B------:R-:W-:Y:S02]  /*6e80*/  WARPGROUP.DEPBAR.LE gsb0, 0x0 ;  /* 0x00008000000079c5 */ /* 0x000fe40000010000 */
[----:B------:R-:W-:Y:S01]  /*6e90*/  WARPGROUP.ARRIVE ;  /* 0x00000000000079c5 */ /* 0x000fe20000000000 */
[----:B------:R-:W-:Y:S01]  /*6ea0*/  @!P6 FMUL R111, R111, 0.5 ;  /* 0x3f0000006f6fe820 */ /* 0x000fe20000400000 */
[----:B------:R-:W-:Y:S01]  /*6eb0*/  FSETP.GEU.AND P2, PT, R126, -126, PT ;  /* 0xc2fc00007e00780b */ /* 0x000fe20003f4e000 */
[----:B------:R-:W-:Y:S01]  /*6ec0*/  FADD R148, R148, R55 ;  /* 0x0000003794947221 */ /* 0x000fe20000000000 */
[----:B------:R-:W2:Y:S01]  /*6ed0*/  MUFU.EX2 R110, R110 ;  /* 0x0000006e006e7308 */ /* 0x000ea20000000800 */
[----:B---3--:R-:W-:Y:S01]  /*6ee0*/  @!P4 FMUL R25, R25, R25 ;  /* 0x000000191919c220 */ /* 0x008fe20000400000 */
[----:B------:R-:W-:Y:S01]  /*6ef0*/  HGMMA.64x16x16.F32 R184, R76, gdesc[UR12].tnspB, R184, gsb0 ;  /* 0x4020000c4cb87df0 */ /* 0x000fe200080008b8 */
[----:B------:R-:W-:-:S02]  /*6f00*/  FSETP.GEU.AND P4, PT, R118, -126, PT ;  /* 0xc2fc00007600780b */ /* 0x000fc40003f8e000 */
[----:B------:R-:W-:Y:S01]  /*6f10*/  FADD R214, R214, R25 ;  /* 0x00000019d6d67221 */ /* 0x000fe20000000000 */
[----:B------:R-:W-:Y:S02]  /*6f20*/  F2FP.F16.F32.PACK_AB R25, R25, R106 ;  /* 0x0000006a1919723e */ /* 0x000fe400000000ff */
[----:B------:R-:W3:Y:S01]  /*6f30*/  MUFU.EX2 R27, R111 ;  /* 0x0000006f001b7308 */ /* 0x000ee20000000800 */
[----:B-1----:R-:W-:Y:S01]  /*6f40*/  @!P3 FMUL R64, R64, R64 ;  /* 0x000000404040b220 */ /* 0x002fe20000400000 */
[----:B------:R-:W-:Y:S01]  /*6f50*/  FSETP.GEU.AND P3, PT, R127, -126, PT ;  /* 0xc2fc00007f00780b */ /* 0x000fe20003f6e000 */
[----:B------:R-:W-:Y:S02]  /*6f60*/  @!P2 FMUL R126, R126, 0.5 ;  /* 0x3f0000007e7ea820 */ /* 0x000fe40000400000 */
[----:B------:R-:W-:Y:S01]  /*6f70*/  FADD R213, R213, R64 ;  /* 0x00000040d5d57221 */ /* 0x000fe20000000000 */
[----:B------:R-:W-:Y:S02]  /*6f80*/  F2FP.F16.F32.PACK_AB R121, R64, R55 ;  /* 0x000000374079723e */ /* 0x000fe400000000ff */
[----:B------:R-:W-:Y:S01]  /*6f90*/  @!P4 FMUL R118, R118, 0.5 ;  /* 0x3f0000007676c820 */ /* 0x000fe20000400000 */
[----:B--2---:R-:W-:Y:S01]  /*6fa0*/  @!P5 FMUL R110, R110, R110 ;  /* 0x0000006e6e6ed220 */ /* 0x004fe20000400000 */
[----:B------:R-:W-:Y:S01]  /*6fb0*/  FSETP.GEU.AND P5, PT, R119, -126, PT ;  /* 0xc2fc00007700780b */ /* 0x000fe20003fae000 */
[----:B------:R-:W1:Y:S02]  /*6fc0*/  MUFU.EX2 R126, R126 ;  /* 0x0000007e007e7308 */ /* 0x000e640000000800 */
[----:B------:R-:W-:-:S02]  /*6fd0*/  FADD R211, R211, R110 ;  /* 0x0000006ed3d37221 */ /* 0x000fc40000000000 */
[----:B------:R-:W-:Y:S01]  /*6fe0*/  @!P3 FMUL R127, R127, 0.5 ;  /* 0x3f0000007f7fb820 */ /* 0x000fe20000400000 */
[----:B---3--:R-:W-:Y:S01]  /*6ff0*/  @!P6 FMUL R27, R27, R27 ;  /* 0x0000001b1b1be220 */ /* 0x008fe20000400000 */
[----:B------:R-:W-:Y:S02]  /*7000*/  FSETP.GEU.AND P6, PT, R123, -126, PT ;  /* 0xc2fc00007b00780b */ /* 0x000fe40003fce000 */
[----:B------:R-:W2:Y:S01]  /*7010*/  MUFU.EX2 R61, R118 ;  /* 0x00000076003d7308 */ /* 0x000ea20000000800 */
[----:B------:R-:W-:Y:S01]  /*7020*/  FADD R212, R212, R27 ;  /* 0x0000001bd4d47221 */ /* 0x000fe20000000000 */
[----:B------:R-:W-:Y:S02]  /*7030*/  F2FP.F16.F32.PACK_AB R27, R27, R110 ;  /* 0x0000006e1b1b723e */ /* 0x000fe400000000ff */
[----:B------:R-:W-:-:S04]  /*7040*/  @!P5 FMUL R119, R119, 0.5 ;  /* 0x3f0000007777d820 */ /* 0x000fc80000400000 */
[----:B------:R-:W3:Y:S01]  /*7050*/  MUFU.EX2 R66, R119 ;  /* 0x0000007700427308 */ /* 0x000ee20000000800 */
[----:B-1----:R-:W-:Y:S01]  /*7060*/  @!P2 FMUL R126, R126, R126 ;  /* 0x0000007e7e7ea220 */ /* 0x002fe20000400000 */
[----:B------:R-:W-:Y:S01]  /*7070*/  FSETP.GEU.AND P2, PT, R135, -126, PT ;  /* 0xc2fc00008700780b */ /* 0x000fe20003f4e000 */
[----:B------:R-:W-:-:S05]  /*7080*/  @!P6 FMUL R123, R123, 0.5 ;  /* 0x3f0000007b7be820 */ /* 0x000fca0000400000 */
[----:B------:R1:W4:Y:S01]  /*7090*/  MUFU.EX2 R70, R123 ;  /* 0x0000007b00467308 */ /* 0x0003220000000800 */
[----:B------:R-:W-:Y:S02]  /*70a0*/  WARPGROUP.DEPBAR.LE gsb0, 0x0 ;  /* 0x00008000000079c5 */ /* 0x000fe40000010000 */
[----:B------:R-:W-:Y:S01]  /*70b0*/  WARPGROUP.ARRIVE ;  /* 0x00000000000079c5 */ /* 0x000fe20000000000 */
[----:B--2---:R-:W-:Y:S01]  /*70c0*/  @!P4 FMUL R61, R61, R61 ;  /* 0x0000003d3d3dc220 */ /* 0x004fe20000400000 */
[----:B------:R-:W-:Y:S02]  /*70d0*/  FSETP.GEU.AND P4, PT, R130, -126, PT ;  /* 0xc2fc00008200780b */ /* 0x000fe40003f8e000 */
[----:B------:R-:W-:Y:S01]  /*70e0*/  @!P2 FMUL R135, R135, 0.5 ;  /* 0x3f0000008787a820 */ /* 0x000fe20000400000 */
[----:B------:R-:W2:Y:S01]  /*70f0*/  MUFU.EX2 R115, R127 ;  /* 0x0000007f00737308 */ /* 0x000ea20000000800 */
[----:B------:R-:W-:Y:S01]  /*7100*/  HGMMA.64x16x16.F32 R176, R76, gdesc[UR8].tnspB, R176, gsb0 ;  /* 0x402000084cb07df0 */ /* 0x000fe200080008b0 */
[----:B------:R-:W-:Y:S01]  /*7110*/  UMOV UR10, UR12 ;  /* 0x0000000c000a7c82 */ /* 0x000fe20008000000 */
[----:B------:R-:W-:Y:S01]  /*7120*/  UMOV UR11, 0xc0000010 ;  /* 0xc0000010000b7882 */ /* 0x000fe20000000000 */
[----:B---3--:R-:W-:Y:S01]  /*7130*/  @!P5 FMUL R66, R66, R66 ;  /* 0x000000424242d220 */ /* 0x008fe20000400000 */
[----:B------:R-:W-:Y:S01]  /*7140*/  FSETP.GEU.AND P5, PT, R131, -126, PT ;  /* 0xc2fc00008300780b */ /* 0x000fe20003fae000 */
[----:B------:R-:W-:-:S02]  /*7150*/  FADD R144, R144, R61 ;  /* 0x0000003d90907221 */ /* 0x000fc40000000000 */
[----:B------:R-:W-:Y:S01]  /*7160*/  FADD R215, R215, R66 ;  /* 0x00000042d7d77221 */ /* 0x000fe20000000000 */
[----:B-1----:R-:W-:Y:S01]  /*7170*/  F2FP.F16.F32.PACK_AB R123, R66, R61 ;  /* 0x0000003d427b723e */ /* 0x002fe200000000ff */
[----:B----4-:R-:W-:Y:S01]  /*7180*/  @!P6 FMUL R70, R70, R70 ;  /* 0x000000464646e220 */ /* 0x010fe20000400000 */
[----:B------:R-:W-:Y:S01]  /*7190*/  FSETP.GEU.AND P6, PT, R134, -126, PT ;  /* 0xc2fc00008600780b */ /* 0x000fe20003fce000 */
[----:B------:R-:W-:Y:S02]  /*71a0*/  @!P4 FMUL R130, R130, 0.5 ;  /* 0x3f0000008282c820 */ /* 0x000fe40000400000 */
[----:B------:R-:W-:Y:S01]  /*71b0*/  FADD R66, R137, R70 ;  /* 0x0000004689427221 */ /* 0x000fe20000000000 */
[----:B------:R-:W-:Y:S01]  /*71c0*/  F2FP.F16.F32.PACK_AB R113, R70, R59 ;  /* 0x0000003b4671723e */ /* 0x000fe200000000ff */
[----:B------:R-:W-:Y:S01]  /*71d0*/  FADD R70, R141, R126 ;  /* 0x0000007e8d467221 */ /* 0x000fe20000000000 */
[----:B--2---:R-:W-:Y:S01]  /*71e0*/  @!P3 FMUL R115, R115, R115 ;  /* 0x000000737373b220 */ /* 0x004fe20000400000 */
[----:B------:R-:W-:Y:S01]  /*71f0*/  @!P5 FMUL R131, R131, 0.5 ;  /* 0x3f0000008383d820 */ /* 0x000fe20000400000 */
[----:B------:R-:W-:Y:S01]  /*7200*/  FSETP.GEU.AND P3, PT, R138, -126, PT ;  /* 0xc2fc00008a00780b */ /* 0x000fe20003f6e000 */
[----:B------:R-:W-:Y:S01]  /*7210*/  FADD R65, R65, R66 ;  /* 0x0000004241417221 */ /* 0x000fe20000000000 */
[----:B------:R-:W-:Y:S01]  /*7220*/  FADD R59, R132, R115 ;  /* 0x00000073843b7221 */ /* 0x000fe20000000000 */
[----:B------:R-:W-:Y:S01]  /*7230*/  F2FP.F16.F32.PACK_AB R115, R115, R126 ;  /* 0x0000007e7373723e */ /* 0x000fe200000000ff */
[----:B------:R-:W1:Y:S01]  /*7240*/  MUFU.EX2 R64, R131 ;  /* 0x0000008300407308 */ /* 0x000e620000000800 */
[----:B------:R-:W-:Y:S01]  /*7250*/  @!P6 FMUL R134, R134, 0.5 ;  /* 0x3f0000008686e820 */ /* 0x000fe20000400000 */
[----:B------:R-:W-:Y:S01]  /*7260*/  FADD R70, R71, R70 ;  /* 0x0000004647467221 */ /* 0x000fe20000000000 */
[----:B------:R-:W-:-:S06]  /*7270*/  FADD R59, R62, R59 ;  /* 0x0000003b3e3b7221 */ /* 0x000fcc0000000000 */
[----:B------:R-:W-:-:S06]  /*7280*/  @!P3 FMUL R138, R138, 0.5 ;  /* 0x3f0000008a8ab820 */ /* 0x000fcc0000400000 */
[----:B------:R-:W2:Y:S01]  /*7290*/  MUFU.EX2 R138, R138 ;  /* 0x0000008a008a7308 */ /* 0x000ea20000000800 */
[----:B-1----:R-:W-:Y:S01]  /*72a0*/  @!P5 FMUL R64, R64, R64 ;  /* 0x000000404040d220 */ /* 0x002fe20000400000 */
[----:B------:R-:W-:Y:S01]  /*72b0*/  FSETP.GEU.AND P5, PT, R142, -126, PT ;  /* 0xc2fc00008e00780b */ /* 0x000fe20003fae000 */
[----:B------:R-:W-:Y:S02]  /*72c0*/  WARPGROUP.DEPBAR.LE gsb0, 0x0 ;  /* 0x00008000000079c5 */ /* 0x000fe40000010000 */
[----:B------:R-:W-:Y:S01]  /*72d0*/  WARPGROUP.ARRIVE ;  /* 0x00000000000079c5 */ /* 0x000fe20000000000 */
[----:B------:R-:W-:-:S04]  /*72e0*/  FADD R219, R219, R64 ;  /* 0x00000040dbdb7221 */ /* 0x000fc80000000000 */
[----:B------:R-:W-:Y:S01]  /*72f0*/  FADD R74, R74, R219 ;  /* 0x000000db4a4a7221 */ /* 0x000fe20000000000 */
[----:B------:R-:W-:Y:S01]  /*7300*/  HGMMA.64x16x16.F32 R168, R76, gdesc[UR8].tnspB, R168, gsb0 ;  /* 0x402000084ca87df0 */ /* 0x000fe200080008a8 */
[----:B------:R-:W-:Y:S01]  /*7310*/  UMOV UR10, UR4 ;  /* 0x00000004000a7c82 */ /* 0x000fe20008000000 */
[----:B------:R-:W-:Y:S01]  /*7320*/  UMOV UR11, 0xc0000010 ;  /* 0xc0000010000b7882 */ /* 0x000fe20000000000 */
[----:B------:R-:W-:Y:S01]  /*7330*/  UIADD3 UR4, UR5, 0xee0, URZ ;  /* 0x00000ee005047890 */ /* 0x000fe2000fffe03f */
[----:B------:R-:W-:Y:S01]  /*7340*/  @!P5 FMUL R142, R142, 0.5 ;  /* 0x3f0000008e8ed820 */ /* 0x000fe20000400000 */
[----:B--2---:R-:W-:Y:S01]  /*7350*/  @!P3 FMUL R138, R138, R138 ;  /* 0x0000008a8a8ab220 */ /* 0x004fe20000400000 */
[----:B------:R-:W-:-:S13]  /*7360*/  FSETP.GEU.AND P3, PT, R147, -126, PT ;  /* 0xc2fc00009300780b */ /* 0x000fda0003f6e000 */
        /* <DEDUP_REMOVED lines=173> */
[----:B------:R-:W-:Y:S01]  /*7e40*/  WARPGROUP.ARRIVE ;  /* 0x00000000000079c5 */ /* 0x000fe20000000000 */
[----:B------:R-:W-:Y:S01]  /*7e50*/  F2FP.F16.F32.PACK_AB R24, R30, R129 ;  /* 0x000000811e18723e */ /* 0x000fe200000000ff */
[----:B------:R-:W1:Y:S01]  /*7e60*/  MUFU.EX2 R25, R130 ;  /* 0x0000008200197308 */ /* 0x000e620000000800 */
[----:B------:R-:W-:-:S03]  /*7e70*/  F2FP.F16.F32.PACK_AB R26, R34, R31 ;  /* 0x0000001f221a723e */ /* 0x000fc600000000ff */
[----:B------:R-:W-:Y:S01]  /*7e80*/  HGMMA.64x16x16.F32 R200, R120, gdesc[UR8].tnspB, R200, gsb0 ;  /* 0x4020000878c87df0 */ /* 0x000fe200080008c8 */
[----:B------:R-:W-:Y:S01]  /*7e90*/  UMOV UR10, UR8 ;  /* 0x00000008000a7c82 */ /* 0x000fe20008000000 */
[----:B------:R-:W-:Y:S01]  /*7ea0*/  UMOV UR11, 0xc0000010 ;  /* 0xc0000010000b7882 */ /* 0x000fe20000000000 */
[----:B------:R-:W-:Y:S01]  /*7eb0*/  UIADD3 UR8, UR5, 0x1960, URZ ;  /* 0x0000196005087890 */ /* 0x000fe2000fffe03f */
[----:B------:R-:W2:Y:S08]  /*7ec0*/  MUFU.EX2 R27, R134 ;  /* 0x00000086001b7308 */ /* 0x000eb00000000800 */
[----:B------:R-:W3:Y:S01]  /*7ed0*/  MUFU.EX2 R30, R135 ;  /* 0x00000087001e7308 */ /* 0x000ee20000000800 */
[----:B-1----:R-:W-:Y:S01]  /*7ee0*/  @!P4 FMUL R25, R25, R25 ;  /* 0x000000191919c220 */ /* 0x002fe20000400000 */
[----:B------:R-:W-:-:S03]  /*7ef0*/  FSETP.GEU.AND P4, PT, R139, -126, PT ;  /* 0xc2fc00008b00780b */ /* 0x000fc60003f8e000 */
[----:B------:R-:W-:Y:S01]  /*7f00*/  FADD R140, R140, R25 ;  /* 0x000000198c8c7221 */ /* 0x000fe20000000000 */
[----:B------:R-:W-:Y:S02]  /*7f10*/  F2FP.F16.F32.PACK_AB R25, R64, R25 ;  /* 0x000000194019723e */ /* 0x000fe400000000ff */
[----:B------:R-:W1:Y:S01]  /*7f20*/  MUFU.EX2 R31, R142 ;  /* 0x0000008e001f7308 */ /* 0x000e620000000800 */
[----:B--2---:R-:W-:Y:S01]  /*7f30*/  @!P6 FMUL R27, R27, R27 ;  /* 0x0000001b1b1be220 */ /* 0x004fe20000400000 */
[----:B------:R-:W-:Y:S01]  /*7f40*/  FSETP.GEU.AND P6, PT, R143, -126, PT ;  /* 0xc2fc00008f00780b */ /* 0x000fe20003fce000 */
[----:B------:R-:W-:Y:S02]  /*7f50*/  FADD R63, R63, R140 ;  /* 0x0000008c3f3f7221 */ /* 0x000fe40000000000 */
[----:B------:R-:W-:Y:S02]  /*7f60*/  FADD R136, R136, R27 ;  /* 0x0000001b88887221 */ /* 0x000fe40000000000 */
[----:B------:R-:W-:Y:S01]  /*7f70*/  @!P4 FMUL R139, R139, 0.5 ;  /* 0x3f0000008b8bc820 */ /* 0x000fe20000400000 */
[----:B------:R-:W2:Y:S01]  /*7f80*/  MUFU.EX2 R34, R147 ;  /* 0x0000009300227308 */ /* 0x000ea20000000800 */
[----:B---3--:R-:W-:Y:S01]  /*7f90*/  @!P2 FMUL R30, R30, R30 ;  /* 0x0000001e1e1ea220 */ /* 0x008fe20000400000 */
[----:B------:R-:W-:Y:S01]  /*7fa0*/  FSETP.GEU.AND P2, PT, R146, -126, PT ;  /* 0xc2fc00009200780b */ /* 0x000fe20003f4e000 */
[----:B------:R-:W-:-:S02]  /*7fb0*/  FADD R51, R51, R136 ;  /* 0x0000008833337221 */ /* 0x000fc40000000000 */
[----:B------:R-:W-:Y:S01]  /*7fc0*/  FADD R64, R69, R30 ;  /* 0x0000001e45407221 */ /* 0x000fe20000000000 */
[----:B------:R-:W-:Y:S01]  /*7fd0*/  F2FP.F16.F32.PACK_AB R27, R30, R27 ;  /* 0x0000001b1e1b723e */ /* 0x000fe200000000ff */
[----:B------:R-:W-:Y:S01]  /*7fe0*/  @!P6 FMUL R143, R143, 0.5 ;  /* 0x3f0000008f8fe820 */ /* 0x000fe20000400000 */
[----:B------:R-:W3:Y:S01]  /*7ff0*/  MUFU.EX2 R139, R139 ;  /* 0x0000008b008b7308 */ /* 0x000ee20000000800 */
[----:B-1----:R-:W-:Y:S01]  /*8000*/  @!P5 FMUL R31, R31, R31 ;  /* 0x0000001f1f1fd220 */ /* 0x002fe20000400000 */
[----:B------:R-:W-:Y:S01]  /*8010*/  FSETP.GEU.AND P5, PT, R151, -126, PT ;  /* 0xc2fc00009700780b */ /* 0x000fe20003fae000 */
[----:B------:R-:W-:Y:S02]  /*8020*/  FADD R64, R149, R64 ;  /* 0x0000004095407221 */ /* 0x000fe40000000000 */
[----:B------:R-:W-:Y:S01]  /*8030*/  FADD R60, R60, R31 ;  /* 0x0000001f3c3c7221 */ /* 0x000fe20000000000 */
[----:B------:R-:W-:Y:S02]  /*8040*/  WARPGROUP.DEPBAR.LE gsb0, 0x0 ;  /* 0x00008000000079c5 */ /* 0x000fe40000010000 */
[----:B------:R-:W-:Y:S01]  /*8050*/  WARPGROUP.ARRIVE ;  /* 0x00000000000079c5 */ /* 0x000fe20000000000 */
[----:B------:R-:W1:Y:S01]  /*8060*/  MUFU.EX2 R30, R143 ;  /* 0x0000008f001e7308 */ /* 0x000e620000000800 */
[----:B------:R-:W-:Y:S01]  /*8070*/  @!P2 FMUL R146, R146, 0.5 ;  /* 0x3f0000009292a820 */ /* 0x000fe20000400000 */
[----:B--2---:R-:W-:Y:S01]  /*8080*/  @!P3 FMUL R34, R34, R34 ;  /* 0x000000222222b220 */ /* 0x004fe20000400000 */
[----:B------:R-:W-:-:S02]  /*8090*/  FADD R211, R211, R60 ;  /* 0x0000003cd3d37221 */ /* 0x000fc40000000000 */
[----:B------:R-:W-:Y:S01]  /*80a0*/  HGMMA.64x16x16.F32 R192, R120, gdesc[UR4].tnspB, R192, gsb0 ;  /* 0x4020000478c07df0 */ /* 0x000fe200080008c0 */
[----:B------:R-:W-:Y:S01]  /*80b0*/  UIADD3 UR6, UR5, 0x1760, URZ ;  /* 0x0000176005067890 */ /* 0x000fe2000fffe03f */
[----:B------:R-:W-:Y:S01]  /*80c0*/  @!P5 FMUL R151, R151, 0.5 ;  /* 0x3f0000009797d820 */ /* 0x000fe20000400000 */
[----:B------:R-:W-:Y:S01]  /*80d0*/  UMOV UR7, 0xc0000010 ;  /* 0xc000001000077882 */ /* 0x000fe20000000000 */
[----:B---3--:R-:W-:Y:S01]  /*80e0*/  @!P4 FMUL R139, R139, R139 ;  /* 0x0000008b8b8bc220 */ /* 0x008fe20000400000 */
[----:B------:R-:W-:Y:S01]  /*80f0*/  FSETP.GEU.AND P4, PT, R150, -126, PT ;  /* 0xc2fc00009600780b */ /* 0x000fe20003f8e000 */
[----:B------:R-:W2:Y:S01]  /*8100*/  MUFU.EX2 R55, R146 ;  /* 0x0000009200377308 */ /* 0x000ea20000000800 */
[----:B------:R-:W-:Y:S01]  /*8110*/  FADD R70, R70, R211 ;  /* 0x000000d346467221 */ /* 0x000fe20000000000 */
[----:B-1----:R-:W-:-:S04]  /*8120*/  @!P6 FMUL R30, R30, R30 ;  /* 0x0000001e1e1ee220 */ /* 0x002fc80000400000 */
[----:B------:R-:W-:-:S06]  /*8130*/  FADD R45, R45, R30 ;  /* 0x0000001e2d2d7221 */ /* 0x000fcc0000000000 */
[----:B------:R-:W-:Y:S01]  /*8140*/  @!P4 FMUL R150, R150, 0.5 ;  /* 0x3f0000009696c820 */ /* 0x000fe20000400000 */
[----:B------:R-:W-:Y:S01]  /*8150*/  FADD R212, R212, R45 ;  /* 0x0000002dd4d47221 */ /* 0x000fe20000000000 */
[----:B--2---:R-:W-:-:S04]  /*8160*/  @!P2 FMUL R55, R55, R55 ;  /* 0x000000373737a220 */ /* 0x004fc80000400000 */
[----:B------:R-:W1:Y:S01]  /*8170*/  MUFU.EX2 R150, R150 ;  /* 0x0000009600967308 */ /* 0x000e620000000800 */
[----:B------:R-:W-:Y:S01]  /*8180*/  FADD R59, R59, R212 ;  /* 0x000000d43b3b7221 */ /* 0x000fe20000000000 */
[----:B------:R-:W-:Y:S01]  /*8190*/  FADD R212, R28, R29 ;  /* 0x0000001d1cd47221 */ /* 0x000fe20000000000 */
[----:B-1----:R-:W-:Y:S01]  /*81a0*/  @!P4 FMUL R150, R150, R150 ;  /* 0x000000969696c220 */ /* 0x002fe20000400000 */
        /* <DEDUP_REMOVED lines=8> */
[----:B------:R-:W-:-:S04]  /*8230*/  FADD R51, R51, R144 ;  /* 0x0000009033337221 */ /* 0x000fc80000000000 */
[----:B------:R-:W-:Y:S01]  /*8240*/  FADD R51, R70, R51 ;  /* 0x0000003346337221 */ /* 0x000fe20000000000 */
        /* <DEDUP_REMOVED lines=106> */
[----:B------:R-:W-:Y:S02]  /*88f0*/  F2FP.F16.F32.PACK_AB R26, R42, R39 ;  /* 0x000000272a1a723e */ /* 0x000fe400000000ff */
[----:B------:R-:W-:Y:S01]  /*8900*/  FADD R145, R145, R24 ;  /* 0x0000001891917221 */ /* 0x000fe20000000000 */
[----:B------:R-:W-:Y:S01]  /*8910*/  FADD R214, R214, R25 ;  /* 0x00000019d6d67221 */ /* 0x000fe20000000000 */
[----:B------:R-:W-:-:S02]  /*8920*/  F2FP.F16.F32.PACK_AB R24, R38, R35 ;  /* 0x000000232618723e */ /* 0x000fc400000000ff */
[----:B------:R-:W-:Y:S01]  /*8930*/  F2FP.F16.F32.PACK_AB R25, R139, R138 ;  /* 0x0000008a8b19723e */ /* 0x000fe200000000ff */
[----:B------:R-:W-:Y:S01]  /*8940*/  FADD R54, R54, R145 ;  /* 0x0000009136367221 */ /* 0x000fe20000000000 */
[----:B------:R-:W-:Y:S01]  /*8950*/  F2FP.F16.F32.PACK_AB R27, R30, R31 ;  /* 0x0000001f1e1b723e */ /* 0x000fe200000000ff */
[----:B------:R-:W-:-:S03]  /*8960*/  FADD R65, R65, R214 ;  /* 0x000000d641417221 */ /* 0x000fc60000000000 */
        /* <DEDUP_REMOVED lines=40> */
[----:B------:R-:W1:Y:S01]  /*8bf0*/  MUFU.EX2 R27, R151 ;  /* 0x00000097001b7308 */ /* 0x000e620000000800 */
        /* <DEDUP_REMOVED lines=8> */
[----:B------:R-:W-:-:S03]  /*8c80*/  FADD R74, R74, R213 ;  /* 0x000000d54a4a7221 */ /* 0x000fc60000000000 */
[----:B------:R-:W-:Y:S01]  /*8c90*/  FADD R54, R54, R63 ;  /* 0x0000003f36367221 */ /* 0x000fe20000000000 */
[----:B------:R-:W-:Y:S01]  /*8ca0*/  FADD R65, R65, R74 ;  /* 0x0000004a41417221 */ /* 0x000fe20000000000 */
[----:B-1----:R-:W-:Y:S02]  /*8cb0*/  @!P5 FMUL R27, R27, R27 ;  /* 0x0000001b1b1bd220 */ /* 0x002fe40000400000 */
[----:B------:R-:W-:Y:S02]  /*8cc0*/  FADD R51, R54, R51 ;  /* 0x0000003336337221 */ /* 0x000fe40000000000 */
[----:B------:R-:W-:Y:S01]  /*8cd0*/  FADD R58, R58, R27 ;  /* 0x0000001b3a3a7221 */ /* 0x000fe20000000000 */
[----:B------:R-:W-:-:S03]  /*8ce0*/  F2FP.F16.F32.PACK_AB R27, R27, R150 ;  /* 0x000000961b1b723e */ /* 0x000fc600000000ff */
[----:B------:R-:W-:Y:S01]  /*8cf0*/  FADD R215, R215, R58 ;  /* 0x0000003ad7d77221 */ /* 0x000fe20000000000 */
[----:B------:R-:W-:-:S03]  /*8d00*/  WARPGROUP.ARRIVE ;  /* 0x00000000000079c5 */ /* 0x000fc60000000000 */
[----:B------:R-:W-:-:S03]  /*8d10*/  FADD R64, R64, R215 ;  /* 0x000000d740407221 */ /* 0x000fc60000000000 */
[----:B------:R-:W-:Y:S01]  /*8d20*/  HGMMA.64x16x16.F32 R200, R24, gdesc[UR8].tnspB, R200, gsb0 ;  /* 0x4020000818c87df0 */ /* 0x000fe200080008c8 */
[----:B------:R-:W-:Y:S01]  /*8d30*/  UMOV UR10, UR8 ;  /* 0x00000008000a7c82 */ /* 0x000fe20008000000 */
[----:B------:R-:W-:Y:S01]  /*8d40*/  UMOV UR11, 0xc0000010 ;  /* 0xc0000010000b7882 */ /* 0x000fe20000000000 */
[----:B------:R-:W-:Y:S01]  /*8d50*/  UIADD3 UR8, UR5, 0x19e0, URZ ;  /* 0x000019e005087890 */ /* 0x000fe2000fffe03f */
[----:B------:R-:W-:-:S04]  /*8d60*/  FADD R64, R59, R64 ;  /* 0x000000403b407221 */ /* 0x000fc80000000000 */
[----:B------:R-:W-:-:S04]  /*8d70*/  FADD R64, R65, R64 ;  /* 0x0000004041407221 */ /* 0x000fc80000000000 */
        /* <DEDUP_REMOVED lines=14> */
[----:B------:R-:W-:Y:S03]  /*8e60*/  HGMMA.64x16x16.F32 R176, R24, gdesc[UR8].tnspB, R176, gsb0 ;  /* 0x4020000818b07df0 */ /* 0x000fe600080008b0 */
[----:B------:R-:W-:Y:S02]  /*8e70*/  WARPGROUP.DEPBAR.LE gsb0, 0x0 ;  /* 0x00008000000079c5 */ /* 0x000fe40000010000 */
[----:B------:R-:W-:-:S06]  /*8e80*/  WARPGROUP.ARRIVE ;  /* 0x00000000000079c5 */ /* 0x000fcc0000000000 */
[----:B------:R-:W-:Y:S01]  /*8e90*/  HGMMA.64x16x16.F32 R168, R24, gdesc[UR4].tnspB, R168, gsb0 ;  /* 0x4020000418a87df0 */ /* 0x000fe200080008a8 */
[----:B------:R-:W-:Y:S01]  /*8ea0*/  UMOV UR6, UR8 ;  /* 0x0000000800067c82 */ /* 0x000fe20008000000 */
[----:B------:R-:W-:Y:S01]  /*8eb0*/  UMOV UR7, 0xc0000010 ;  /* 0xc000001000077882 */ /* 0x000fe20000000000 */
[----:B------:R-:W-:Y:S02]  /*8ec0*/  WARPGROUP.DEPBAR.LE gsb0, 0x0 ;  /* 0x00008000000079c5 */ /* 0x000fe40000010000 */
[----:B------:R-:W-:-:S06]  /*8ed0*/  WARPGROUP.ARRIVE ;  /* 0x00000000000079c5 */ /* 0x000fcc0000000000 */
[----:B------:R-:W-:Y:S01]  /*8ee0*/  HGMMA.64x16x16.F32 R160, R24, gdesc[UR4].tnspB, R160, gsb0 ;  /* 0x4020000418a07df0 */ /* 0x000fe200080008a0 */
[----:B------:R-:W-:Y:S01]  /*8ef0*/  UMOV UR6, UR4 ;  /* 0x0000000400067c82 */ /* 0x000fe20008000000 */
[----:B------:R-:W-:Y:S01]  /*8f00*/  UMOV UR7, 0xc0000010 ;  /* 0xc000001000077882 */ /* 0x000fe20000000000 */
[----:B------:R-:W-:Y:S02]  /*8f10*/  WARPGROUP.DEPBAR.LE gsb0, 0x0 ;  /* 0x00008000000079c5 */ /* 0x000fe40000010000 */
[----:B------:R-:W-:-:S06]  /*8f20*/  WARPGROUP.ARRIVE ;  /* 0x00000000000079c5 */ /* 0x000fcc0000000000 */
[----:B------:R-:W-:Y:S03]  /*8f30*/  HGMMA.64x16x16.F32 R152, R24, gdesc[UR4].tnspB, R152, gsb0 ;  /* 0x4020000418987df0 */ /* 0x000fe60008000898 */
[----:B------:R-:W-:Y:S02]  /*8f40*/  WARPGROUP.DEPBAR.LE gsb0, 0x0 ;  /* 0x00008000000079c5 */ /* 0x000fe40000010000 */
[----:B------:R-:W-:-:S04]  /*8f50*/  PRMT R24, RZ, 0x654, R209 ;  /* 0x00000654ff187816 */ /* 0x000fc800000000d1 */
[----:B------:R1:W-:Y:S01]  /*8f60*/  SYNCS.ARRIVE.TRANS64.RED.A1T0 RZ, [R24+URZ], RZ ;  /* 0x000000ff18ff79a7 */ /* 0x0003e2000810043f */
[----:B------:R-:W-:Y:S05]  /*8f70*/  @!P1 BRA `(.L_x_24) ;  /* 0x0000008800709947 */ /* 0x000fea0003800000 */
[----:B------:R-:W-:Y:S01]  /*8f80*/  IMAD.MOV.U32 R215, RZ, RZ, R0 ;  /* 0x000000ffffd77224 */ /* 0x000fe200078e0000 */
[----:B------:R-:W-:Y:S01]  /*8f90*/  MOV R217, R9 ;  /* 0x0000000900d97202 */ /* 0x000fe20000000f00 */
[----:B------:R-:W-:Y:S01]  /*8fa0*/  IMAD.MOV.U32 R208, RZ, RZ, 0x1 ;  /* 0x00000001ffd07424 */ /* 0x000fe200078e00ff */
[----:B------:R-:W-:Y:S01]  /*8fb0*/  MOV R211, 0x2 ;  /* 0x0000000200d37802 */ /* 0x000fe20000000f00 */
[----:B------:R-:W-:-:S06]  /*8fc0*/  ULDC UR4, c[0x0][0x604] ;  /* 0x0001810000047ab9 */ /* 0x000fcc0000000800 */
.L_x_37:
[----:B------:R-:W-:Y:S01]  /*8fd0*/  IMAD R9, R211, 0x8, R2 ;  /* 0x00000008d3097824 */ /* 0x000fe200078e0202 */
[----:B------:R-:W-:-:S07]  /*8fe0*/  SHF.L.U32 R0, R3, 0x1f, RZ ;  /* 0x0000001f03007819 */ /* 0x000fce00000006ff */
[----:B------:R-:W-:Y:S05]  /*8ff0*/  YIELD ;  /* 0x0000000000007946 */ /* 0x000fea0003800000 */
[----:B------:R-:W2:Y:S02]  /*9000*/  SYNCS.PHASECHK.TRANS64.TRYWAIT P1, [R9+URZ+0x3b800], R0 ;  /* 0x03b80000090075a7 */ /* 0x000ea4000802017f */
[----:B--2---:R-:W-:Y:S05]  /*9010*/  @!P1 BRA `(.L_x_25) ;  /* 0x000000a800649947 */ /* 0x004fea0003800000 */
.L_x_77:
[----:B------:R-:W-:Y:S05]  /*9020*/  WARPSYNC.ALL ;  /* 0x0000000000007948 */ /* 0x000fea0003800000 */
[----:B------:R-:W-:Y:S01]  /*9030*/  MOV R218, UR60 ;  /* 0x0000003c00da7c02 */ /* 0x000fe20008000f00 */
[----:B------:R-:W-:Y:S01]  /*9040*/  IMAD.MOV.U32 R219, RZ, RZ, -0x3ffffff0 ;  /* 0xc0000010ffdb7424 */ /* 0x000fe200078e00ff */
[----:B------:R-:W-:Y:S01]  /*9050*/  R2UR UR28, R22 ;  /* 0x00000000161c72ca */ /* 0x000fe200000e0000 */
[----:B-1----:R-:W-:Y:S01]  /*9060*/  WARPGROUP.ARRIVE ;  /* 0x00000000000079c5 */ /* 0x002fe20000000000 */
[----:B------:R-:W-:Y:S01]  /*9070*/  R2UR UR29, R23 ;  /* 0x00000000171d72ca */ /* 0x000fe200000e0000 */
[----:B------:R-:W-:Y:S01]  /*9080*/  IMAD R218, R211, 0xe00, R218 ;  /* 0x00000e00d3da7824 */ /* 0x000fe200078e02da */
[----:B------:R-:W-:Y:S01]  /*9090*/  R2UR UR31, R219 ;  /* 0x00000000db1f72ca */ /* 0x000fe200000e0000 */
[----:B------:R-:W-:Y:S01]  /*90a0*/  IMAD.MOV.U32 R221, RZ, RZ, -0x3ffffff0 ;  /* 0xc0000010ffdd7424 */ /* 0x000fe200078e00ff */
[----:B------:R-:W-:Y:S01]  /*90b0*/  R2UR UR24, R20 ;  /* 0x00000000141872ca */ /* 0x000fe200000e0000 */
[----:B------:R-:W-:Y:S01]  /*90c0*/  IMAD.MOV.U32 R219, RZ, RZ, -0x3ffffff0 ;  /* 0xc0000010ffdb7424 */ /* 0x000fe200078e00ff */
[----:B------:R-:W-:-:S02]  /*90d0*/  R2UR UR30, R218 ;  /* 0x00000000da1e72ca */ /* 0x000fc400000e0000 */
[----:B------:R-:W-:Y:S02]  /*90e0*/  IADD3 R220, R218, 0x200, RZ ;  /* 0x00000200dadc7810 */ /* 0x000fe40007ffe0ff */
[----:B------:R-:W-:Y:S02]  /*90f0*/  R2UR UR25, R21 ;  /* 0x00000000151972ca */ /* 0x000fe400000e0000 */
[----:B------:R-:W-:Y:S02]  /*9100*/  R2UR UR26, R220 ;  /* 0x00000000dc1a72ca */ /* 0x000fe400000e0000 */
[----:B------:R-:W-:Y:S01]  /*9110*/  R2UR UR27, R221 ;  /* 0x00000000dd1b72ca */ /* 0x000fe200000e0000 */
[----:B------:R-:W-:Y:S01]  /*9120*/  IMAD.MOV.U32 R221, RZ, RZ, -0x3ffffff0 ;  /* 0xc0000010ffdd7424 */ /* 0x000fe200078e00ff */
[----:B------:R-:W-:Y:S02]  /*9130*/  IADD3 R220, R218, 0x400, RZ ;  /* 0x00000400dadc7810 */ /* 0x000fe40007ffe0ff */
[----:B------:R-:W-:Y:S01]  /*9140*/  R2UR UR20, R18 ;  /* 0x00000000121472ca */ /* 0x000fe200000e0000 */
[----:B------:R-:W-:Y:S01]  /*9150*/  HGMMA.64x256x16.F32 R24, gdesc[UR28], RZ, !UPT, gsb0 ;  /* 0x03e000001c1879f0 */ /* 0x000fe2000c0008ff */
[----:B------:R-:W-:-:S02]  /*9160*/  R2UR UR21, R19 ;  /* 0x00000000131572ca */ /* 0x000fc400000e0000 */
[----:B------:R-:W-:Y:S02]  /*9170*/  R2UR UR22, R220 ;  /* 0x00000000dc1672ca */ /* 0x000fe400000e0000 */
[----:B------:R-:W-:Y:S01]  /*9180*/  R2UR UR23, R221 ;  /* 0x00000000dd1772ca */ /* 0x000fe200000e0000 */
[----:B------:R-:W-:Y:S01]  /*9190*/  IMAD.MOV.U32 R221, RZ, RZ, -0x3ffffff0 ;  /* 0xc0000010ffdd7424 */ /* 0x000fe200078e00ff */
[----:B------:R-:W-:Y:S02]  /*91a0*/  IADD3 R220, R218, 0x600, RZ ;  /* 0x00000600dadc7810 */ /* 0x000fe40007ffe0ff */
[----:B------:R-:W-:Y:S02]  /*91b0*/  R2UR UR16, R14 ;  /* 0x000000000e1072ca */ /* 0x000fe400000e0000 */
[----:B------:R-:W-:Y:S02]  /*91c0*/  R2UR UR17, R15 ;  /* 0x000000000f1172ca */ /* 0x000fe400000e0000 */
[----:B------:R-:W-:-:S02]  /*91d0*/  R2UR UR18, R220 ;  /* 0x00000000dc1272ca */ /* 0x000fc400000e0000 */
[----:B------:R-:W-:Y:S01]  /*91e0*/  R2UR UR19, R221 ;  /* 0x00000000dd1372ca */ /* 0x000fe200000e0000 */
[----:B------:R-:W-:Y:S01]  /*91f0*/  IMAD.MOV.U32 R221, RZ, RZ, -0x3ffffff0 ;  /* 0xc0000010ffdd7424 */ /* 0x000fe200078e00ff */
[----:B------:R-:W-:Y:S02]  /*9200*/  IADD3 R220, R218, 0x800, RZ ;  /* 0x00000800dadc7810 */ /* 0x000fe40007ffe0ff */
[----:B------:R-:W-:Y:S02]  /*9210*/  R2UR UR12, R12 ;  /* 0x000000000c0c72ca */ /* 0x000fe400000e0000 */
[----:B------:R-:W-:Y:S02]  /*9220*/  R2UR UR13, R13 ;  /* 0x000000000d0d72ca */ /* 0x000fe400000e0000 */
[----:B------:R-:W-:Y:S02]  /*9230*/  R2UR UR14, R220 ;  /* 0x00000000dc0e72ca */ /* 0x000fe400000e0000 */
[----:B------:R-:W-:Y:S01]  /*9240*/  R2UR UR15, R221 ;  /* 0x00000000dd0f72ca */ /* 0x000fe200000e0000 */
[----:B------:R-:W-:Y:S01]  /*9250*/  IMAD.MOV.U32 R221, RZ, RZ, -0x3ffffff0 ;  /* 0xc0000010ffdd7424 */ /* 0x000fe200078e00ff */
[----:B------:R-:W-:-:S02]  /*9260*/  IADD3 R220, R218, 0xa00, RZ ;  /* 0x00000a00dadc7810 */ /* 0x000fc40007ffe0ff */
[----:B------:R-:W-:Y:S02]  /*9270*/  R2UR UR8, R10 ;  /* 0x000000000a0872ca */ /* 0x000fe400000e0000 */
[----:B------:R-:W-:Y:S02]  /*9280*/  R2UR UR9, R11 ;  /* 0x000000000b0972ca */ /* 0x000fe400000e0000 */
[----:B------:R-:W-:Y:S02]  /*9290*/  R2UR UR10, R220 ;  /* 0x00000000dc0a72ca */ /* 0x000fe400000e0000 */
[----:B------:R-:W-:Y:S02]  /*92a0*/  R2UR UR11, R221 ;  /* 0x00000000dd0b72ca */ /* 0x000fe400000e0000 */
[----:B------:R-:W-:Y:S02]  /*92b0*/  IADD3 R218, R218, 0xc00, RZ ;  /* 0x00000c00dada7810 */ /* 0x000fe40007ffe0ff */
[----:B------:R-:W-:-:S02]  /*92c0*/  R2UR UR59, R219 ;  /* 0x00000000db3b72ca */ /* 0x000fc400000e0000 */
[----:B------:R-:W-:Y:S02]  /*92d0*/  R2UR UR58, R218 ;  /* 0x00000000da3a72ca */ /* 0x000fe400000e0000 */
[----:B------:R-:W-:Y:S01]  /*92e0*/  ISETP.NE.AND P1, PT, R8, RZ, PT ;  /* 0x000000ff0800720c */ /* 0x000fe20003f25270 */
[----:B------:R-:W-:Y:S02]  /*92f0*/  WARPGROUP.DEPBAR.LE gsb0, 0x0 ;  /* 0x00008000000079c5 */ /* 0x000fe40000010000 */
[----:B------:R-:W-:-:S06]  /*9300*/  WARPGROUP.ARRIVE ;  /* 0x00000000000079c5 */ /* 0x000fcc0000000000 */
[----:B------:R-:W-:Y:S03]  /*9310*/  HGMMA.64x256x16.F32 R24, gdesc[UR24], R24, gsb0 ;  /* 0x03e00000181879f0 */ /* 0x000fe60008000818 */
[----:B------:R-:W-:Y:S02]  /*9320*/  WARPGROUP.DEPBAR.LE gsb0, 0x0 ;  /* 0x00008000000079c5 */ /* 0x000fe40000010000 */
[----:B------:R-:W-:-:S15]  /*9330*/  WARPGROUP.ARRIVE ;  /* 0x00000000000079c5 */ /* 0x000fde0000000000 */
[----:B------:R-:W-:-:S08]  /*9340*/  NOP ;  /* 0x0000000000007918 */ /* 0x000fd00000000000 */
        /* <DEDUP_REMOVED lines=18> */
[----:B------:R-:W-:Y:S05]  /*9470*/  @P1 BRA `(.L_x_26) ;  /* 0x0000000400201947 */ /* 0x000fea0003800000 */
[----:B------:R-:W-:-:S13]  /*9480*/  ISETP.LT.OR P2, PT, R6, 0x1, !P0 ;  /* 0x000000010600780c */ /* 0x000fda0004741670 */
[----:B------:R-:W-:Y:S05]  /*9490*/  @P2 BRA `(.L_x_27) ;  /* 0x0000000400142947 */ /* 0x000fea0003800000 */
[----:B--2---:R-:W-:Y:S02]  /*94a0*/  LEA R0, R5, R2, 0x3 ;  /* 0x0000000205007211 */ /* 0x004fe400078e18ff */
[----:B------:R-:W-:Y:S02]  /*94b0*/  SHF.L.U32 R9, R4, 0x1f, RZ ;  /* 0x0000001f04097819 */ /* 0x000fe400000006ff */
[----:B------:R-:W-:Y:S02]  /*94c0*/  ISETP.NE.AND P3, PT, R16, RZ, PT ;  /* 0x000000ff1000720c */ /* 0x000fe40003f65270 */
[----:B------:R-:W1:Y:S02]  /*94d0*/  SYNCS.PHASECHK.TRANS64.TRYWAIT P2, [R0+URZ+0x3b820], R9 ;  /* 0x03b82009000075a7 */ /* 0x000e64000804017f */
[----:B-1----:R-:W-:Y:S09]  /*94e0*/  @!P2 BRA `(.L_x_28) ;  /* 0x000000a40044a947 */ /* 0x002ff20003800000 */
.L_x_78:
[----:B------:R-:W-:Y:S05]  /*94f0*/  @P3 BRA `(.L_x_29) ;  /* 0x0000000000143947 */ /* 0x000fea0003800000 */
[----:B------:R-:W-:Y:S01]  /*9500*/  LOP3.LUT P2, RZ, R17, 0x1f, RZ, 0xc0, !PT ;  /* 0x0000001f11ff7812 */ /* 0x000fe2000784c0ff */
[----:B-1----:R-:W-:-:S04]  /*9510*/  IMAD.MOV.U32 R9, RZ, RZ, 0xe000 ;  /* 0x0000e000ff097424 */ /* 0x002fc800078e00ff */
[----:B------:R2:W-:Y:S08]  /*9520*/  SYNCS.ARRIVE.TRANS64 RZ, [R0+URZ+0x3b800], R9 ;  /* 0x03b8000900ff79a7 */ /* 0x0005f0000800003f */
[----:B------:R-:W-:Y:S05]  /*9530*/  @!P2 BRA `(.L_x_29) ;  /* 0x000000000004a947 */ /* 0x000fea0003800000 */
[----:B------:R-:W-:Y:S01]  /*9540*/  BPT.TRAP 0x1 ;  /* 0x000000040000795c */ /* 0x000fe20000300000 */
.L_x_29:
[----:B-12---:R-:W-:Y:S01]  /*9550*/  IMAD R9, R5, 0xe000, R2 ;  /* 0x0000e00005097824 */ /* 0x006fe200078e0202 */
        /* <DEDUP_REMOVED lines=10> */
[----:B------:R-:W-:Y:S01]  /*9600*/  UMOV UR42, 0x10 ;  /* 0x00000010002a7882 */ /* 0x000fe20000000000 */
[----:B------:R-:W-:Y:S01]  /*9610*/  UMOV UR44, UR52 ;  /* 0x00000034002c7c82 */ /* 0x000fe20008000000 */
[----:B------:R-:W-:Y:S01]  /*9620*/  UMOV UR45, UR53 ;  /* 0x00000035002d7c82 */ /* 0x000fe20008000000 */
[----:B------:R-:W-:Y:S01]  /*9630*/  UIADD3 UR49, UR49, 0x3b800, URZ ;  /* 0x0003b80031317890 */ /* 0x000fe2000fffe03f */
[----:B------:R-:W-:Y:S01]  /*9640*/  ISETP.NE.AND P2, PT, R5, 0x4, PT ;  /* 0x000000040500780c */ /* 0x000fe20003f45270 */
[----:B------:R-:W-:-:S02]  /*9650*/  USHF.L.U32 UR51, UR51, 0x8, URZ ;  /* 0x0000000833337899 */ /* 0x000fc4000800063f */
[----:B------:R-:W-:Y:S01]  /*9660*/  UIADD3 UR48, UR17, 0x3800, URZ ;  /* 0x0000380011307890 */ /* 0x000fe2000fffe03f */
[----:B------:R-:W-:Y:S01]  /*9670*/  SEL R9, RZ, 0x1, P2 ;  /* 0x00000001ff097807 */ /* 0x000fe20001000000 */
[----:B------:R-:W-:Y:S01]  /*9680*/  UIADD3 UR40, UR17, 0x5800, URZ ;  /* 0x0000580011287890 */ /* 0x000fe2000fffe03f */
[----:B------:R-:W-:Y:S01]  /*9690*/  SEL R5, R5, RZ, P2 ;  /* 0x000000ff05057207 */ /* 0x000fe20001000000 */
[----:B------:R-:W-:Y:S01]  /*96a0*/  UIADD3 UR8, UR17, 0x7800, URZ ;  /* 0x0000780011087890 */ /* 0x000fe2000fffe03f */
[----:B------:R-:W-:Y:S01]  /*96b0*/  LOP3.LUT R4, R4, R9, RZ, 0x3c, !PT ;  /* 0x0000000904047212 */ /* 0x000fe200078e3cff */
        /* <DEDUP_REMOVED lines=23> */
[----:B------:R-:W-:Y:S01]  /*9830*/  UMOV UR18, 0x50 ;  /* 0x0000005000127882 */ /* 0x000fe20000000000 */
[----:B------:R-:W-:Y:S01]  /*9840*/  UMOV UR20, UR52 ;  /* 0x0000003400147c82 */ /* 0x000fe20008000000 */
[----:B------:R-:W-:Y:S01]  /*9850*/  UMOV UR21, UR53 ;  /* 0x0000003500157c82 */ /* 0x000fe20008000000 */
[----:B------:R-:W-:Y:S01]  /*9860*/  UMOV UR19, UR51 ;  /* 0x0000003300137c82 */ /* 0x000fe20008000000 */
[----:B------:R3:W-:Y:S01]  /*9870*/  UTMALDG.4D [UR32], [UR6], desc[UR14] ;  /* 0x00000e20060075b4 */ /* 0x0007e20008019000 */
[----:B------:R3:W-:Y:S01]  /*9880*/  UTMALDG.4D [UR24], [UR6], desc[UR14] ;  /* 0x00000e18060075b4 */ /* 0x0007e20008019000 */
[----:B-1----:R-:W-:Y:S01]  /*9890*/  UIADD3 UR8, UR17, 0xf800, URZ ;  /* 0x0000f80011087890 */ /* 0x002fe2000fffe03f */
[----:B------:R-:W-:-:S02]  /*98a0*/  UMOV UR10, 0x60 ;  /* 0x00000060000a7882 */ /* 0x000fc40000000000 */
[----:B------:R-:W-:Y:S02]  /*98b0*/  UMOV UR17, UR49 ;  /* 0x0000003100117c82 */ /* 0x000fe40008000000 */
[----:B------:R3:W-:Y:S04]  /*98c0*/  UTMALDG.4D [UR16], [UR6], desc[UR14] ;  /* 0x00000e10060075b4 */ /* 0x0007e80008019000 */
[----:B------:R3:W-:Y:S02]  /*98d0*/  UTMALDG.4D [UR8], [UR6], desc[UR14] ;  /* 0x00000e08060075b4 */ /* 0x0007e40008019000 */
[----:B---3--:R-:W-:Y:S01]  /*98e0*/  NOP ;  /* 0x0000000000007918 */ /* 0x008fe20000000000 */
.L_x_27:
[----:B------:R-:W-:-:S07]  /*98f0*/  VIADD R6, R6, 0xffffffff ;  /* 0xffffffff06067836 */ /* 0x000fce0000000000 */
.L_x_26:
[----:B------:R-:W-:Y:S01]  /*9900*/  IADD3 R211, R211, 0x1, RZ ;  /* 0x00000001d3d37810 */ /* 0x000fe20007ffe0ff */
[----:B------:R-:W-:Y:S05]  /*9910*/  WARPSYNC.ALL ;  /* 0x0000000000007948 */ /* 0x000fea0003800000 */
[----:B------:R-:W-:-:S04]  /*9920*/  ISETP.NE.AND P2, PT, R211, 0x4, PT ;  /* 0x00000004d300780c */ /* 0x000fc80003f45270 */
[----:B--2---:R-:W-:Y:S02]  /*9930*/  SEL R0, RZ, 0x1, P2 ;  /* 0x00000001ff007807 */ /* 0x004fe40001000000 */
[----:B------:R-:W-:Y:S02]  /*9940*/  SEL R211, R211, RZ, P2 ;  /* 0x000000ffd3d37207 */ /* 0x000fe40001000000 */
[----:B------:R-:W-:Y:S02]  /*9950*/  LOP3.LUT R3, R3, R0, RZ, 0x3c, !PT ;  /* 0x0000000003037212 */ /* 0x000fe400078e3cff */
[----:B------:R-:W-:Y:S01]  /*9960*/  FMNMX R0, R24, R215, !PT ;  /* 0x000000d718007209 */ /* 0x000fe20007800000 */
[----:B------:R-:W-:Y:S01]  /*9970*/  IMAD R218, R208, 0x8, R209 ;  /* 0x00000008d0da7824 */ /* 0x000fe200078e02d1 */
[----:B------:R-:W-:Y:S01]  /*9980*/  FMNMX R214, R26, R217, !PT ;  /* 0x000000d91ad67209 */ /* 0x000fe20007800000 */
[----:B------:R-:W-:Y:S01]  /*9990*/  BSSY B0, `(.L_x_30) ;  /* 0x0000091000007945 */ /* 0x000fe20003800000 */
        /* <DEDUP_REMOVED lines=126> */
[----:B------:R-:W-:Y:S01]  /*a180*/  PRMT R218, RZ, 0x654, R218 ;  /* 0x00000654ffda7816 */ /* 0x000fe200000000da */
[----:B------:R-:W1:Y:S01]  /*a190*/  SHFL.BFLY PT, R9, R0, 0x1, 0x1f ;  /* 0x0c201f0000097f89 */ /* 0x000e6200000e0000 */
[----:B------:R-:W-:-:S02]  /*a1a0*/  LEA R221, R211, R2, 0x3 ;  /* 0x00000002d3dd7211 */ /* 0x000fc400078e18ff */
[----:B------:R-:W-:Y:S01]  /*a1b0*/  SHF.L.U32 R220, R3, 0x1f, RZ ;  /* 0x0000001f03dc7819 */ /* 0x000fe200000006ff */
[----:B------:R-:W2:Y:S01]  /*a1c0*/  SHFL.BFLY PT, R219, R214, 0x1, 0x1f ;  /* 0x0c201f00d6db7f89 */ /* 0x000ea200000e0000 */
[----:B------:R3:W-:Y:S02]  /*a1d0*/  SYNCS.ARRIVE.TRANS64.RED.A1T0 RZ, [R218+URZ], RZ ;  /* 0x000000ffdaff79a7 */ /* 0x0007e4000810043f */
[----:B------:R-:W4:Y:S01]  /*a1e0*/  SYNCS.PHASECHK.TRANS64.TRYWAIT P4, [R221+URZ+0x3b800], R220 ;  /* 0x03b800dcdd0075a7 */ /* 0x000f22000808017f */
[----:B-1----:R-:W-:Y:S02]  /*a1f0*/  FMNMX R216, R0, R9, !PT ;  /* 0x0000000900d87209 */ /* 0x002fe40007800000 */
[----:B--2---:R-:W-:-:S03]  /*a200*/  FMNMX R219, R214, R219, !PT ;  /* 0x000000dbd6db7209 */ /* 0x004fc60007800000 */
[----:B------:R-:W1:Y:S04]  /*a210*/  SHFL.BFLY PT, R9, R216, 0x2, 0x1f ;  /* 0x0c401f00d8097f89 */ /* 0x000e6800000e0000 */
[----:B---3--:R-:W2:Y:S01]  /*a220*/  SHFL.BFLY PT, R218, R219, 0x2, 0x1f ;  /* 0x0c401f00dbda7f89 */ /* 0x008ea200000e0000 */
[----:B-1----:R-:W-:Y:S02]  /*a230*/  FMNMX R0, R216, R9, !PT ;  /* 0x00000009d8007209 */ /* 0x002fe40007800000 */
[----:B--2---:R-:W-:Y:S02]  /*a240*/  FMNMX R9, R219, R218, !PT ;  /* 0x000000dadb097209 */ /* 0x004fe40007800000 */
[----:B------:R-:W-:Y:S02]  /*a250*/  FSETP.NEU.AND P2, PT, R0, -INF , PT ;  /* 0xff8000000000780b */ /* 0x000fe40003f4d000 */
[----:B------:R-:W-:-:S02]  /*a260*/  FSETP.NEU.AND P3, PT, R9, -INF , PT ;  /* 0xff8000000900780b */ /* 0x000fc40003f6d000 */
[----:B------:R-:W-:Y:S02]  /*a270*/  FSEL R218, R0, RZ, P2 ;  /* 0x000000ff00da7208 */ /* 0x000fe40001000000 */
[----:B------:R-:W-:Y:S01]  /*a280*/  FSEL R222, R9, RZ, P3 ;  /* 0x000000ff09de7208 */ /* 0x000fe20001800000 */
[----:B----4-:R-:W-:Y:S08]  /*a290*/  @!P4 BRA `(.L_x_31) ;  /* 0x0000009400ecc947 */ /* 0x010ff00003800000 */
.L_x_79:
[----:B------:R-:W-:Y:S05]  /*a2a0*/  BSYNC B0 ;  /* 0x0000000000007941 */ /* 0x000fea0003800000 */
.L_x_30:
[----:B------:R-:W-:Y:S01]  /*a2b0*/  FADD R216, -R222, R217 ;  /* 0x000000d9ded87221 */ /* 0x000fe20000000100 */
[----:B------:R-:W-:Y:S01]  /*a2c0*/  FADD R215, -R218, R215 ;  /* 0x000000d7dad77221 */ /* 0x000fe20000000100 */
[----:B------:R-:W-:Y:S01]  /*a2d0*/  FMUL R217, R222, UR4 ;  /* 0x00000004ded97c20 */ /* 0x000fe20008400000 */
[----:B------:R-:W-:Y:S05]  /*a2e0*/  WARPSYNC.ALL ;  /* 0x0000000000007948 */ /* 0x000fea0003800000 */
[--C-:B------:R-:W-:Y:S01]  /*a2f0*/  FFMA R30, R30, UR4, -R217.reuse ;  /* 0x000000041e1e7c23 */ /* 0x100fe200080008d9 */
[----:B-1----:R-:W-:Y:S01]  /*a300*/  FMUL R221, R215, UR4 ;  /* 0x00000004d7dd7c20 */ /* 0x002fe20008400000 */
[----:B------:R-:W-:Y:S01]  /*a310*/  FMUL R220, R216, UR4 ;  /* 0x00000004d8dc7c20 */ /* 0x000fe20008400000 */
[--C-:B------:R-:W-:Y:S01]  /*a320*/  FFMA R26, R26, UR4, -R217.reuse ;  /* 0x000000041a1a7c23 */ /* 0x100fe200080008d9 */
[--C-:B------:R-:W-:Y:S01]  /*a330*/  FFMA R27, R27, UR4, -R217.reuse ;  /* 0x000000041b1b7c23 */ /* 0x100fe200080008d9 */
[----:B------:R-:W-:Y:S01]  /*a340*/  FSETP.GEU.AND P3, PT, R30, -126, PT ;  /* 0xc2fc00001e00780b */ /* 0x000fe20003f6e000 */
[----:B------:R-:W-:Y:S01]  /*a350*/  IMAD.MOV.U32 R215, RZ, RZ, -0x3ffffff0 ;  /* 0xc0000010ffd77424 */ /* 0x000fe200078e00ff */
[----:B------:R-:W-:Y:S01]  /*a360*/  FSETP.GEU.AND P4, PT, R221, -126, PT ;  /* 0xc2fc0000dd00780b */ /* 0x000fe20003f8e000 */
[----:B------:R-:W-:Y:S01]  /*a370*/  IMAD.U32 R214, RZ, RZ, UR5 ;  /* 0x00000005ffd67e24 */ /* 0x000fe2000f8e00ff */
[----:B------:R-:W-:Y:S01]  /*a380*/  FSETP.GEU.AND P2, PT, R220, -126, PT ;  /* 0xc2fc0000dc00780b */ /* 0x000fe20003f4e000 */
[----:B------:R-:W-:Y:S01]  /*a390*/  FMUL R218, R218, UR4 ;  /* 0x00000004dada7c20 */ /* 0x000fe20008400000 */
[----:B------:R-:W-:Y:S01]  /*a3a0*/  FSETP.GEU.AND P6, PT, R26, -126, PT ;  /* 0xc2fc00001a00780b */ /* 0x000fe20003fce000 */
[----:B------:R-:W-:Y:S01]  /*a3b0*/  IMAD R214, R211, 0xe00, R214 ;  /* 0x00000e00d3d67824 */ /* 0x000fe200078e02d6 */
[----:B------:R-:W-:Y:S01]  /*a3c0*/  FSETP.GEU.AND P5, PT, R27, -126, PT ;  /* 0xc2fc00001b00780b */ /* 0x000fe20003fae000 */
[--C-:B------:R-:W-:Y:S01]  /*a3d0*/  FFMA R29, R29, UR4, -R218.reuse ;  /* 0x000000041d1d7c23 */ /* 0x100fe200080008da */
[----:B------:R-:W-:Y:S01]  /*a3e0*/  R2UR UR55, R215 ;  /* 0x00000000d73772ca */ /* 0x000fe200000e0000 */
[--C-:B------:R-:W-:Y:S01]  /*a3f0*/  FFMA R24, R24, UR4, -R218.reuse ;  /* 0x0000000418187c23 */ /* 0x100fe200080008da */
[--C-:B------:R-:W-:Y:S01]  /*a400*/  FFMA R25, R25, UR4, -R218.reuse ;  /* 0x0000000419197c23 */ /* 0x100fe200080008da */
[----:B------:R-:W-:Y:S01]  /*a410*/  @!P3 FMUL R30, R30, 0.5 ;  /* 0x3f0000001e1eb820 */ /* 0x000fe20000400000 */
[--C-:B------:R-:W-:Y:S01]  /*a420*/  FFMA R28, R28, UR4, -R218.reuse ;  /* 0x000000041c1c7c23 */ /* 0x100fe200080008da */
[----:B------:R-:W-:Y:S01]  /*a430*/  @!P4 FMUL R221, R221, 0.5 ;  /* 0x3f000000ddddc820 */ /* 0x000fe20000400000 */
[--C-:B------:R-:W-:Y:S01]  /*a440*/  FFMA R32, R32, UR4, -R218.reuse ;  /* 0x0000000420207c23 */ /* 0x100fe200080008da */
[----:B------:R-:W-:Y:S01]  /*a450*/  @!P2 FMUL R220, R220, 0.5 ;  /* 0x3f000000dcdca820 */ /* 0x000fe20000400000 */
[----:B------:R-:W1:Y:S01]  /*a460*/  MUFU.EX2 R224, R30 ;  /* 0x0000001e00e07308 */ /* 0x000e620000000800 */
[----:B------:R-:W-:Y:S01]  /*a470*/  @!P6 FMUL R26, R26, 0.5 ;  /* 0x3f0000001a1ae820 */ /* 0x000fe20000400000 */
[--C-:B------:R-:W-:Y:S01]  /*a480*/  FFMA R33, R33, UR4, -R218.reuse ;  /* 0x0000000421217c23 */ /* 0x100fe200080008da */
[----:B------:R-:W-:Y:S01]  /*a490*/  @!P5 FMUL R27, R27, 0.5 ;  /* 0x3f0000001b1bd820 */ /* 0x000fe20000400000 */
[--C-:B------:R-:W-:Y:S01]  /*a4a0*/  FFMA R36, R36, UR4, -R218.reuse ;  /* 0x0000000424247c23 */ /* 0x100fe200080008da */
[--C-:B------:R-:W-:Y:S01]  /*a4b0*/  FFMA R37, R37, UR4, -R218.reuse ;  /* 0x0000000425257c23 */ /* 0x100fe200080008da */
[--C-:B------:R-:W-:Y:S01]  /*a4c0*/  FFMA R40, R40, UR4, -R218.reuse ;  /* 0x0000000428287c23 */ /* 0x100fe200080008da */
[--C-:B------:R-:W-:Y:S01]  /*a4d0*/  FFMA R41, R41, UR4, -R218.reuse ;  /* 0x0000000429297c23 */ /* 0x100fe200080008da */
[----:B------:R-:W2:Y:S01]  /*a4e0*/  MUFU.EX2 R215, R221 ;  /* 0x000000dd00d77308 */ /* 0x000ea20000000800 */
[--C-:B------:R-:W-:Y:S01]  /*a4f0*/  FFMA R44, R44, UR4, -R218.reuse ;  /* 0x000000042c2c7c23 */ /* 0x100fe200080008da */
[--C-:B------:R-:W-:Y:S01]  /*a500*/  FFMA R45, R45, UR4, -R218.reuse ;  /* 0x000000042d2d7c23 */ /* 0x100fe200080008da */
[--C-:B------:R-:W-:Y:S01]  /*a510*/  FFMA R48, R48, UR4, -R218.reuse ;  /* 0x0000000430307c23 */ /* 0x100fe200080008da */
[--C-:B------:R-:W-:Y:S01]  /*a520*/  FFMA R49, R49, UR4, -R218.reuse ;  /* 0x0000000431317c23 */ /* 0x100fe200080008da */
[--C-:B------:R-:W-:Y:S01]  /*a530*/  FFMA R52, R52, UR4, -R218.reuse ;  /* 0x0000000434347c23 */ /* 0x100fe200080008da */
[--C-:B------:R-:W-:Y:S01]  /*a540*/  FFMA R53, R53, UR4, -R218.reuse ;  /* 0x0000000435357c23 */ /* 0x100fe200080008da */
[--C-:B------:R-:W-:Y:S01]  /*a550*/  FFMA R56, R56, UR4, -R218.reuse ;  /* 0x0000000438387c23 */ /* 0x100fe200080008da */
[----:B------:R-:W3:Y:S01]  /*a560*/  MUFU.EX2 R220, R220 ;  /* 0x000000dc00dc7308 */ /* 0x000ee20000000800 */
[--C-:B------:R-:W-:Y:S01]  /*a570*/  FFMA R57, R57, UR4, -R218.reuse ;  /* 0x0000000439397c23 */ /* 0x100fe200080008da */
[--C-:B------:R-:W-:Y:S01]  /*a580*/  FFMA R60, R60, UR4, -R218.reuse ;  /* 0x000000043c3c7c23 */ /* 0x100fe200080008da */
[--C-:B------:R-:W-:Y:S01]  /*a590*/  FFMA R61, R61, UR4, -R218.reuse ;  /* 0x000000043d3d7c23 */ /* 0x100fe200080008da */
[--C-:B------:R-:W-:Y:S01]  /*a5a0*/  FFMA R64, R64, UR4, -R218.reuse ;  /* 0x0000000440407c23 */ /* 0x100fe200080008da */
[--C-:B------:R-:W-:Y:S01]  /*a5b0*/  FFMA R65, R65, UR4, -R218.reuse ;  /* 0x0000000441417c23 */ /* 0x100fe200080008da */
[--C-:B------:R-:W-:Y:S01]  /*a5c0*/  FFMA R68, R68, UR4, -R218.reuse ;  /* 0x0000000444447c23 */ /* 0x100fe200080008da */
[--C-:B------:R-:W-:Y:S01]  /*a5d0*/  FFMA R69, R69, UR4, -R218.reuse ;  /* 0x0000000445457c23 */ /* 0x100fe200080008da */
[----:B------:R-:W4:Y:S01]  /*a5e0*/  MUFU.EX2 R221, R26 ;  /* 0x0000001a00dd7308 */ /* 0x000f220000000800 */
[--C-:B------:R-:W-:Y:S01]  /*a5f0*/  FFMA R72, R72, UR4, -R218.reuse ;  /* 0x0000000448487c23 */ /* 0x100fe200080008da */
[--C-:B------:R-:W-:Y:S01]  /*a600*/  FFMA R73, R73, UR4, -R218.reuse ;  /* 0x0000000449497c23 */ /* 0x100fe200080008da */
[--C-:B------:R-:W-:Y:S01]  /*a610*/  FFMA R76, R76, UR4, -R218.reuse ;  /* 0x000000044c4c7c23 */ /* 0x100fe200080008da */
[--C-:B------:R-:W-:Y:S01]  /*a620*/  FFMA R77, R77, UR4, -R218.reuse ;  /* 0x000000044d4d7c23 */ /* 0x100fe200080008da */
[--C-:B------:R-:W-:Y:S01]  /*a630*/  FFMA R80, R80, UR4, -R218.reuse ;  /* 0x0000000450507c23 */ /* 0x100fe200080008da */
[--C-:B------:R-:W-:Y:S01]  /*a640*/  FFMA R81, R81, UR4, -R218.reuse ;  /* 0x0000000451517c23 */ /* 0x100fe200080008da */
[--C-:B------:R-:W-:Y:S01]  /*a650*/  FFMA R84, R84, UR4, -R218.reuse ;  /* 0x0000000454547c23 */ /* 0x100fe200080008da */
[----:B------:R-:W5:Y:S01]  /*a660*/  MUFU.EX2 R222, R27 ;  /* 0x0000001b00de7308 */ /* 0x000f620000000800 */
[--C-:B------:R-:W-:Y:S01]  /*a670*/  FFMA R85, R85, UR4, -R218.reuse ;  /* 0x0000000455557c23 */ /* 0x100fe200080008da */
        /* <DEDUP_REMOVED lines=31> */
[----:B------:R-:W-:Y:S01]  /*a870*/  FFMA R149, R149, UR4, -R218 ;  /* 0x0000000495957c23 */ /* 0x000fe200080008da */
[--C-:B------:R-:W-:Y:S01]  /*a880*/  FFMA R31, R31, UR4, -R217.reuse ;  /* 0x000000041f1f7c23 */ /* 0x100fe200080008d9 */
[----:B------:R-:W-:Y:S01]  /*a890*/  IADD3 R218, R214, 0x400, RZ ;  /* 0x00000400d6da7810 */ /* 0x000fe20007ffe0ff */
[----:B-1----:R-:W-:Y:S01]  /*a8a0*/  @!P3 FMUL R224, R224, R224 ;  /* 0x000000e0e0e0b220 */ /* 0x002fe20000400000 */
[----:B------:R-:W-:Y:S01]  /*a8b0*/  FSETP.GEU.AND P3, PT, R29, -126, PT ;  /* 0xc2fc00001d00780b */ /* 0x000fe20003f6e000 */
[----:B--2---:R-:W-:Y:S01]  /*a8c0*/  @!P4 FMUL R215, R215, R215 ;  /* 0x000000d7d7d7c220 */ /* 0x004fe20000400000 */
[----:B---3--:R-:W-:Y:S01]  /*a8d0*/  @!P2 FMUL R220, R220, R220 ;  /* 0x000000dcdcdca220 */ /* 0x008fe20000400000 */
[----:B----4-:R-:W-:Y:S01]  /*a8e0*/  @!P6 FMUL R221, R221, R221 ;  /* 0x000000dddddde220 */ /* 0x010fe20000400000 */
[----:B-----5:R-:W-:Y:S01]  /*a8f0*/  @!P5 FMUL R222, R222, R222 ;  /* 0x000000dededed220 */ /* 0x020fe20000400000 */
[----:B------:R-:W-:Y:S01]  /*a900*/  R2UR UR46, R218 ;  /* 0x00000000da2e72ca */ /* 0x000fe200000e0000 */
[--C-:B------:R-:W-:Y:S01]  /*a910*/  FFMA R34, R34, UR4, -R217.reuse ;  /* 0x0000000422227c23 */ /* 0x100fe200080008d9 */
[----:B------:R-:W-:Y:S01]  /*a920*/  FSETP.GEU.AND P4, PT, R31, -126, PT ;  /* 0xc2fc00001f00780b */ /* 0x000fe20003f8e000 */
[--C-:B------:R-:W-:Y:S01]  /*a930*/  FFMA R35, R35, UR4, -R217.reuse ;  /* 0x0000000423237c23 */ /* 0x100fe200080008d9 */
[----:B------:R-:W-:Y:S01]  /*a940*/  FSETP.GEU.AND P2, PT, R24, -126, PT ;  /* 0xc2fc00001800780b */ /* 0x000fe20003f4e000 */
[--C-:B------:R-:W-:Y:S01]  /*a950*/  FFMA R38, R38, UR4, -R217.reuse ;  /* 0x0000000426267c23 */ /* 0x100fe200080008d9 */
[----:B------:R-:W-:Y:S01]  /*a960*/  FSETP.GEU.AND P6, PT, R25, -126, PT ;  /* 0xc2fc00001900780b */ /* 0x000fe20003fce000 */
[--C-:B------:R-:W-:Y:S01]  /*a970*/  FFMA R39, R39, UR4, -R217.reuse ;  /* 0x0000000427277c23 */ /* 0x100fe200080008d9 */
[----:B------:R-:W-:Y:S01]  /*a980*/  FSETP.GEU.AND P5, PT, R28, -126, PT ;  /* 0xc2fc00001c00780b */ /* 0x000fe20003fae000 */
[--C-:B------:R-:W-:Y:S01]  /*a990*/  FFMA R42, R42, UR4, -R217.reuse ;  /* 0x000000042a2a7c23 */ /* 0x100fe200080008d9 */
[----:B------:R-:W-:Y:S01]  /*a9a0*/  IADD3 R218, R214, 0x800, RZ ;  /* 0x00000800d6da7810 */ /* 0x000fe20007ffe0ff */
[--C-:B------:R-:W-:Y:S01]  /*a9b0*/  FFMA R43, R43, UR4, -R217.reuse ;  /* 0x000000042b2b7c23 */ /* 0x100fe200080008d9 */
[--C-:B------:R-:W-:Y:S01]  /*a9c0*/  FFMA R46, R46, UR4, -R217.reuse ;  /* 0x000000042e2e7c23 */ /* 0x100fe200080008d9 */
[--C-:B------:R-:W-:Y:S01]  /*a9d0*/  FFMA R47, R47, UR4, -R217.reuse ;  /* 0x000000042f2f7c23 */ /* 0x100fe200080008d9 */
[----:B------:R-:W-:Y:S01]  /*a9e0*/  R2UR UR42, R218 ;  /* 0x00000000da2a72ca */ /* 0x000fe200000e0000 */
[--C-:B------:R-:W-:Y:S01]  /*a9f0*/  FFMA R50, R50, UR4, -R217.reuse ;  /* 0x0000000432327c23 */ /* 0x100fe200080008d9 */
[----:B------:R-:W-:Y:S01]  /*aa00*/  IADD3 R218, R214, 0xc00, RZ ;  /* 0x00000c00d6da7810 */ /* 0x000fe20007ffe0ff */
        /* <DEDUP_REMOVED lines=51> */
[----:B------:R-:W-:Y:S01]  /*ad40*/  R2UR UR30, R218 ;  /* 0x00000000da1e72ca */ /* 0x000fe200000e0000 */
[----:B------:R-:W-:Y:S01]  /*ad50*/  IMAD.MOV.U32 R217, RZ, RZ, -0x3ffffff0 ;  /* 0xc0000010ffd97424 */ /* 0x000fe200078e00ff */
[----:B------:R-:W-:Y:S01]  /*ad60*/  IADD3 R218, R214, 0x220, RZ ;  /* 0x00000220d6da7810 */ /* 0x000fe20007ffe0ff */
[----:B------:R-:W-:-:S02]  /*ad70*/  IMAD.MOV.U32 R219, RZ, RZ, -0x3ffffff0 ;  /* 0xc0000010ffdb7424 */ /* 0x000fc400078e00ff */
[----:B------:R-:W-:Y:S01]  /*ad80*/  @!P3 FMUL R29, R29, 0.5 ;  /* 0x3f0000001d1db820 */ /* 0x000fe20000400000 */
[----:B------:R-:W-:Y:S01]  /*ad90*/  @!P4 FMUL R31, R31, 0.5 ;  /* 0x3f0000001f1fc820 */ /* 0x000fe20000400000 */
[----:B------:R-:W-:Y:S01]  /*ada0*/  @!P2 FMUL R24, R24, 0.5 ;  /* 0x3f0000001818a820 */ /* 0x000fe20000400000 */
[----:B------:R-:W-:Y:S01]  /*adb0*/  @!P6 FMUL R25, R25, 0.5 ;  /* 0x3f0000001919e820 */ /* 0x000fe20000400000 */
[----:B------:R-:W-:Y:S01]  /*adc0*/  @!P5 FMUL R28, R28, 0.5 ;  /* 0x3f0000001c1cd820 */ /* 0x000fe20000400000 */
[----:B------:R-:W-:Y:S01]  /*add0*/  R2UR UR51, R217 ;  /* 0x00000000d93372ca */ /* 0x000fe200000e0000 */
[----:B------:R-:W1:Y:S01]  /*ade0*/  MUFU.EX2 R223, R31 ;  /* 0x0000001f00df7308 */ /* 0x000e620000000800 */
[----:B------:R-:W-:Y:S01]  /*adf0*/  R2UR UR47, R219 ;  /* 0x00000000db2f72ca */ /* 0x000fe200000e0000 */
[----:B------:R-:W-:Y:S01]  /*ae00*/  VIADD R26, R214, 0x820 ;  /* 0x00000820d61a7836 */ /* 0x000fe20000000000 */
[----:B------:R-:W-:Y:S01]  /*ae10*/  R2UR UR39, R217 ;  /* 0x00000000d92772ca */ /* 0x000fe200000e0000 */
[----:B------:R-:W-:Y:S01]  /*ae20*/  IMAD.MOV.U32 R27, RZ, RZ, -0x3ffffff0 ;  /* 0xc0000010ff1b7424 */ /* 0x000fe200078e00ff */
[----:B------:R-:W-:Y:S01]  /*ae30*/  R2UR UR43, R219 ;  /* 0x00000000db2b72ca */ /* 0x000fe200000e0000 */
[-C--:B------:R-:W-:Y:S01]  /*ae40*/  FMUL R200, R200, R215.reuse ;  /* 0x000000d7c8c87220 */ /* 0x080fe20000400000 */
[----:B------:R-:W-:Y:S01]  /*ae50*/  R2UR UR35, R217 ;  /* 0x00000000d92372ca */ /* 0x000fe200000e0000 */
[----:B------:R-:W2:Y:S01]  /*ae60*/  MUFU.EX2 R29, R29 ;  /* 0x0000001d001d7308 */ /* 0x000ea20000000800 */
[----:B------:R-:W-:Y:S01]  /*ae70*/  R2UR UR31, R219 ;  /* 0x00000000db1f72ca */ /* 0x000fe200000e0000 */
[-C--:B------:R-:W-:Y:S01]  /*ae80*/  FMUL R201, R201, R215.reuse ;  /* 0x000000d7c9c97220 */ /* 0x080fe20000400000 */
[----:B------:R-:W-:Y:S01]  /*ae90*/  R2UR UR27, R217 ;  /* 0x00000000d91b72ca */ /* 0x000fe200000e0000 */
[-C--:B------:R-:W-:Y:S01]  /*aea0*/  FMUL R204, R204, R215.reuse ;  /* 0x000000d7cccc7220 */ /* 0x080fe20000400000 */
[----:B------:R-:W-:Y:S01]  /*aeb0*/  R2UR UR6, R218 ;  /* 0x00000000da0672ca */ /* 0x000fe200000e0000 */
[----:B------:R-:W-:Y:S01]  /*aec0*/  FMUL R205, R205, R215 ;  /* 0x000000d7cdcd7220 */ /* 0x000fe20000400000 */
[----:B------:R-:W-:Y:S01]  /*aed0*/  R2UR UR7, R219 ;  /* 0x00000000db0772ca */ /* 0x000fe200000e0000 */
[----:B------:R3:W4:Y:S01]  /*aee0*/  MUFU.EX2 R218, R24 ;  /* 0x0000001800da7308 */ /* 0x0007220000000800 */
[----:B------:R-:W-:Y:S01]  /*aef0*/  R2UR UR11, R217 ;  /* 0x00000000d90b72ca */ /* 0x000fe200000e0000 */
[----:B-1----:R-:W-:Y:S01]  /*af00*/  @!P4 FMUL R223, R223, R223 ;  /* 0x000000dfdfdfc220 */ /* 0x002fe20000400000 */
[----:B------:R-:W-:Y:S01]  /*af10*/  R2UR UR15, R217 ;  /* 0x00000000d90f72ca */ /* 0x000fe200000e0000 */
[-C--:B------:R-:W-:Y:S01]  /*af20*/  FMUL R202, R202, R220.reuse ;  /* 0x000000dccaca7220 */ /* 0x080fe20000400000 */
[----:B------:R-:W-:Y:S01]  /*af30*/  R2UR UR18, R26 ;  /* 0x000000001a1272ca */ /* 0x000fe200000e0000 */
[----:B------:R-:W-:Y:S01]  /*af40*/  FMUL R203, R203, R220 ;  /* 0x000000dccbcb7220 */ /* 0x000fe20000400000 */
[C---:B------:R-:W-:Y:S01]  /*af50*/  IADD3 R26, R214.reuse, 0xc20, RZ ;  /* 0x00000c20d61a7810 */ /* 0x040fe20007ffe0ff */
[----:B------:R1:W5:Y:S01]  /*af60*/  MUFU.EX2 R217, R25 ;  /* 0x0000001900d97308 */ /* 0x0003620000000800 */
[----:B---3--:R-:W-:-:S02]  /*af70*/  VIADD R24, R214, 0x640 ;  /* 0x00000640d6187836 */ /* 0x008fc40000000000 */
[----:B--2---:R-:W-:Y:S01]  /*af80*/  @!P3 FMUL R29, R29, R29 ;  /* 0x0000001d1d1db220 */ /* 0x004fe20000400000 */
[----:B------:R-:W-:Y:S01]  /*af90*/  R2UR UR58, R26 ;  /* 0x000000001a3a72ca */ /* 0x000fe200000e0000 */
[C---:B------:R-:W-:Y:S01]  /*afa0*/  VIADD R26, R214.reuse, 0x240 ;  /* 0x00000240d61a7836 */ /* 0x040fe20000000000 */
[----:B------:R-:W-:Y:S01]  /*afb0*/  R2UR UR54, R214 ;  /* 0x00000000d63672ca */ /* 0x000fe200000e0000 */
[-C--:B------:R-:W-:Y:S01]  /*afc0*/  FMUL R206, R206, R220.reuse ;  /* 0x000000dccece7220 */ /* 0x080fe20000400000 */
[----:B------:R-:W-:Y:S01]  /*afd0*/  FMUL R207, R207, R220 ;  /* 0x000000dccfcf7220 */ /* 0x000fe20000400000 */
[----:B------:R-:W2:Y:S01]  /*afe0*/  MUFU.EX2 R219, R28 ;  /* 0x0000001c00db7308 */ /* 0x000ea20000000800 */
[----:B-1----:R-:W-:Y:S01]  /*aff0*/  MOV R25, 0xc0000010 ;  /* 0xc000001000197802 */ /* 0x002fe20000000f00 */
[----:B----4-:R-:W-:Y:S01]  /*b000*/  @!P2 FMUL R218, R218, R218 ;  /* 0x000000dadadaa220 */ /* 0x010fe20000400000 */
[C---:B------:R-:W-:Y:S01]  /*b010*/  R2UR UR19, R27.reuse ;  /* 0x000000001b1372ca */ /* 0x040fe200000e0000 */
[-C--:B------:R-:W-:Y:S01]  /*b020*/  FMUL R192, R192, R215.reuse ;  /* 0x000000d7c0c07220 */ /* 0x080fe20000400000 */
[----:B------:R-:W-:Y:S01]  /*b030*/  R2UR UR59, R27 ;  /* 0x000000001b3b72ca */ /* 0x000fe200000e0000 */
[-C--:B------:R-:W-:Y:S01]  /*b040*/  FMUL R193, R193, R215.reuse ;  /* 0x000000d7c1c17220 */ /* 0x080fe20000400000 */
[----:B------:R-:W-:Y:S01]  /*b050*/  R2UR UR12, R26 ;  /* 0x000000001a0c72ca */ /* 0x000fe200000e0000 */
[----:B------:R-:W-:Y:S01]  /*b060*/  FMUL R196, R196, R215 ;  /* 0x000000d7c4c47220 */ /* 0x000fe20000400000 */
[----:B-----5:R-:W-:Y:S01]  /*b070*/  @!P6 FMUL R217, R217, R217 ;  /* 0x000000d9d9d9e220 */ /* 0x020fe20000400000 */
[----:B------:R-:W-:Y:S01]  /*b080*/  R2UR UR13, R27 ;  /* 0x000000001b0d72ca */ /* 0x000fe200000e0000 */
[----:B------:R-:W-:Y:S01]  /*b090*/  FMUL R197, R197, R215 ;  /* 0x000000d7c5c57220 */ /* 0x000fe20000400000 */
[----:B------:R-:W-:Y:S01]  /*b0a0*/  R2UR UR20, R24 ;  /* 0x00000000181472ca */ /* 0x000fe200000e0000 */
[-C--:B------:R-:W-:Y:S01]  /*b0b0*/  FMUL R194, R194, R220.reuse ;  /* 0x000000dcc2c27220 */ /* 0x080fe20000400000 */
[----:B------:R-:W-:Y:S01]  /*b0c0*/  R2UR UR21, R25 ;  /* 0x00000000191572ca */ /* 0x000fe200000e0000 */
[----:B------:R-:W-:Y:S01]  /*b0d0*/  FMUL R195, R195, R220 ;  /* 0x000000dcc3c37220 */ /* 0x000fe20000400000 */
[----:B------:R-:W-:Y:S01]  /*b0e0*/  F2FP.F16.F32.PACK_AB R25, R222, R221 ;  /* 0x000000ddde19723e */ /* 0x000fe200000000ff */
[----:B--2---:R-:W-:Y:S01]  /*b0f0*/  @!P5 FMUL R219, R219, R219 ;  /* 0x000000dbdbdbd220 */ /* 0x004fe20000400000 */
[----:B------:R-:W-:Y:S01]  /*b100*/  F2FP.F16.F32.PACK_AB R27, R223, R224 ;  /* 0x000000e0df1b723e */ /* 0x000fe200000000ff */
[----:B------:R-:W-:Y:S01]  /*b110*/  FMUL R198, R198, R220 ;  /* 0x000000dcc6c67220 */ /* 0x000fe20000400000 */
[----:B------:R-:W-:Y:S01]  /*b120*/  F2FP.F16.F32.PACK_AB R24, R217, R218 ;  /* 0x000000dad918723e */ /* 0x000fe200000000ff */
[-C--:B------:R-:W-:Y:S01]  /*b130*/  FMUL R199, R199, R220.reuse ;  /* 0x000000dcc7c77220 */ /* 0x080fe20000400000 */
[----:B------:R-:W-:Y:S01]  /*b140*/  F2FP.F16.F32.PACK_AB R26, R29, R219 ;  /* 0x000000db1d1a723e */ /* 0x000fe200000000ff */
[-C--:B------:R-:W-:Y:S01]  /*b150*/  FMUL R184, R184, R215.reuse ;  /* 0x000000d7b8b87220 */ /* 0x080fe20000400000 */
[----:B------:R-:W-:Y:S01]  /*b160*/  IADD3 R216, R214, 0x200, RZ ;  /* 0x00000200d6d87810 */ /* 0x000fe20007ffe0ff */
[-C--:B------:R-:W-:Y:S01]  /*b170*/  FMUL R185, R185, R215.reuse ;  /* 0x000000d7b9b97220 */ /* 0x080fe20000400000 */
[----:B------:R-:W-:Y:S01]  /*b180*/  WARPGROUP.ARRIVE ;  /* 0x00000000000079c5 */ /* 0x000fe20000000000 */
[-C--:B------:R-:W-:Y:S01]  /*b190*/  FMUL R188, R188, R215.reuse ;  /* 0x000000d7bcbc7220 */ /* 0x080fe20000400000 */
[----:B------:R-:W-:Y:S01]  /*b1a0*/  R2UR UR50, R216 ;  /* 0x00000000d83272ca */ /* 0x000fe200000e0000 */
[-C--:B------:R-:W-:Y:S01]  /*b1b0*/  FMUL R189, R189, R215.reuse ;  /* 0x000000d7bdbd7220 */ /* 0x080fe20000400000 */
[-C--:B------:R-:W-:Y:S01]  /*b1c0*/  FMUL R186, R186, R220.reuse ;  /* 0x000000dcbaba7220 */ /* 0x080fe20000400000 */
[-C--:B------:R-:W-:Y:S01]  /*b1d0*/  FMUL R187, R187, R220.reuse ;  /* 0x000000dcbbbb7220 */ /* 0x080fe20000400000 */
[----:B------:R-:W-:Y:S01]  /*b1e0*/  HGMMA.64x16x16.F32 R200, R24, gdesc[UR52].tnspB, R200, gsb0 ;  /* 0x4020003418c87df0 */ /* 0x000fe200080008c8 */
[-C--:B------:R-:W-:Y:S01]  /*b1f0*/  FMUL R190, R190, R220.reuse ;  /* 0x000000dcbebe7220 */ /* 0x080fe20000400000 */
[-C--:B------:R-:W-:Y:S01]  /*b200*/  FMUL R191, R191, R220.reuse ;  /* 0x000000dcbfbf7220 */ /* 0x080fe20000400000 */
[----:B------:R-:W-:Y:S01]  /*b210*/  IADD3 R216, R214, 0x600, RZ ;  /* 0x00000600d6d87810 */ /* 0x000fe20007ffe0ff */
[-C--:B------:R-:W-:Y:S01]  /*b220*/  FMUL R176, R176, R215.reuse ;  /* 0x000000d7b0b07220 */ /* 0x080fe20000400000 */
[-C--:B------:R-:W-:Y:S01]  /*b230*/  FMUL R177, R177, R215.reuse ;  /* 0x000000d7b1b17220 */ /* 0x080fe20000400000 */
[-C--:B------:R-:W-:Y:S01]  /*b240*/  FMUL R180, R180, R215.reuse ;  /* 0x000000d7b4b47220 */ /* 0x080fe20000400000 */
[----:B------:R-:W-:Y:S01]  /*b250*/  R2UR UR38, R216 ;  /* 0x00000000d82672ca */ /* 0x000fe200000e0000 */
[-C--:B------:R-:W-:Y:S01]  /*b260*/  FMUL R181, R181, R215.reuse ;  /* 0x000000d7b5b57220 */ /* 0x080fe20000400000 */
[-C--:B------:R-:W-:Y:S01]  /*b270*/  FMUL R178, R178, R220.reuse ;  /* 0x000000dcb2b27220 */ /* 0x080fe20000400000 */
[-C--:B------:R-:W-:Y:S01]  /*b280*/  FMUL R179, R179, R220.reuse ;  /* 0x000000dcb3b37220 */ /* 0x080fe20000400000 */
[-C--:B------:R-:W-:Y:S01]  /*b290*/  FMUL R182, R182, R220.reuse ;  /* 0x000000dcb6b67220 */ /* 0x080fe20000400000 */
[-C--:B------:R-:W-:Y:S01]  /*b2a0*/  FMUL R183, R183, R220.reuse ;  /* 0x000000dcb7b77220 */ /* 0x080fe20000400000 */
[-C--:B------:R-:W-:Y:S01]  /*b2b0*/  FMUL R168, R168, R215.reuse ;  /* 0x000000d7a8a87220 */ /* 0x080fe20000400000 */
[-C--:B------:R-:W-:Y:S01]  /*b2c0*/  FMUL R169, R169, R215.reuse ;  /* 0x000000d7a9a97220 */ /* 0x080fe20000400000 */
[-C--:B------:R-:W-:Y:S01]  /*b2d0*/  FMUL R172, R172, R215.reuse ;  /* 0x000000d7acac7220 */ /* 0x080fe20000400000 */
[----:B------:R-:W-:Y:S01]  /*b2e0*/  FMUL R173, R173, R215 ;  /* 0x000000d7adad7220 */ /* 0x000fe20000400000 */
[-C--:B------:R-:W-:Y:S01]  /*b2f0*/  FMUL R170, R170, R220.reuse ;  /* 0x000000dcaaaa7220 */ /* 0x080fe20000400000 */
[-C--:B------:R-:W-:Y:S01]  /*b300*/  FMUL R171, R171, R220.reuse ;  /* 0x000000dcabab7220 */ /* 0x080fe20000400000 */
[-C--:B------:R-:W-:Y:S01]  /*b310*/  FMUL R174, R174, R220.reuse ;  /* 0x000000dcaeae7220 */ /* 0x080fe20000400000 */
[----:B------:R-:W-:Y:S01]  /*b320*/  FMUL R175, R175, R220 ;  /* 0x000000dcafaf7220 */ /* 0x000fe20000400000 */
[----:B------:R-:W-:-:S02]  /*b330*/  VIADD R216, R214, 0xa00 ;  /* 0x00000a00d6d87836 */ /* 0x000fc40000000000 */
[-C--:B------:R-:W-:Y:S01]  /*b340*/  FMUL R160, R160, R215.reuse ;  /* 0x000000d7a0a07220 */ /* 0x080fe20000400000 */
        /* <DEDUP_REMOVED lines=8> */
[----:B------:R-:W-:Y:S01]  /*b3d0*/  FSETP.GEU.AND P3, PT, R34, -126, PT ;  /* 0xc2fc00002200780b */ /* 0x000fe20003f6e000 */
[-C--:B------:R-:W-:Y:S01]  /*b3e0*/  FMUL R152, R152, R215.reuse ;  /* 0x000000d798987220 */ /* 0x080fe20000400000 */
[----:B------:R-:W-:Y:S01]  /*b3f0*/  FSETP.GEU.AND P6, PT, R35, -126, PT ;  /* 0xc2fc00002300780b */ /* 0x000fe20003fce000 */
[-C--:B------:R-:W-:Y:S01]  /*b400*/  FMUL R153, R153, R215.reuse ;  /* 0x000000d799997220 */ /* 0x080fe20000400000 */
[-C--:B------:R-:W-:Y:S01]  /*b410*/  FMUL R156, R156, R215.reuse ;  /* 0x000000d79c9c7220 */ /* 0x080fe20000400000 */
[----:B------:R-:W-:Y:S01]  /*b420*/  FMUL R157, R157, R215 ;  /* 0x000000d79d9d7220 */ /* 0x000fe20000400000 */
[-C--:B------:R-:W-:Y:S01]  /*b430*/  FMUL R154, R154, R220.reuse ;  /* 0x000000dc9a9a7220 */ /* 0x080fe20000400000 */
[-C--:B------:R-:W-:Y:S01]  /*b440*/  FMUL R155, R155, R220.reuse ;  /* 0x000000dc9b9b7220 */ /* 0x080fe20000400000 */
[-C--:B------:R-:W-:Y:S01]  /*b450*/  FMUL R158, R158, R220.reuse ;  /* 0x000000dc9e9e7220 */ /* 0x080fe20000400000 */
[----:B------:R-:W-:Y:S01]  /*b460*/  FMUL R159, R159, R220 ;  /* 0x000000dc9f9f7220 */ /* 0x000fe20000400000 */
[----:B------:R-:W-:Y:S01]  /*b470*/  FSETP.GEU.AND P4, PT, R38, -126, PT ;  /* 0xc2fc00002600780b */ /* 0x000fe20003f8e000 */
[----:B------:R-:W-:-:S02]  /*b480*/  WARPGROUP.DEPBAR.LE gsb0, 0x0 ;  /* 0x00008000000079c5 */ /* 0x000fc40000010000 */
[----:B------:R-:W-:Y:S01]  /*b490*/  WARPGROUP.ARRIVE ;  /* 0x00000000000079c5 */ /* 0x000fe20000000000 */
[----:B------:R-:W-:Y:S01]  /*b4a0*/  @!P3 FMUL R34, R34, 0.5 ;  /* 0x3f0000002222b820 */ /* 0x000fe20000400000 */
[----:B------:R-:W-:Y:S01]  /*b4b0*/  @!P6 FMUL R35, R35, 0.5 ;  /* 0x3f0000002323e820 */ /* 0x000fe20000400000 */
[----:B------:R-:W-:Y:S01]  /*b4c0*/  FFMA R212, R215, R212, R218 ;  /* 0x000000d4d7d47223 */ /* 0x000fe200000000da */
[----:B------:R-:W-:Y:S01]  /*b4d0*/  FSETP.GEU.AND P2, PT, R32, -126, PT ;  /* 0xc2fc00002000780b */ /* 0x000fe20003f4e000 */
[----:B------:R-:W1:Y:S01]  /*b4e0*/  MUFU.EX2 R228, R34 ;  /* 0x0000002200e47308 */ /* 0x000e620000000800 */
[----:B------:R-:W-:Y:S01]  /*b4f0*/  HGMMA.64x16x16.F32 R192, R24, gdesc[UR48].tnspB, R192, gsb0 ;  /* 0x4020003018c07df0 */ /* 0x000fe200080008c0 */
[----:B------:R-:W-:Y:S01]  /*b500*/  FADD R212, R212, R217 ;  /* 0x000000d9d4d47221 */ /* 0x000fe20000000000 */
[----:B------:R-:W-:Y:S01]  /*b510*/  IMAD.MOV.U32 R31, RZ, RZ, -0x3ffffff0 ;  /* 0xc0000010ff1f7424 */ /* 0x000fe200078e00ff */
[----:B------:R-:W-:Y:S01]  /*b520*/  FSETP.GEU.AND P5, PT, R39, -126, PT ;  /* 0xc2fc00002700780b */ /* 0x000fe20003fae000 */
[----:B------:R-:W-:Y:S01]  /*b530*/  @!P4 FMUL R38, R38, 0.5 ;  /* 0x3f0000002626c820 */ /* 0x000fe20000400000 */
[----:B------:R-:W-:Y:S01]  /*b540*/  FADD R212, R212, R219 ;  /* 0x000000dbd4d47221 */ /* 0x000fe20000000000 */
[----:B------:R-:W-:Y:S01]  /*b550*/  VIADD R216, R214, 0x20 ;  /* 0x00000020d6d87836 */ /* 0x000fe20000000000 */
[----:B------:R-:W2:Y:S01]  /*b560*/  MUFU.EX2 R35, R35 ;  /* 0x0000002300237308 */ /* 0x000ea20000000800 */
[C---:B------:R-:W-:Y:S01]  /*b570*/  R2UR UR23, R31.reuse ;  /* 0x000000001f1772ca */ /* 0x040fe200000e0000 */
[----:B------:R-:W-:Y:S01]  /*b580*/  FADD R226, R212, R29 ;  /* 0x0000001dd4e27221 */ /* 0x000fe20000000000 */
[----:B------:R-:W-:Y:S01]  /*b590*/  IMAD.MOV.U32 R29, RZ, RZ, -0x3ffffff0 ;  /* 0xc0000010ff1d7424 */ /* 0x000fe200078e00ff */
[C---:B------:R-:W-:Y:S01]  /*b5a0*/  R2UR UR9, R31.reuse ;  /* 0x000000001f0972ca */ /* 0x040fe200000e0000 */
[----:B------:R-:W-:Y:S01]  /*b5b0*/  @!P2 FMUL R32, R32, 0.5 ;  /* 0x3f0000002020a820 */ /* 0x000fe20000400000 */
[----:B------:R-:W-:Y:S01]  /*b5c0*/  R2UR UR17, R31 ;  /* 0x000000001f1172ca */ /* 0x000fe200000e0000 */
[----:B------:R-:W-:Y:S01]  /*b5d0*/  IMAD.MOV.U32 R31, RZ, RZ, -0x3ffffff0 ;  /* 0xc0000010ff1f7424 */ /* 0x000fe200078e00ff */
[----:B------:R-:W3:Y:S01]  /*b5e0*/  MUFU.EX2 R38, R38 ;  /* 0x0000002600267308 */ /* 0x000ee20000000800 */
[----:B-1----:R-:W-:Y:S01]  /*b5f0*/  @!P3 FMUL R228, R228, R228 ;  /* 0x000000e4e4e4b220 */ /* 0x002fe20000400000 */
[----:B------:R-:W-:Y:S01]  /*b600*/  FSETP.GEU.AND P3, PT, R33, -126, PT ;  /* 0xc2fc00002100780b */ /* 0x000fe20003f6e000 */
[----:B------:R-:W-:Y:S01]  /*b610*/  @!P5 FMUL R39, R39, 0.5 ;  /* 0x3f0000002727d820 */ /* 0x000fe20000400000 */
[----:B------:R-:W-:Y:S01]  /*b620*/  R2UR UR25, R29 ;  /* 0x000000001d1972ca */ /* 0x000fe200000e0000 */
[----:B------:R-:W-:Y:S01]  /*b630*/  IMAD.MOV.U32 R29, RZ, RZ, -0x3ffffff0 ;  /* 0xc0000010ff1d7424 */ /* 0x000fe200078e00ff */
[----:B------:R-:W-:Y:S01]  /*b640*/  R2UR UR55, R31 ;  /* 0x000000001f3772ca */ /* 0x000fe200000e0000 */
[----:B------:R-:W-:Y:S01]  /*b650*/  IMAD.MOV.U32 R31, RZ, RZ, -0x3ffffff0 ;  /* 0xc0000010ff1f7424 */ /* 0x000fe200078e00ff */
[----:B------:R-:W-:Y:S01]  /*b660*/  R2UR UR26, R216 ;  /* 0x00000000d81a72ca */ /* 0x000fe200000e0000 */
[----:B--2---:R-:W-:Y:S01]  /*b670*/  @!P6 FMUL R35, R35, R35 ;  /* 0x000000232323e220 */ /* 0x004fe20000400000 */
[----:B------:R-:W-:Y:S01]  /*b680*/  FSETP.GEU.AND P6, PT, R36, -126, PT ;  /* 0xc2fc00002400780b */ /* 0x000fe20003fce000 */
[----:B------:R-:W1:Y:S01]  /*b690*/  MUFU.EX2 R39, R39 ;  /* 0x0000002700277308 */ /* 0x000e620000000800 */
[----:B------:R-:W-:Y:S01]  /*b6a0*/  R2UR UR51, R29 ;  /* 0x000000001d3372ca */ /* 0x000fe200000e0000 */
[----:B------:R-:W-:Y:S01]  /*b6b0*/  IMAD.MOV.U32 R29, RZ, RZ, -0x3ffffff0 ;  /* 0xc0000010ff1d7424 */ /* 0x000fe200078e00ff */
[C---:B------:R-:W-:Y:S01]  /*b6c0*/  IADD3 R30, R214.reuse, 0xa20, RZ ;  /* 0x00000a20d61e7810 */ /* 0x040fe20007ffe0ff */
[----:B------:R-:W-:Y:S01]  /*b6d0*/  @!P3 FMUL R33, R33, 0.5 ;  /* 0x3f0000002121b820 */ /* 0x000fe20000400000 */
[----:B------:R-:W-:-:S02]  /*b6e0*/  VIADD R216, R214, 0x420 ;  /* 0x00000420d6d87836 */ /* 0x000fc40000000000 */
[----:B---3--:R-:W-:Y:S01]  /*b6f0*/  @!P4 FMUL R38, R38, R38 ;  /* 0x000000262626c220 */ /* 0x008fe20000400000 */
[----:B------:R-:W-:Y:S01]  /*b700*/  FSETP.GEU.AND P4, PT, R37, -126, PT ;  /* 0xc2fc00002500780b */ /* 0x000fe20003f8e000 */
[----:B------:R-:W-:Y:S01]  /*b710*/  VIADD R28, R214, 0x840 ;  /* 0x00000840d61c7836 */ /* 0x000fe20000000000 */
[----:B------:R-:W-:Y:S01]  /*b720*/  R2UR UR22, R30 ;  /* 0x000000001e1672ca */ /* 0x000fe200000e0000 */
[----:B------:R-:W2:Y:S01]  /*b730*/  MUFU.EX2 R33, R33 ;  /* 0x0000002100217308 */ /* 0x000ea20000000800 */
[----:B------:R-:W-:Y:S01]  /*b740*/  R2UR UR10, R216 ;  /* 0x00000000d80a72ca */ /* 0x000fe200000e0000 */
[----:B------:R-:W-:Y:S01]  /*b750*/  @!P6 FMUL R36, R36, 0.5 ;  /* 0x3f0000002424e820 */ /* 0x000fe20000400000 */
[----:B------:R-:W-:Y:S01]  /*b760*/  IADD3 R216, R214, 0x620, RZ ;  /* 0x00000620d6d87810 */ /* 0x000fe20007ffe0ff */
[----:B------:R-:W-:Y:S01]  /*b770*/  FFMA R213, R220, R213, R221 ;  /* 0x000000d5dcd57223 */ /* 0x000fe200000000dd */
[----:B------:R-:W-:Y:S01]  /*b780*/  IADD3 R30, R214, 0x40, RZ ;  /* 0x00000040d61e7810 */ /* 0x000fe20007ffe0ff */
[----:B------:R-:W-:-:S02]  /*b790*/  WARPGROUP.DEPBAR.LE gsb0, 0x0 ;  /* 0x00008000000079c5 */ /* 0x000fc40000010000 */
[----:B------:R-:W-:Y:S01]  /*b7a0*/  WARPGROUP.ARRIVE ;  /* 0x00000000000079c5 */ /* 0x000fe20000000000 */
[----:B-1----:R-:W-:Y:S01]  /*b7b0*/  @!P5 FMUL R39, R39, R39 ;  /* 0x000000272727d220 */ /* 0x002fe20000400000 */
[----:B------:R-:W-:Y:S01]  /*b7c0*/  @!P4 FMUL R37, R37, 0.5 ;  /* 0x3f0000002525c820 */ /* 0x000fe20000400000 */
[----:B------:R-:W-:Y:S01]  /*b7d0*/  R2UR UR14, R216 ;  /* 0x00000000d80e72ca */ /* 0x000fe200000e0000 */
[----:B------:R-:W-:Y:S01]  /*b7e0*/  FADD R213, R213, R222 ;  /* 0x000000ded5d57221 */ /* 0x000fe20000000000 */
[----:B------:R-:W-:Y:S01]  /*b7f0*/  FSETP.GEU.AND P5, PT, R42, -126, PT ;  /* 0xc2fc00002a00780b */ /* 0x000fe20003fae000 */
[----:B------:R-:W-:Y:S01]  /*b800*/  HGMMA.64x16x16.F32 R184, R24, gdesc[UR44].tnspB, R184, gsb0 ;  /* 0x4020002c18b87df0 */ /* 0x000fe200080008b8 */
[----:B------:R-:W-:Y:S01]  /*b810*/  R2UR UR47, R29 ;  /* 0x000000001d2f72ca */ /* 0x000fe200000e0000 */
[----:B------:R-:W-:Y:S01]  /*b820*/  FADD R213, R213, R224 ;  /* 0x000000e0d5d57221 */ /* 0x000fe20000000000 */
[----:B------:R-:W1:Y:S01]  /*b830*/  MUFU.EX2 R29, R32 ;  /* 0x00000020001d7308 */ /* 0x000e620000000800 */
[----:B--2---:R-:W-:Y:S01]  /*b840*/  @!P3 FMUL R33, R33, R33 ;  /* 0x000000212121b220 */ /* 0x004fe20000400000 */
[----:B------:R-:W-:Y:S01]  /*b850*/  FSETP.GEU.AND P3, PT, R46, -126, PT ;  /* 0xc2fc00002e00780b */ /* 0x000fe20003f6e000 */
[----:B------:R-:W-:Y:S01]  /*b860*/  FADD R227, R213, R223 ;  /* 0x000000dfd5e37221 */ /* 0x000fe20000000000 */
[----:B------:R-:W-:Y:S01]  /*b870*/  R2UR UR8, R30 ;  /* 0x000000001e0872ca */ /* 0x000fe200000e0000 */
[----:B------:R-:W-:Y:S01]  /*b880*/  VIADD R208, R208, 0x1 ;  /* 0x00000001d0d07836 */ /* 0x000fe20000000000 */
[----:B------:R-:W-:Y:S01]  /*b890*/  IADD3 R30, R214, 0x440, RZ ;  /* 0x00000440d61e7810 */ /* 0x000fe20007ffe0ff */
[----:B------:R-:W-:Y:S01]  /*b8a0*/  FADD R227, R227, R228 ;  /* 0x000000e4e3e37221 */ /* 0x000fe20000000000 */
[----:B------:R-:W-:Y:S01]  /*b8b0*/  R2UR UR24, R28 ;  /* 0x000000001c1872ca */ /* 0x000fe200000e0000 */
[----:B------:R-:W-:Y:S01]  /*b8c0*/  @!P5 FMUL R42, R42, 0.5 ;  /* 0x3f0000002a2ad820 */ /* 0x000fe20000400000 */
[----:B------:R-:W-:Y:S01]  /*b8d0*/  R2UR UR16, R30 ;  /* 0x000000001e1072ca */ /* 0x000fe200000e0000 */
[----:B------:R-:W-:Y:S01]  /*b8e0*/  FADD R227, R227, R35 ;  /* 0x00000023e3e37221 */ /* 0x000fe20000000000 */
[----:B------:R-:W-:-:S02]  /*b8f0*/  IADD3 R30, R214, 0xa40, RZ ;  /* 0x00000a40d61e7810 */ /* 0x000fc40007ffe0ff */
[----:B------:R-:W-:Y:S01]  /*b900*/  MOV R34, UR55 ;  /* 0x0000003700227c02 */ /* 0x000fe20008000f00 */
[----:B------:R-:W2:Y:S01]  /*b910*/  MUFU.EX2 R42, R42 ;  /* 0x0000002a002a7308 */ /* 0x000ea20000000800 */
[----:B------:R-:W-:Y:S01]  /*b920*/  @!P3 FMUL R46, R46, 0.5 ;  /* 0x3f0000002e2eb820 */ /* 0x000fe20000400000 */
[----:B-1----:R-:W-:Y:S01]  /*b930*/  @!P2 FMUL R29, R29, R29 ;  /* 0x0000001d1d1da220 */ /* 0x002fe20000400000 */
[----:B------:R-:W-:Y:S01]  /*b940*/  FSETP.GEU.AND P2, PT, R43, -126, PT ;  /* 0xc2fc00002b00780b */ /* 0x000fe20003f4e000 */
[----:B------:R-:W-:Y:S01]  /*b950*/  UMOV UR55, UR25 ;  /* 0x0000001900377c82 */ /* 0x000fe20008000000 */
[----:B------:R-:W-:Y:S01]  /*b960*/  R2UR UR54, R30 ;  /* 0x000000001e3672ca */ /* 0x000fe200000e0000 */
[----:B------:R-:W-:Y:S01]  /*b970*/  FADD R226, R226, R29 ;  /* 0x0000001de2e27221 */ /* 0x000fe20000000000 */
[----:B------:R-:W-:Y:S01]  /*b980*/  MOV R218, UR55 ;  /* 0x0000003700da7c02 */ /* 0x000fe20008000f00 */
[----:B------:R-:W1:Y:S01]  /*b990*/  MUFU.EX2 R46, R46 ;  /* 0x0000002e002e7308 */ /* 0x000e620000000800 */
[----:B------:R-:W-:Y:S01]  /*b9a0*/  UMOV UR55, UR21 ;  /* 0x0000001500377c82 */ /* 0x000fe20008000000 */
[----:B------:R-:W-:Y:S01]  /*b9b0*/  FADD R226, R226, R33 ;  /* 0x00000021e2e27221 */ /* 0x000fe20000000000 */
[----:B------:R-:W-:Y:S01]  /*b9c0*/  MOV R219, UR55 ;  /* 0x0000003700db7c02 */ /* 0x000fe20008000f00 */
[----:B------:R-:W-:Y:S01]  /*b9d0*/  UMOV UR55, UR17 ;  /* 0x0000001100377c82 */ /* 0x000fe20008000000 */
[----:B------:R-:W-:Y:S01]  /*b9e0*/  IADD3 R28, R214, 0xc40, RZ ;  /* 0x00000c40d61c7810 */ /* 0x000fe20007ffe0ff */
[----:B------:R-:W-:Y:S01]  /*b9f0*/  FADD R227, R227, R38 ;  /* 0x00000026e3e37221 */ /* 0x000fe20000000000 */
[----:B------:R-:W-:Y:S01]  /*ba00*/  MOV R212, UR55 ;  /* 0x0000003700d47c02 */ /* 0x000fe20008000f00 */
[----:B------:R-:W-:Y:S01]  /*ba10*/  @!P2 FMUL R43, R43, 0.5 ;  /* 0x3f0000002b2ba820 */ /* 0x000fe20000400000 */
[----:B--2---:R-:W-:Y:S01]  /*ba20*/  @!P5 FMUL R42, R42, R42 ;  /* 0x0000002a2a2ad220 */ /* 0x004fe20000400000 */
[----:B------:R-:W-:Y:S01]  /*ba30*/  FSETP.GEU.AND P5, PT, R41, -126, PT ;  /* 0xc2fc00002900780b */ /* 0x000fe20003fae000 */
[----:B------:R-:W-:Y:S01]  /*ba40*/  UMOV UR55, UR13 ;  /* 0x0000000d00377c82 */ /* 0x000fe20008000000 */
[----:B------:R-:W-:Y:S01]  /*ba50*/  MOV R224, UR54 ;  /* 0x0000003600e07c02 */ /* 0x000fe20008000f00 */
[----:B------:R-:W-:Y:S01]  /*ba60*/  UMOV UR54, UR24 ;  /* 0x0000001800367c82 */ /* 0x000fe20008000000 */
[----:B------:R-:W2:Y:S01]  /*ba70*/  MUFU.EX2 R43, R43 ;  /* 0x0000002b002b7308 */ /* 0x000ea20000000800 */
[----:B------:R-:W-:Y:S01]  /*ba80*/  MOV R225, UR54 ;  /* 0x0000003600e17c02 */ /* 0x000fe20008000f00 */
[----:B------:R-:W-:-:S02]  /*ba90*/  WARPGROUP.DEPBAR.LE gsb0, 0x0 ;  /* 0x00008000000079c5 */ /* 0x000fc40000010000 */
[----:B------:R-:W-:Y:S01]  /*baa0*/  WARPGROUP.ARRIVE ;  /* 0x00000000000079c5 */ /* 0x000fe20000000000 */
[----:B-1----:R-:W-:Y:S01]  /*bab0*/  @!P3 FMUL R46, R46, R46 ;  /* 0x0000002e2e2eb220 */ /* 0x002fe20000400000 */
[----:B------:R-:W-:Y:S01]  /*bac0*/  FSETP.GEU.AND P3, PT, R45, -126, PT ;  /* 0xc2fc00002d00780b */ /* 0x000fe20003f6e000 */
[----:B------:R-:W-:Y:S01]  /*bad0*/  UMOV UR54, UR20 ;  /* 0x0000001400367c82 */ /* 0x000fe20008000000 */
[----:B------:R-:W-:Y:S01]  /*bae0*/  MOV R222, UR55 ;  /* 0x0000003700de7c02 */ /* 0x000fe20008000f00 */
[----:B------:R-:W-:Y:S01]  /*baf0*/  @!P5 FMUL R41, R41, 0.5 ;  /* 0x3f0000002929d820 */ /* 0x000fe20000400000 */
[----:B------:R-:W-:Y:S01]  /*bb00*/  HGMMA.64x16x16.F32 R176, R24, gdesc[UR36].tnspB, R176, gsb0 ;  /* 0x4020002418b07df0 */ /* 0x000fe200080008b0 */
[----:B------:R-:W-:Y:S01]  /*bb10*/  R2UR UR39, R31 ;  /* 0x000000001f2772ca */ /* 0x000fe200000e0000 */
[----:B------:R-:W-:Y:S01]  /*bb20*/  UMOV UR55, UR9 ;  /* 0x0000000900377c82 */ /* 0x000fe20008000000 */
[----:B------:R-:W-:Y:S01]  /*bb30*/  MOV R31, 0xc0000010 ;  /* 0xc0000010001f7802 */ /* 0x000fe20000000f00 */
[----:B------:R-:W-:Y:S01]  /*bb40*/  FADD R227, R227, R39 ;  /* 0x00000027e3e37221 */ /* 0x000fe20000000000 */
[----:B------:R-:W1:Y:S01]  /*bb50*/  MUFU.EX2 R41, R41 ;  /* 0x0000002900297308 */ /* 0x000e620000000800 */
[----:B------:R-:W-:Y:S01]  /*bb60*/  MOV R221, UR54 ;  /* 0x0000003600dd7c02 */ /* 0x000fe20008000f00 */
[----:B--2---:R-:W-:Y:S01]  /*bb70*/  @!P2 FMUL R43, R43, R43 ;  /* 0x0000002b2b2ba220 */ /* 0x004fe20000400000 */
[----:B------:R-:W-:Y:S01]  /*bb80*/  FSETP.GEU.AND P2, PT, R44, -126, PT ;  /* 0xc2fc00002c00780b */ /* 0x000fe20003f4e000 */
[----:B------:R-:W-:Y:S01]  /*bb90*/  @!P3 FMUL R45, R45, 0.5 ;  /* 0x3f0000002d2db820 */ /* 0x000fe20000400000 */
[----:B------:R-:W-:Y:S01]  /*bba0*/  UMOV UR54, UR16 ;  /* 0x0000001000367c82 */ /* 0x000fe20008000000 */
[----:B------:R-:W-:Y:S01]  /*bbb0*/  R2UR UR50, R28 ;  /* 0x000000001c3272ca */ /* 0x000fe200000e0000 */
[----:B------:R-:W-:Y:S01]  /*bbc0*/  FADD R227, R227, R42 ;  /* 0x0000002ae3e37221 */ /* 0x000fe20000000000 */
[----:B------:R-:W-:Y:S01]  /*bbd0*/  MOV R213, UR54 ;  /* 0x0000003600d57c02 */ /* 0x000fe20008000f00 */
[----:B------:R-:W-:Y:S01]  /*bbe0*/  UMOV UR54, UR12 ;  /* 0x0000000c00367c82 */ /* 0x000fe20008000000 */
[----:B------:R-:W-:Y:S01]  /*bbf0*/  IADD3 R30, R214, 0x60, RZ ;  /* 0x00000060d61e7810 */ /* 0x000fe20007ffe0ff */
[----:B------:R-:W-:Y:S01]  /*bc00*/  FADD R227, R227, R43 ;  /* 0x0000002be3e37221 */ /* 0x000fe20000000000 */
[----:B------:R-:W-:Y:S01]  /*bc10*/  MOV R217, UR54 ;  /* 0x0000003600d97c02 */ /* 0x000fe20008000f00 */
[----:B------:R-:W-:Y:S01]  /*bc20*/  UMOV UR54, UR8 ;  /* 0x0000000800367c82 */ /* 0x000fe20008000000 */
[----:B------:R-:W-:Y:S01]  /*bc30*/  R2UR UR38, R30 ;  /* 0x000000001e2672ca */ /* 0x000fe200000e0000 */
[----:B------:R-:W-:Y:S01]  /*bc40*/  FADD R227, R227, R46 ;  /* 0x0000002ee3e37221 */ /* 0x000fe20000000000 */
[----:B------:R-:W-:Y:S01]  /*bc50*/  @!P2 FMUL R44, R44, 0.5 ;  /* 0x3f0000002c2ca820 */ /* 0x000fe20000400000 */
[----:B-1----:R-:W-:Y:S01]  /*bc60*/  @!P5 FMUL R41, R41, R41 ;  /* 0x000000292929d220 */ /* 0x002fe20000400000 */
[----:B------:R-:W-:-:S02]  /*bc70*/  FSETP.GEU.AND P5, PT, R54, -126, PT ;  /* 0xc2fc00003600780b */ /* 0x000fc40003fae000 */
[C---:B------:R-:W-:Y:S02]  /*bc80*/  IADD3 R28, R214.reuse, 0x260, RZ ;  /* 0x00000260d61c7810 */ /* 0x040fe40007ffe0ff */
[----:B------:R-:W-:Y:S02]  /*bc90*/  IADD3 R30, R214, 0x460, RZ ;  /* 0x00000460d61e7810 */ /* 0x000fe40007ffe0ff */
[----:B------:R-:W-:Y:S02]  /*bca0*/  R2UR UR46, R28 ;  /* 0x000000001c2e72ca */ /* 0x000fe400000e0000 */
[----:B------:R-:W-:Y:S02]  /*bcb0*/  IADD3 R28, R214, 0xa60, RZ ;  /* 0x00000a60d61c7810 */ /* 0x000fe40007ffe0ff */
[----:B------:R-:W-:Y:S02]  /*bcc0*/  MOV R223, UR52 ;  /* 0x0000003400df7c02 */ /* 0x000fe40008000f00 */
[----:B------:R-:W-:Y:S01]  /*bcd0*/  MOV R216, UR53 ;  /* 0x0000003500d87c02 */ /* 0x000fe20008000f00 */
[----:B------:R-:W-:Y:S01]  /*bce0*/  @!P5 FMUL R54, R54, 0.5 ;  /* 0x3f0000003636d820 */ /* 0x000fe20000400000 */
[----:B------:R-:W-:-:S02]  /*bcf0*/  R2UR UR52, R223 ;  /* 0x00000000df3472ca */ /* 0x000fc400000e0000 */
[----:B------:R-:W-:Y:S02]  /*bd00*/  R2UR UR53, R216 ;  /* 0x00000000d83572ca */ /* 0x000fe400000e0000 */
[----:B------:R-:W-:Y:S01]  /*bd10*/  MOV R215, 0xc0000010 ;  /* 0xc000001000d77802 */ /* 0x000fe20000000f00 */
[----:B------:R-:W-:Y:S02]  /*bd20*/  WARPGROUP.DEPBAR.LE gsb0, 0x0 ;  /* 0x00008000000079c5 */ /* 0x000fe40000010000 */
[----:B------:R-:W-:Y:S01]  /*bd30*/  WARPGROUP.ARRIVE ;  /* 0x00000000000079c5 */ /* 0x000fe20000000000 */
[----:B------:R-:W1:Y:S05]  /*bd40*/  MUFU.EX2 R54, R54 ;  /* 0x0000003600367308 */ /* 0x000e6a0000000800 */
[----:B------:R-:W-:Y:S01]  /*bd50*/  HGMMA.64x16x16.F32 R168, R24, gdesc[UR40].tnspB, R168, gsb0 ;  /* 0x4020002818a87df0 */ /* 0x000fe200080008a8 */
[----:B------:R-:W-:-:S02]  /*bd60*/  R2UR UR43, R31 ;  /* 0x000000001f2b72ca */ /* 0x000fc400000e0000 */
[----:B------:R-:W2:Y:S01]  /*bd70*/  MUFU.EX2 R31, R36 ;  /* 0x00000024001f7308 */ /* 0x000ea20000000800 */
[----:B------:R-:W-:Y:S01]  /*bd80*/  R2UR UR42, R30 ;  /* 0x000000001e2a72ca */ /* 0x000fe200000e0000 */
[----:B------:R-:W-:Y:S02]  /*bd90*/  VIADD R30, R214, 0x860 ;  /* 0x00000860d61e7836 */ /* 0x000fe40000000000 */
[----:B-1----:R-:W-:Y:S01]  /*bda0*/  @!P5 FMUL R54, R54, R54 ;  /* 0x000000363636d220 */ /* 0x002fe20000400000 */
[----:B------:R-:W-:Y:S01]  /*bdb0*/  FSETP.GEU.AND P5, PT, R53, -126, PT ;  /* 0xc2fc00003500780b */ /* 0x000fe20003fae000 */
[----:B--2---:R-:W-:Y:S01]  /*bdc0*/  @!P6 FMUL R31, R31, R31 ;  /* 0x0000001f1f1fe220 */ /* 0x004fe20000400000 */
[----:B------:R-:W-:-:S03]  /*bdd0*/  FSETP.GEU.AND P6, PT, R40, -126, PT ;  /* 0xc2fc00002800780b */ /* 0x000fc60003fce000 */
[----:B------:R-:W-:-:S08]  /*bde0*/  FADD R226, R226, R31 ;  /* 0x0000001fe2e27221 */ /* 0x000fd00000000000 */
[----:B------:R-:W-:Y:S02]  /*bdf0*/  @!P5 FMUL R53, R53, 0.5 ;  /* 0x3f0000003535d820 */ /* 0x000fe40000400000 */
[----:B------:R-:W-:Y:S01]  /*be00*/  @!P6 FMUL R40, R40, 0.5 ;  /* 0x3f0000002828e820 */ /* 0x000fe20000400000 */
[----:B------:R-:W-:Y:S02]  /*be10*/  WARPGROUP.DEPBAR.LE gsb0, 0x0 ;  /* 0x00008000000079c5 */ /* 0x000fe40000010000 */
[----:B------:R-:W-:-:S06]  /*be20*/  WARPGROUP.ARRIVE ;  /* 0x00000000000079c5 */ /* 0x000fcc0000000000 */
[----:B------:R-:W-:Y:S03]  /*be30*/  HGMMA.64x16x16.F32 R160, R24, gdesc[UR32].tnspB, R160, gsb0 ;  /* 0x4020002018a07df0 */ /* 0x000fe600080008a0 */
[----:B------:R-:W-:Y:S02]  /*be40*/  WARPGROUP.DEPBAR.LE gsb0, 0x0 ;  /* 0x00008000000079c5 */ /* 0x000fe40000010000 */
[----:B------:R-:W-:-:S06]  /*be50*/  WARPGROUP.ARRIVE ;  /* 0x00000000000079c5 */ /* 0x000fcc0000000000 */
[----:B------:R-:W-:Y:S01]  /*be60*/  HGMMA.64x16x16.F32 R152, R24, gdesc[UR28].tnspB, R152, gsb0 ;  /* 0x4020001c18987df0 */ /* 0x000fe20008000898 */
[----:B------:R-:W-:Y:S02]  /*be70*/  R2UR UR30, R30 ;  /* 0x000000001e1e72ca */ /* 0x000fe400000e0000 */
[C---:B------:R-:W-:Y:S01]  /*be80*/  IADD3 R30, R214.reuse, 0xc60, RZ ;  /* 0x00000c60d61e7810 */ /* 0x040fe20007ffe0ff */
[----:B------:R-:W-:Y:S02]  /*be90*/  WARPGROUP.DEPBAR.LE gsb0, 0x0 ;  /* 0x00008000000079c5 */ /* 0x000fe40000010000 */
[----:B------:R-:W1:Y:S01]  /*bea0*/  MUFU.EX2 R26, R37 ;  /* 0x00000025001a7308 */ /* 0x000e620000000800 */
[----:B------:R-:W-:Y:S01]  /*beb0*/  VIADD R24, R214, 0x660 ;  /* 0x00000660d6187836 */ /* 0x000fe20000000000 */
[----:B------:R-:W-:Y:S02]  /*bec0*/  MOV R25, 0xc0000010 ;  /* 0xc000001000197802 */ /* 0x000fe40000000f00 */
[----:B------:R-:W-:-:S02]  /*bed0*/  F2FP.F16.F32.PACK_AB R27, R39, R38 ;  /* 0x00000026271b723e */ /* 0x000fc400000000ff */
[----:B------:R-:W-:Y:S02]  /*bee0*/  R2UR UR34, R24 ;  /* 0x00000000182272ca */ /* 0x000fe400000e0000 */
[----:B------:R-:W-:Y:S02]  /*bef0*/  R2UR UR35, R25 ;  /* 0x00000000192372ca */ /* 0x000fe400000e0000 */
[----:B------:R-:W-:Y:S02]  /*bf00*/  F2FP.F16.F32.PACK_AB R25, R35, R228 ;  /* 0x000000e42319723e */ /* 0x000fe400000000ff */
[----:B------:R-:W-:Y:S01]  /*bf10*/  F2FP.F16.F32.PACK_AB R24, R33, R29 ;  /* 0x0000001d2118723e */ /* 0x000fe200000000ff */
[----:B------:R-:W-:Y:S01]  /*bf20*/  IMAD.MOV.U32 R29, RZ, RZ, -0x3ffffff0 ;  /* 0xc0000010ff1d7424 */ /* 0x000fe200078e00ff */
[----:B------:R-:W2:Y:S01]  /*bf30*/  MUFU.EX2 R33, R40 ;  /* 0x0000002800217308 */ /* 0x000ea20000000800 */
[----:B------:R-:W-:Y:S01]  /*bf40*/  MOV R35, UR52 ;  /* 0x0000003400237c02 */ /* 0x000fe20008000f00 */
[----:B-1----:R-:W-:Y:S01]  /*bf50*/  @!P4 FMUL R26, R26, R26 ;  /* 0x0000001a1a1ac220 */ /* 0x002fe20000400000 */
[----:B------:R-:W-:-:S02]  /*bf60*/  FSETP.GEU.AND P4, PT, R47, -126, PT ;  /* 0xc2fc00002f00780b */ /* 0x000fc40003f8e000 */
[----:B------:R-:W-:Y:S01]  /*bf70*/  R2UR UR52, R35 ;  /* 0x00000000233472ca */ /* 0x000fe200000e0000 */
[----:B------:R-:W-:Y:S01]  /*bf80*/  FADD R226, R226, R26 ;  /* 0x0000001ae2e27221 */ /* 0x000fe20000000000 */
[----:B------:R-:W-:Y:S01]  /*bf90*/  F2FP.F16.F32.PACK_AB R26, R26, R31 ;  /* 0x0000001f1a1a723e */ /* 0x000fe200000000ff */
[----:B------:R-:W-:-:S03]  /*bfa0*/  IMAD.MOV.U32 R31, RZ, RZ, -0x3ffffff0 ;  /* 0xc0000010ff1f7424 */ /* 0x000fc600078e00ff */
[----:B------:R-:W-:Y:S02]  /*bfb0*/  WARPGROUP.ARRIVE ;  /* 0x00000000000079c5 */ /* 0x000fe40000000000 */
[----:B------:R-:W-:Y:S01]  /*bfc0*/  R2UR UR31, R31 ;  /* 0x000000001f1f72ca */ /* 0x000fe200000e0000 */
[----:B------:R-:W-:Y:S02]  /*bfd0*/  IMAD.MOV.U32 R31, RZ, RZ, -0x3ffffff0 ;  /* 0xc0000010ff1f7424 */ /* 0x000fe400078e00ff */
[----:B------:R-:W-:Y:S01]  /*bfe0*/  @!P4 FMUL R47, R47, 0.5 ;  /* 0x3f0000002f2fc820 */ /* 0x000fe20000400000 */
[----:B------:R-:W-:Y:S01]  /*bff0*/  HGMMA.64x16x16.F32 R200, R24, gdesc[UR24].tnspB, R200, gsb0 ;  /* 0x4020001818c87df0 */ /* 0x000fe200080008c8 */
[----:B--2---:R-:W-:Y:S01]  /*c000*/  @!P6 FMUL R33, R33, R33 ;  /* 0x000000212121e220 */ /* 0x004fe20000400000 */
[----:B------:R-:W-:-:S03]  /*c010*/  FSETP.GEU.AND P6, PT, R51, -126, PT ;  /* 0xc2fc00003300780b */ /* 0x000fc60003fce000 */
[----:B------:R-:W1:Y:S01]  /*c020*/  MUFU.EX2 R47, R47 ;  /* 0x0000002f002f7308 */ /* 0x000e620000000800 */
[----:B------:R-:W-:-:S04]  /*c030*/  FADD R226, R226, R33 ;  /* 0x00000021e2e27221 */ /* 0x000fc80000000000 */
[----:B------:R-:W-:-:S05]  /*c040*/  FADD R226, R226, R41 ;  /* 0x00000029e2e27221 */ /* 0x000fca0000000000 */
[----:B------:R-:W-:-:S06]  /*c050*/  @!P6 FMUL R51, R51, 0.5 ;  /* 0x3f0000003333e820 */ /* 0x000fcc0000400000 */
[----:B------:R-:W2:Y:S01]  /*c060*/  MUFU.EX2 R51, R51 ;  /* 0x0000003300337308 */ /* 0x000ea20000000800 */
[----:B-1----:R-:W-:Y:S01]  /*c070*/  @!P4 FMUL R47, R47, R47 ;  /* 0x0000002f2f2fc220 */ /* 0x002fe20000400000 */
[----:B------:R-:W-:-:S03]  /*c080*/  FSETP.GEU.AND P4, PT, R50, -126, PT ;  /* 0xc2fc00003200780b */ /* 0x000fc60003f8e000 */
[----:B------:R-:W-:-:S10]  /*c090*/  FADD R227, R227, R47 ;  /* 0x0000002fe3e37221 */ /* 0x000fd40000000000 */
[----:B------:R-:W-:Y:S01]  /*c0a0*/  @!P4 FMUL R50, R50, 0.5 ;  /* 0x3f0000003232c820 */ /* 0x000fe20000400000 */
[----:B--2---:R-:W-:Y:S01]  /*c0b0*/  @!P6 FMUL R51, R51, R51 ;  /* 0x000000333333e220 */ /* 0x004fe20000400000 */
[----:B------:R-:W-:Y:S01]  /*c0c0*/  FSETP.GEU.AND P6, PT, R52, -126, PT ;  /* 0xc2fc00003400780b */ /* 0x000fe20003fce000 */
[----:B------:R-:W-:Y:S02]  /*c0d0*/  WARPGROUP.DEPBAR.LE gsb0, 0x0 ;  /* 0x00008000000079c5 */ /* 0x000fe40000010000 */
[----:B------:R-:W-:Y:S01]  /*c0e0*/  WARPGROUP.ARRIVE ;  /* 0x00000000000079c5 */ /* 0x000fe20000000000 */
[----:B------:R-:W1:Y:S05]  /*c0f0*/  MUFU.EX2 R50, R50 ;  /* 0x0000003200327308 */ /* 0x000e6a0000000800 */
[----:B------:R-:W-:Y:S01]  /*c100*/  HGMMA.64x16x16.F32 R192, R24, gdesc[UR4].tnspB, R192, gsb0 ;  /* 0x4020000418c07df0 */ /* 0x000fe200080008c0 */
[----:B------:R-:W-:Y:S01]  /*c110*/  R2UR UR7, R29 ;  /* 0x000000001d0772ca */ /* 0x000fe200000e0000 */
[----:B------:R-:W-:-:S02]  /*c120*/  IMAD.MOV.U32 R29, RZ, RZ, -0x3ffffff0 ;  /* 0xc0000010ff1d7424 */ /* 0x000fc400078e00ff */
[----:B------:R-:W-:Y:S01]  /*c130*/  @!P6 FMUL R52, R52, 0.5 ;  /* 0x3f0000003434e820 */ /* 0x000fe20000400000 */
[----:B------:R-:W-:Y:S02]  /*c140*/  R2UR UR6, R28 ;  /* 0x000000001c0672ca */ /* 0x000fe400000e0000 */
[----:B------:R-:W-:Y:S01]  /*c150*/  IADD3 R28, R214, 0x80, RZ ;  /* 0x00000080d61c7810 */ /* 0x000fe20007ffe0ff */
[----:B-1----:R-:W-:Y:S01]  /*c160*/  @!P4 FMUL R50, R50, R50 ;  /* 0x000000323232c220 */ /* 0x002fe20000400000 */
[----:B------:R-:W-:-:S03]  /*c170*/  FSETP.GEU.AND P4, PT, R49, -126, PT ;  /* 0xc2fc00003100780b */ /* 0x000fc60003f8e000 */
[----:B------:R-:W-:-:S04]  /*c180*/  FADD R227, R227, R50 ;  /* 0x00000032e3e37221 */ /* 0x000fc80000000000 */
[----:B------:R-:W-:-:S04]  /*c190*/  FADD R227, R227, R51 ;  /* 0x00000033e3e37221 */ /* 0x000fc80000000000 */
[----:B------:R-:W-:Y:S02]  /*c1a0*/  FADD R227, R227, R54 ;  /* 0x00000036e3e37221 */ /* 0x000fe40000000000 */
[----:B------:R-:W-:-:S06]  /*c1b0*/  @!P4 FMUL R49, R49, 0.5 ;  /* 0x3f0000003131c820 */ /* 0x000fcc0000400000 */
[----:B------:R-:W1:Y:S01]  /*c1c0*/  MUFU.EX2 R49, R49 ;  /* 0x0000003100317308 */ /* 0x000e620000000800 */
[----:B------:R-:W-:Y:S02]  /*c1d0*/  WARPGROUP.DEPBAR.LE gsb0, 0x0 ;  /* 0x00008000000079c5 */ /* 0x000fe40000010000 */
[----:B------:R-:W-:Y:S01]  /*c1e0*/  WARPGROUP.ARRIVE ;  /* 0x00000000000079c5 */ /* 0x000fe20000000000 */
[----:B-1----:R-:W-:-:S05]  /*c1f0*/  @!P4 FMUL R49, R49, R49 ;  /* 0x000000313131c220 */ /* 0x002fca0000400000 */
[----:B------:R-:W-:Y:S01]  /*c200*/  HGMMA.64x16x16.F32 R184, R24, gdesc[UR8].tnspB, R184, gsb0 ;  /* 0x4020000818b87df0 */ /* 0x000fe200080008b8 */
[----:B------:R-:W-:Y:S01]  /*c210*/  R2UR UR11, R31 ;  /* 0x000000001f0b72ca */ /* 0x000fe200000e0000 */
[----:B------:R-:W-:Y:S01]  /*c220*/  IMAD.MOV.U32 R31, RZ, RZ, -0x3ffffff0 ;  /* 0xc0000010ff1f7424 */ /* 0x000fe200078e00ff */
[----:B------:R-:W-:Y:S02]  /*c230*/  R2UR UR10, R30 ;  /* 0x000000001e0a72ca */ /* 0x000fe400000e0000 */
[----:B------:R-:W-:Y:S02]  /*c240*/  FSETP.GEU.AND P4, PT, R62, -126, PT ;  /* 0xc2fc00003e00780b */ /* 0x000fe40003f8e000 */
[----:B------:R-:W-:-:S11]  /*c250*/  IADD3 R30, R214, 0x280, RZ ;  /* 0x00000280d61e7810 */ /* 0x000fd60007ffe0ff */
[----:B------:R-:W-:-:S06]  /*c260*/  @!P4 FMUL R62, R62, 0.5 ;  /* 0x3f0000003e3ec820 */ /* 0x000fcc0000400000 */
[----:B------:R-:W1:Y:S02]  /*c270*/  MUFU.EX2 R62, R62 ;  /* 0x0000003e003e7308 */ /* 0x000e640000000800 */
[----:B-1----:R-:W-:Y:S01]  /*c280*/  @!P4 FMUL R62, R62, R62 ;  /* 0x0000003e3e3ec220 */ /* 0x002fe20000400000 */
[----:B------:R-:W-:Y:S02]  /*c290*/  WARPGROUP.DEPBAR.LE gsb0, 0x0 ;  /* 0x00008000000079c5 */ /* 0x000fe40000010000 */
[----:B------:R-:W-:Y:S01]  /*c2a0*/  WARPGROUP.ARRIVE ;  /* 0x00000000000079c5 */ /* 0x000fe20000000000 */
[----:B------:R-:W-:-:S05]  /*c2b0*/  FSETP.GEU.AND P4, PT, R61, -126, PT ;  /* 0xc2fc00003d00780b */ /* 0x000fca0003f8e000 */
[----:B------:R-:W-:Y:S01]  /*c2c0*/  HGMMA.64x16x16.F32 R176, R24, gdesc[UR12].tnspB, R176, gsb0 ;  /* 0x4020000c18b07df0 */ /* 0x000fe200080008b0 */
[----:B------:R-:W-:Y:S02]  /*c2d0*/  R2UR UR15, R29 ;  /* 0x000000001d0f72ca */ /* 0x000fe400000e0000 */
[----:B------:R-:W-:Y:S02]  /*c2e0*/  MOV R29, 0xc0000010 ;  /* 0xc0000010001d7802 */ /* 0x000fe40000000f00 */
[----:B------:R-:W-:Y:S02]  /*c2f0*/  R2UR UR14, R28 ;  /* 0x000000001c0e72ca */ /* 0x000fe400000e0000 */
[----:B------:R-:W-:Y:S01]  /*c300*/  IADD3 R28, R214, 0x480, RZ ;  /* 0x00000480d61c7810 */ /* 0x000fe20007ffe0ff */
[----:B------:R-:W-:Y:S01]  /*c310*/  @!P4 FMUL R61, R61, 0.5 ;  /* 0x3f0000003d3dc820 */ /* 0x000fe20000400000 */
[----:B------:R-:W-:Y:S02]  /*c320*/  WARPGROUP.DEPBAR.LE gsb0, 0x0 ;  /* 0x00008000000079c5 */ /* 0x000fe40000010000 */
[----:B------:R-:W-:-:S06]  /*c330*/  WARPGROUP.ARRIVE ;  /* 0x00000000000079c5 */ /* 0x000fcc0000000000 */
[----:B------:R-:W-:Y:S01]  /*c340*/  HGMMA.64x16x16.F32 R168, R24, gdesc[UR16].tnspB, R168, gsb0 ;  /* 0x4020001018a87df0 */ /* 0x000fe200080008a8 */
[----:B------:R-:W-:Y:S02]  /*c350*/  R2UR UR19, R31 ;  /* 0x000000001f1372ca */ /* 0x000fe400000e0000 */
[----:B------:R1:W2:Y:S01]  /*c360*/  MUFU.EX2 R31, R44 ;  /* 0x0000002c001f7308 */ /* 0x0002a20000000800 */
[----:B------:R-:W-:Y:S02]  /*c370*/  R2UR UR18, R30 ;  /* 0x000000001e1272ca */ /* 0x000fe400000e0000 */
[----:B------:R-:W-:-:S04]  /*c380*/  IADD3 R30, R214, 0xa80, RZ ;  /* 0x00000a80d61e7810 */ /* 0x000fc80007ffe0ff */
[----:B------:R-:W-:Y:S02]  /*c390*/  R2UR UR20, R30 ;  /* 0x000000001e1472ca */ /* 0x000fe400000e0000 */
[----:B------:R-:W-:Y:S02]  /*c3a0*/  IADD3 R30, R214, 0xa0, RZ ;  /* 0x000000a0d61e7810 */ /* 0x000fe40007ffe0ff */
[----:B-1----:R-:W-:Y:S02]  /*c3b0*/  MOV R44, UR52 ;  /* 0x00000034002c7c02 */ /* 0x002fe40008000f00 */
[----:B------:R-:W-:Y:S02]  /*c3c0*/  R2UR UR8, R30 ;  /* 0x000000001e0872ca */ /* 0x000fe400000e0000 */
[----:B------:R-:W-:Y:S01]  /*c3d0*/  IADD3 R30, R214, 0x4a0, RZ ;  /* 0x000004a0d61e7810 */ /* 0x000fe20007ffe0ff */
[----:B--2---:R-:W-:Y:S01]  /*c3e0*/  @!P2 FMUL R31, R31, R31 ;  /* 0x0000001f1f1fa220 */ /* 0x004fe20000400000 */
[----:B------:R-:W-:-:S02]  /*c3f0*/  FSETP.GEU.AND P2, PT, R55, -126, PT ;  /* 0xc2fc00003700780b */ /* 0x000fc40003f4e000 */
[----:B------:R-:W-:Y:S01]  /*c400*/  R2UR UR16, R30 ;  /* 0x000000001e1072ca */ /* 0x000fe200000e0000 */
[----:B------:R-:W-:Y:S01]  /*c410*/  FADD R226, R226, R31 ;  /* 0x0000001fe2e27221 */ /* 0x000fe20000000000 */
[----:B------:R-:W-:Y:S01]  /*c420*/  VIADD R30, R214, 0x8a0 ;  /* 0x000008a0d61e7836 */ /* 0x000fe20000000000 */
[----:B------:R-:W-:-:S08]  /*c430*/  R2UR UR52, R44 ;  /* 0x000000002c3472ca */ /* 0x000fd000000e0000 */
[----:B------:R-:W-:-:S06]  /*c440*/  @!P2 FMUL R55, R55, 0.5 ;  /* 0x3f0000003737a820 */ /* 0x000fcc0000400000 */
[----:B------:R-:W1:Y:S01]  /*c450*/  MUFU.EX2 R55, R55 ;  /* 0x0000003700377308 */ /* 0x000e620000000800 */
[----:B------:R-:W-:Y:S02]  /*c460*/  WARPGROUP.DEPBAR.LE gsb0, 0x0 ;  /* 0x00008000000079c5 */ /* 0x000fe40000010000 */
[----:B------:R-:W-:-:S06]  /*c470*/  WARPGROUP.ARRIVE ;  /* 0x00000000000079c5 */ /* 0x000fcc0000000000 */
[----:B------:R-:W-:Y:S01]  /*c480*/  HGMMA.64x16x16.F32 R160, R24, gdesc[UR20].tnspB, R160, gsb0 ;  /* 0x4020001418a07df0 */ /* 0x000fe200080008a0 */
[----:B------:R-:W-:Y:S02]  /*c490*/  R2UR UR23, R29 ;  /* 0x000000001d1772ca */ /* 0x000fe400000e0000 */
[----:B------:R-:W-:Y:S02]  /*c4a0*/  MOV R29, 0xc0000010 ;  /* 0xc0000010001d7802 */ /* 0x000fe40000000f00 */
[----:B------:R-:W-:Y:S01]  /*c4b0*/  R2UR UR22, R28 ;  /* 0x000000001c1672ca */ /* 0x000fe200000e0000 */
[----:B------:R-:W-:Y:S01]  /*c4c0*/  VIADD R28, R214, 0x680 ;  /* 0x00000680d61c7836 */ /* 0x000fe20000000000 */
[----:B------:R-:W-:Y:S01]  /*c4d0*/  R2UR UR27, R29 ;  /* 0x000000001d1b72ca */ /* 0x000fe200000e0000 */
[----:B------:R-:W-:Y:S02]  /*c4e0*/  IMAD.MOV.U32 R29, RZ, RZ, -0x3ffffff0 ;  /* 0xc0000010ff1d7424 */ /* 0x000fe400078e00ff */
[----:B-1----:R-:W-:Y:S01]  /*c4f0*/  @!P2 FMUL R55, R55, R55 ;  /* 0x000000373737a220 */ /* 0x002fe20000400000 */
[----:B------:R-:W-:-:S02]  /*c500*/  FSETP.GEU.AND P2, PT, R58, -126, PT ;  /* 0xc2fc00003a00780b */ /* 0x000fc40003f4e000 */
[----:B------:R-:W-:Y:S01]  /*c510*/  R2UR UR26, R28 ;  /* 0x000000001c1a72ca */ /* 0x000fe200000e0000 */
[----:B------:R-:W-:Y:S02]  /*c520*/  VIADD R28, R214, 0x880 ;  /* 0x00000880d61c7836 */ /* 0x000fe40000000000 */
[----:B------:R-:W-:-:S08]  /*c530*/  FADD R227, R227, R55 ;  /* 0x00000037e3e37221 */ /* 0x000fd00000000000 */
[----:B------:R-:W-:-:S06]  /*c540*/  @!P2 FMUL R58, R58, 0.5 ;  /* 0x3f0000003a3aa820 */ /* 0x000fcc0000400000 */
[----:B------:R-:W1:Y:S01]  /*c550*/  MUFU.EX2 R58, R58 ;  /* 0x0000003a003a7308 */ /* 0x000e620000000800 */
[----:B------:R-:W-:Y:S02]  /*c560*/  WARPGROUP.DEPBAR.LE gsb0, 0x0 ;  /* 0x00008000000079c5 */ /* 0x000fe40000010000 */
[----:B------:R-:W-:Y:S01]  /*c570*/  WARPGROUP.ARRIVE ;  /* 0x00000000000079c5 */ /* 0x000fe20000000000 */
[----:B-1----:R-:W-:Y:S01]  /*c580*/  @!P2 FMUL R58, R58, R58 ;  /* 0x0000003a3a3aa220 */ /* 0x002fe20000400000 */
[----:B------:R-:W-:-:S04]  /*c590*/  FSETP.GEU.AND P2, PT, R57, -126, PT ;  /* 0xc2fc00003900780b */ /* 0x000fc80003f4e000 */
[----:B------:R-:W-:Y:S01]  /*c5a0*/  HGMMA.64x16x16.F32 R152, R24, gdesc[UR56].tnspB, R152, gsb0 ;  /* 0x4020003818987df0 */ /* 0x000fe20008000898 */
[----:B------:R-:W-:Y:S01]  /*c5b0*/  R2UR UR59, R29 ;  /* 0x000000001d3b72ca */ /* 0x000fe200000e0000 */
[----:B------:R-:W-:Y:S01]  /*c5c0*/  IMAD.MOV.U32 R29, RZ, RZ, -0x3ffffff0 ;  /* 0xc0000010ff1d7424 */ /* 0x000fe200078e00ff */
[----:B------:R-:W-:Y:S01]  /*c5d0*/  R2UR UR58, R28 ;  /* 0x000000001c3a72ca */ /* 0x000fe200000e0000 */
[----:B------:R-:W-:Y:S02]  /*c5e0*/  VIADD R28, R214, 0xc80 ;  /* 0x00000c80d61c7836 */ /* 0x000fe40000000000 */
[----:B------:R-:W-:Y:S01]  /*c5f0*/  FADD R227, R227, R58 ;  /* 0x0000003ae3e37221 */ /* 0x000fe20000000000 */
[----:B------:R-:W-:Y:S01]  /*c600*/  R2UR UR25, R29 ;  /* 0x000000001d1972ca */ /* 0x000fe200000e0000 */
[----:B------:R-:W-:Y:S01]  /*c610*/  IMAD.MOV.U32 R29, RZ, RZ, -0x3ffffff0 ;  /* 0xc0000010ff1d7424 */ /* 0x000fe200078e00ff */
[----:B------:R-:W-:Y:S01]  /*c620*/  R2UR UR24, R28 ;  /* 0x000000001c1872ca */ /* 0x000fe200000e0000 */
[----:B------:R-:W-:Y:S01]  /*c630*/  @!P2 FMUL R57, R57, 0.5 ;  /* 0x3f0000003939a820 */ /* 0x000fe20000400000 */
[----:B------:R-:W-:-:S02]  /*c640*/  VIADD R28, R214, 0x2a0 ;  /* 0x000002a0d61c7836 */ /* 0x000fc40000000000 */
[----:B------:R-:W-:Y:S02]  /*c650*/  R2UR UR13, R29 ;  /* 0x000000001d0d72ca */ /* 0x000fe400000e0000 */
[----:B------:R-:W1:Y:S01]  /*c660*/  MUFU.EX2 R29, R52 ;  /* 0x00000034001d7308 */ /* 0x000e620000000800 */
[----:B------:R-:W-:Y:S02]  /*c670*/  R2UR UR12, R28 ;  /* 0x000000001c0c72ca */ /* 0x000fe400000e0000 */
[----:B------:R-:W-:-:S05]  /*c680*/  IADD3 R28, R214, 0xaa0, RZ ;  /* 0x00000aa0d61c7810 */ /* 0x000fca0007ffe0ff */
[----:B------:R-:W2:Y:S01]  /*c690*/  MUFU.EX2 R57, R57 ;  /* 0x0000003900397308 */ /* 0x000ea20000000800 */
[----:B-1----:R-:W-:Y:S01]  /*c6a0*/  @!P6 FMUL R29, R29, R29 ;  /* 0x0000001d1d1de220 */ /* 0x002fe20000400000 */
[----:B------:R-:W-:Y:S01]  /*c6b0*/  FSETP.GEU.AND P6, PT, R56, -126, PT ;  /* 0xc2fc00003800780b */ /* 0x000fe20003fce000 */
[----:B--2---:R-:W-:Y:S01]  /*c6c0*/  @!P2 FMUL R57, R57, R57 ;  /* 0x000000393939a220 */ /* 0x004fe20000400000 */
[----:B------:R-:W-:Y:S01]  /*c6d0*/  FSETP.GEU.AND P2, PT, R70, -126, PT ;  /* 0xc2fc00004600780b */ /* 0x000fe20003f4e000 */
[----:B------:R-:W-:-:S03]  /*c6e0*/  WARPGROUP.DEPBAR.LE gsb0, 0x0 ;  /* 0x00008000000079c5 */ /* 0x000fc60000010000 */
[----:B------:R-:W1:Y:S01]  /*c6f0*/  MUFU.EX2 R26, R45 ;  /* 0x0000002d001a7308 */ /* 0x000e620000000800 */
[----:B------:R-:W-:-:S06]  /*c700*/  F2FP.F16.F32.PACK_AB R25, R43, R42 ;  /* 0x0000002a2b19723e */ /* 0x000fcc00000000ff */
[----:B------:R-:W-:Y:S01]  /*c710*/  @!P6 FMUL R56, R56, 0.5 ;  /* 0x3f0000003838e820 */ /* 0x000fe20000400000 */
[----:B------:R-:W-:Y:S02]  /*c720*/  F2FP.F16.F32.PACK_AB R27, R47, R46 ;  /* 0x0000002e2f1b723e */ /* 0x000fe400000000ff */
[----:B------:R-:W-:Y:S02]  /*c730*/  F2FP.F16.F32.PACK_AB R24, R41, R33 ;  /* 0x000000212918723e */ /* 0x000fe400000000ff */
[----:B------:R-:W-:Y:S01]  /*c740*/  MOV R47, UR57 ;  /* 0x00000039002f7c02 */ /* 0x000fe20008000f00 */
[----:B------:R-:W-:-:S03]  /*c750*/  @!P2 FMUL R70, R70, 0.5 ;  /* 0x3f0000004646a820 */ /* 0x000fc60000400000 */
[----:B------:R-:W-:-:S03]  /*c760*/  R2UR UR57, R47 ;  /* 0x000000002f3972ca */ /* 0x000fc600000e0000 */
[----:B------:R-:W2:Y:S01]  /*c770*/  MUFU.EX2 R70, R70 ;  /* 0x0000004600467308 */ /* 0x000ea20000000800 */
[----:B-1----:R-:W-:Y:S01]  /*c780*/  @!P3 FMUL R26, R26, R26 ;  /* 0x0000001a1a1ab220 */ /* 0x002fe20000400000 */
[----:B------:R-:W-:-:S03]  /*c790*/  FSETP.GEU.AND P3, PT, R48, -126, PT ;  /* 0xc2fc00003000780b */ /* 0x000fc60003f6e000 */
[----:B------:R-:W-:Y:S01]  /*c7a0*/  FADD R226, R226, R26 ;  /* 0x0000001ae2e27221 */ /* 0x000fe20000000000 */
[----:B------:R-:W-:Y:S02]  /*c7b0*/  F2FP.F16.F32.PACK_AB R26, R26, R31 ;  /* 0x0000001f1a1a723e */ /* 0x000fe400000000ff */
[----:B------:R-:W-:Y:S02]  /*c7c0*/  MOV R31, 0xc0000010 ;  /* 0xc0000010001f7802 */ /* 0x000fe40000000f00 */
[----:B------:R-:W-:Y:S02]  /*c7d0*/  WARPGROUP.ARRIVE ;  /* 0x00000000000079c5 */ /* 0x000fe40000000000 */
[----:B------:R-:W-:Y:S02]  /*c7e0*/  R2UR UR21, R31 ;  /* 0x000000001f1572ca */ /* 0x000fe400000e0000 */
[----:B------:R-:W-:Y:S01]  /*c7f0*/  MOV R31, 0xc0000010 ;  /* 0xc0000010001f7802 */ /* 0x000fe20000000f00 */
[----:B------:R-:W-:Y:S01]  /*c800*/  @!P3 FMUL R48, R48, 0.5 ;  /* 0x3f0000003030b820 */ /* 0x000fe20000400000 */
[----:B------:R-:W-:Y:S01]  /*c810*/  HGMMA.64x16x16.F32 R200, R24, gdesc[UR52].tnspB, R200, gsb0 ;  /* 0x4020003418c87df0 */ /* 0x000fe200080008c8 */
[----:B------:R-:W-:Y:S01]  /*c820*/  R2UR UR55, R222 ;  /* 0x00000000de3772ca */ /* 0x000fe200000e0000 */
[----:B--2---:R-:W-:Y:S01]  /*c830*/  @!P2 FMUL R70, R70, R70 ;  /* 0x000000464646a220 */ /* 0x004fe20000400000 */
[----:B------:R-:W-:Y:S01]  /*c840*/  R2UR UR54, R217 ;  /* 0x00000000d93672ca */ /* 0x000fe200000e0000 */
[----:B------:R1:W2:Y:S01]  /*c850*/  MUFU.EX2 R33, R48 ;  /* 0x0000003000217308 */ /* 0x0002a20000000800 */
[----:B------:R-:W-:-:S02]  /*c860*/  R2UR UR9, R31 ;  /* 0x000000001f0972ca */ /* 0x000fc400000e0000 */
[----:B------:R-:W-:Y:S02]  /*c870*/  MOV R31, 0xc0000010 ;  /* 0xc0000010001f7802 */ /* 0x000fe40000000f00 */
[----:B------:R-:W-:Y:S02]  /*c880*/  FSETP.GEU.AND P2, PT, R69, -126, PT ;  /* 0xc2fc00004500780b */ /* 0x000fe40003f4e000 */
[----:B------:R-:W-:Y:S01]  /*c890*/  R2UR UR17, R31 ;  /* 0x000000001f1172ca */ /* 0x000fe200000e0000 */
[----:B------:R-:W-:Y:S01]  /*c8a0*/  IMAD.MOV.U32 R31, RZ, RZ, -0x3ffffff0 ;  /* 0xc0000010ff1f7424 */ /* 0x000fe200078e00ff */
[----:B-1----:R-:W-:-:S04]  /*c8b0*/  MOV R48, UR56 ;  /* 0x0000003800307c02 */ /* 0x002fc80008000f00 */
[----:B------:R-:W-:Y:S01]  /*c8c0*/  R2UR UR56, R48 ;  /* 0x00000000303872ca */ /* 0x000fe200000e0000 */
[----:B--2---:R-:W-:Y:S01]  /*c8d0*/  @!P3 FMUL R33, R33, R33 ;  /* 0x000000212121b220 */ /* 0x004fe20000400000 */
[----:B------:R-:W-:-:S03]  /*c8e0*/  FSETP.GEU.AND P3, PT, R59, -126, PT ;  /* 0xc2fc00003b00780b */ /* 0x000fc60003f6e000 */
[----:B------:R-:W-:Y:S01]  /*c8f0*/  @!P2 FMUL R69, R69, 0.5 ;  /* 0x3f0000004545a820 */ /* 0x000fe20000400000 */
[----:B------:R-:W-:-:S04]  /*c900*/  FADD R226, R226, R33 ;  /* 0x00000021e2e27221 */ /* 0x000fc80000000000 */
[----:B------:R-:W-:Y:S01]  /*c910*/  FADD R226, R226, R49 ;  /* 0x00000031e2e27221 */ /* 0x000fe20000000000 */
[----:B------:R-:W1:Y:S03]  /*c920*/  MUFU.EX2 R69, R69 ;  /* 0x0000004500457308 */ /* 0x000e660000000800 */
[----:B------:R-:W-:Y:S01]  /*c930*/  FADD R226, R226, R29 ;  /* 0x0000001de2e27221 */ /* 0x000fe20000000000 */
[----:B------:R-:W-:-:S06]  /*c940*/  @!P3 FMUL R59, R59, 0.5 ;  /* 0x3f0000003b3bb820 */ /* 0x000fcc0000400000 */
[----:B------:R-:W2:Y:S01]  /*c950*/  MUFU.EX2 R59, R59 ;  /* 0x0000003b003b7308 */ /* 0x000ea20000000800 */
[----:B------:R-:W-:Y:S02]  /*c960*/  WARPGROUP.DEPBAR.LE gsb0, 0x0 ;  /* 0x00008000000079c5 */ /* 0x000fe40000010000 */
[----:B------:R-:W-:Y:S01]  /*c970*/  WARPGROUP.ARRIVE ;  /* 0x00000000000079c5 */ /* 0x000fe20000000000 */
[----:B-1----:R-:W-:Y:S01]  /*c980*/  @!P2 FMUL R69, R69, R69 ;  /* 0x000000454545a220 */ /* 0x002fe20000400000 */
[----:B------:R-:W-:-:S04]  /*c990*/  FSETP.GEU.AND P2, PT, R72, -126, PT ;  /* 0xc2fc00004800780b */ /* 0x000fc80003f4e000 */
[----:B------:R-:W-:Y:S01]  /*c9a0*/  HGMMA.64x16x16.F32 R192, R24, gdesc[UR52].tnspB, R192, gsb0 ;  /* 0x4020003418c07df0 */ /* 0x000fe200080008c0 */
[----:B------:R-:W-:Y:S02]  /*c9b0*/  R2UR UR55, R212 ;  /* 0x00000000d43772ca */ /* 0x000fe400000e0000 */
[----:B------:R-:W-:Y:S01]  /*c9c0*/  R2UR UR54, R213 ;  /* 0x00000000d53672ca */ /* 0x000fe200000e0000 */
[----:B--2---:R-:W-:Y:S01]  /*c9d0*/  @!P3 FMUL R59, R59, R59 ;  /* 0x0000003b3b3bb220 */ /* 0x004fe20000400000 */
[----:B------:R-:W-:-:S04]  /*c9e0*/  FSETP.GEU.AND P3, PT, R60, -126, PT ;  /* 0xc2fc00003c00780b */ /* 0x000fc80003f6e000 */
[----:B------:R-:W-:Y:S01]  /*c9f0*/  @!P2 FMUL R72, R72, 0.5 ;  /* 0x3f0000004848a820 */ /* 0x000fe20000400000 */
[----:B------:R-:W-:-:S04]  /*ca00*/  FADD R227, R227, R59 ;  /* 0x0000003be3e37221 */ /* 0x000fc80000000000 */
[----:B------:R-:W-:-:S04]  /*ca10*/  FADD R227, R227, R62 ;  /* 0x0000003ee3e37221 */ /* 0x000fc80000000000 */
[----:B------:R-:W-:Y:S01]  /*ca20*/  @!P3 FMUL R60, R60, 0.5 ;  /* 0x3f0000003c3cb820 */ /* 0x000fe20000400000 */
[----:B------:R-:W-:Y:S02]  /*ca30*/  WARPGROUP.DEPBAR.LE gsb0, 0x0 ;  /* 0x00008000000079c5 */ /* 0x000fe40000010000 */
[----:B------:R-:W-:-:S06]  /*ca40*/  WARPGROUP.ARRIVE ;  /* 0x00000000000079c5 */ /* 0x000fcc0000000000 */
[----:B------:R-:W-:Y:S01]  /*ca50*/  HGMMA.64x16x16.F32 R184, R24, gdesc[UR52].tnspB, R184, gsb0 ;  /* 0x4020003418b87df0 */ /* 0x000fe200080008b8 */
[----:B------:R-:W-:Y:S02]  /*ca60*/  R2UR UR55, R219 ;  /* 0x00000000db3772ca */ /* 0x000fe400000e0000 */
[----:B------:R-:W-:Y:S01]  /*ca70*/  R2UR UR54, R221 ;  /* 0x00000000dd3672ca */ /* 0x000fe200000e0000 */
[----:B------:R-:W-:Y:S02]  /*ca80*/  WARPGROUP.DEPBAR.LE gsb0, 0x0 ;  /* 0x00008000000079c5 */ /* 0x000fe40000010000 */
[----:B------:R-:W-:-:S10]  /*ca90*/  WARPGROUP.ARRIVE ;  /* 0x00000000000079c5 */ /* 0x000fd40000000000 */
[----:B------:R-:W-:Y:S01]  /*caa0*/  HGMMA.64x16x16.F32 R176, R24, gdesc[UR52].tnspB, R176, gsb0 ;  /* 0x4020003418b07df0 */ /* 0x000fe200080008b0 */
[----:B------:R-:W-:Y:S02]  /*cab0*/  R2UR UR55, R218 ;  /* 0x00000000da3772ca */ /* 0x000fe400000e0000 */
[----:B------:R-:W-:Y:S01]  /*cac0*/  R2UR UR54, R225 ;  /* 0x00000000e13672ca */ /* 0x000fe200000e0000 */
[----:B------:R-:W-:Y:S02]  /*cad0*/  WARPGROUP.DEPBAR.LE gsb0, 0x0 ;  /* 0x00008000000079c5 */ /* 0x000fe40000010000 */
[----:B------:R-:W-:-:S10]  /*cae0*/  WARPGROUP.ARRIVE ;  /* 0x00000000000079c5 */ /* 0x000fd40000000000 */
[----:B------:R-:W-:Y:S01]  /*caf0*/  HGMMA.64x16x16.F32 R168, R24, gdesc[UR52].tnspB, R168, gsb0 ;  /* 0x4020003418a87df0 */ /* 0x000fe200080008a8 */
[----:B------:R-:W-:Y:S02]  /*cb00*/  R2UR UR55, R34 ;  /* 0x00000000223772ca */ /* 0x000fe400000e0000 */
[----:B------:R-:W-:Y:S02]  /*cb10*/  R2UR UR54, R224 ;  /* 0x00000000e03672ca */ /* 0x000fe400000e0000 */
[----:B------:R-:W-:-:S04]  /*cb20*/  MOV R34, UR53 ;  /* 0x0000003500227c02 */ /* 0x000fc80008000f00 */
[----:B------:R-:W-:Y:S01]  /*cb30*/  R2UR UR53, R34 ;  /* 0x00000000223572ca */ /* 0x000fe200000e0000 */
[----:B------:R-:W-:Y:S02]  /*cb40*/  WARPGROUP.DEPBAR.LE gsb0, 0x0 ;  /* 0x00008000000079c5 */ /* 0x000fe40000010000 */
[----:B------:R-:W-:-:S10]  /*cb50*/  WARPGROUP.ARRIVE ;  /* 0x00000000000079c5 */ /* 0x000fd40000000000 */
[----:B------:R-:W-:Y:S03]  /*cb60*/  HGMMA.64x16x16.F32 R160, R24, gdesc[UR52].tnspB, R160, gsb0 ;  /* 0x4020003418a07df0 */ /* 0x000fe600080008a0 */
[----:B------:R-:W-:Y:S02]  /*cb70*/  WARPGROUP.DEPBAR.LE gsb0, 0x0 ;  /* 0x00008000000079c5 */ /* 0x000fe40000010000 */
[----:B------:R-:W-:-:S06]  /*cb80*/  WARPGROUP.ARRIVE ;  /* 0x00000000000079c5 */ /* 0x000fcc0000000000 */
[----:B------:R-:W-:Y:S01]  /*cb90*/  HGMMA.64x16x16.F32 R152, R24, gdesc[UR48].tnspB, R152, gsb0 ;  /* 0x4020003018987df0 */ /* 0x000fe20008000898 */
[----:B------:R-:W-:Y:S02]  /*cba0*/  R2UR UR50, R28 ;  /* 0x000000001c3272ca */ /* 0x000fe400000e0000 */
[----:B------:R-:W-:-:S11]  /*cbb0*/  IADD3 R28, R214, 0xc0, RZ ;  /* 0x000000c0d61c7810 */ /* 0x000fd60007ffe0ff */
[----:B------:R-:W-:Y:S01]  /*cbc0*/  MOV R41, UR50 ;  /* 0x0000003200297c02 */ /* 0x000fe20008000f00 */
[----:B------:R-:W-:Y:S01]  /*cbd0*/  UMOV UR50, UR8 ;  /* 0x0000000800327c82 */ /* 0x000fe20008000000 */
[----:B------:R-:W-:Y:S02]  /*cbe0*/  WARPGROUP.DEPBAR.LE gsb0, 0x0 ;  /* 0x00008000000079c5 */ /* 0x000fe40000010000 */
[----:B------:R-:W1:Y:S01]  /*cbf0*/  MUFU.EX2 R26, R53 ;  /* 0x00000035001a7308 */ /* 0x000e620000000800 */
[----:B------:R-:W-:Y:S01]  /*cc00*/  VIADD R24, R214, 0x6a0 ;  /* 0x000006a0d6187836 */ /* 0x000fe20000000000 */
[----:B------:R-:W-:Y:S02]  /*cc10*/  MOV R25, 0xc0000010 ;  /* 0xc000001000197802 */ /* 0x000fe40000000f00 */
[----:B------:R-:W-:Y:S02]  /*cc20*/  F2FP.F16.F32.PACK_AB R27, R55, R54 ;  /* 0x00000036371b723e */ /* 0x000fe400000000ff */
[----:B------:R-:W-:-:S02]  /*cc30*/  R2UR UR54, R24 ;  /* 0x00000000183672ca */ /* 0x000fc400000e0000 */
[----:B------:R-:W-:Y:S02]  /*cc40*/  R2UR UR55, R25 ;  /* 0x00000000193772ca */ /* 0x000fe400000e0000 */
[----:B------:R-:W-:Y:S02]  /*cc50*/  F2FP.F16.F32.PACK_AB R25, R51, R50 ;  /* 0x000000323319723e */ /* 0x000fe400000000ff */
[----:B------:R-:W-:Y:S02]  /*cc60*/  F2FP.F16.F32.PACK_AB R24, R49, R33 ;  /* 0x000000213118723e */ /* 0x000fe400000000ff */
[----:B------:R-:W2:Y:S01]  /*cc70*/  MUFU.EX2 R33, R56 ;  /* 0x0000003800217308 */ /* 0x000ea20000000800 */
[----:B-1----:R-:W-:Y:S01]  /*cc80*/  @!P5 FMUL R26, R26, R26 ;  /* 0x0000001a1a1ad220 */ /* 0x002fe20000400000 */
[----:B------:R-:W-:-:S03]  /*cc90*/  FSETP.GEU.AND P5, PT, R63, -126, PT ;  /* 0xc2fc00003f00780b */ /* 0x000fc60003fae000 */
[----:B------:R-:W-:Y:S01]  /*cca0*/  MOV R36, UR54 ;  /* 0x0000003600247c02 */ /* 0x000fe20008000f00 */
[----:B------:R-:W-:Y:S01]  /*ccb0*/  FADD R226, R226, R26 ;  /* 0x0000001ae2e27221 */ /* 0x000fe20000000000 */
[----:B------:R-:W-:Y:S01]  /*ccc0*/  F2FP.F16.F32.PACK_AB R26, R26, R29 ;  /* 0x0000001d1a1a723e */ /* 0x000fe200000000ff */
[----:B------:R-:W-:Y:S01]  /*ccd0*/  UMOV UR54, UR24 ;  /* 0x0000001800367c82 */ /* 0x000fe20008000000 */
[----:B------:R-:W-:Y:S01]  /*cce0*/  MOV R32, UR55 ;  /* 0x0000003700207c02 */ /* 0x000fe20008000f00 */
[----:B------:R-:W-:Y:S01]  /*ccf0*/  UMOV UR55, UR25 ;  /* 0x0000001900377c82 */ /* 0x000fe20008000000 */
[----:B------:R-:W-:Y:S01]  /*cd00*/  WARPGROUP.ARRIVE ;  /* 0x00000000000079c5 */ /* 0x000fe20000000000 */
[----:B------:R-:W-:-:S03]  /*cd10*/  IMAD.MOV.U32 R29, RZ, RZ, -0x3ffffff0 ;  /* 0xc0000010ff1d7424 */ /* 0x000fc600078e00ff */
[----:B------:R-:W-:Y:S02]  /*cd20*/  @!P5 FMUL R63, R63, 0.5 ;  /* 0x3f0000003f3fd820 */ /* 0x000fe40000400000 */
[----:B------:R-:W-:Y:S01]  /*cd30*/  HGMMA.64x16x16.F32 R200, R24, gdesc[UR36].tnspB, R200, gsb0 ;  /* 0x4020002418c87df0 */ /* 0x000fe200080008c8 */
[----:B------:R-:W-:Y:S01]  /*cd40*/  R2UR UR39, R31 ;  /* 0x000000001f2772ca */ /* 0x000fe200000e0000 */
[----:B------:R-:W-:Y:S02]  /*cd50*/  IMAD.MOV.U32 R31, RZ, RZ, -0x3ffffff0 ;  /* 0xc0000010ff1f7424 */ /* 0x000fe400078e00ff */
[----:B--2---:R-:W-:Y:S01]  /*cd60*/  @!P6 FMUL R33, R33, R33 ;  /* 0x000000212121e220 */ /* 0x004fe20000400000 */
[----:B------:R-:W-:Y:S01]  /*cd70*/  R2UR UR38, R30 ;  /* 0x000000001e2672ca */ /* 0x000fe200000e0000 */
[----:B------:R-:W1:Y:S01]  /*cd80*/  MUFU.EX2 R63, R63 ;  /* 0x0000003f003f7308 */ /* 0x000e620000000800 */
[----:B------:R-:W-:Y:S01]  /*cd90*/  FSETP.GEU.AND P6, PT, R67, -126, PT ;  /* 0xc2fc00004300780b */ /* 0x000fe20003fce000 */
[----:B------:R-:W-:Y:S01]  /*cda0*/  FADD R226, R226, R33 ;  /* 0x00000021e2e27221 */ /* 0x000fe20000000000 */
[----:B------:R-:W-:Y:S01]  /*cdb0*/  R2UR UR51, R29 ;  /* 0x000000001d3372ca */ /* 0x000fe200000e0000 */
[----:B------:R-:W-:Y:S01]  /*cdc0*/  IMAD.MOV.U32 R29, RZ, RZ, -0x3ffffff0 ;  /* 0xc0000010ff1d7424 */ /* 0x000fe200078e00ff */
[----:B------:R-:W-:Y:S01]  /*cdd0*/  IADD3 R30, R214, 0xca0, RZ ;  /* 0x00000ca0d61e7810 */ /* 0x000fe20007ffe0ff */
[----:B------:R-:W-:-:S02]  /*cde0*/  FADD R226, R226, R57 ;  /* 0x00000039e2e27221 */ /* 0x000fc40000000000 */
[----:B------:R-:W-:Y:S01]  /*cdf0*/  MOV R38, UR39 ;  /* 0x0000002700267c02 */ /* 0x000fe20008000f00 */
[----:B------:R-:W-:-:S03]  /*ce00*/  UMOV UR39, UR21 ;  /* 0x0000001500277c82 */ /* 0x000fc60008000000 */
[----:B------:R-:W-:Y:S01]  /*ce10*/  MOV R39, UR38 ;  /* 0x0000002600277c02 */ /* 0x000fe20008000f00 */
[----:B------:R-:W-:Y:S01]  /*ce20*/  UMOV UR38, UR20 ;  /* 0x0000001400267c82 */ /* 0x000fe20008000000 */
[----:B------:R-:W-:Y:S02]  /*ce30*/  @!P6 FMUL R67, R67, 0.5 ;  /* 0x3f0000004343e820 */ /* 0x000fe40000400000 */
[----:B------:R-:W-:Y:S01]  /*ce40*/  MOV R40, UR51 ;  /* 0x0000003300287c02 */ /* 0x000fe20008000f00 */
[----:B-1----:R-:W-:Y:S01]  /*ce50*/  @!P5 FMUL R63, R63, R63 ;  /* 0x0000003f3f3fd220 */ /* 0x002fe20000400000 */
[----:B------:R-:W-:Y:S01]  /*ce60*/  FSETP.GEU.AND P5, PT, R66, -126, PT ;  /* 0xc2fc00004200780b */ /* 0x000fe20003fae000 */
[----:B------:R-:W-:Y:S01]  /*ce70*/  UMOV UR51, UR9 ;  /* 0x0000000900337c82 */ /* 0x000fe20008000000 */
[----:B------:R-:W1:Y:S01]  /*ce80*/  MUFU.EX2 R67, R67 ;  /* 0x0000004300437308 */ /* 0x000e620000000800 */
[----:B------:R-:W-:-:S10]  /*ce90*/  FADD R227, R227, R63 ;  /* 0x0000003fe3e37221 */ /* 0x000fd40000000000 */
[----:B------:R-:W-:Y:S01]  /*cea0*/  @!P5 FMUL R66, R66, 0.5 ;  /* 0x3f0000004242d820 */ /* 0x000fe20000400000 */
[----:B------:R-:W-:Y:S02]  /*ceb0*/  WARPGROUP.DEPBAR.LE gsb0, 0x0 ;  /* 0x00008000000079c5 */ /* 0x000fe40000010000 */
[----:B------:R-:W-:-:S03]  /*cec0*/  WARPGROUP.ARRIVE ;  /* 0x00000000000079c5 */ /* 0x000fc60000000000 */
[----:B------:R-:W2:Y:S01]  /*ced0*/  MUFU.EX2 R66, R66 ;  /* 0x0000004200427308 */ /* 0x000ea20000000800 */
[----:B-1----:R-:W-:Y:S01]  /*cee0*/  @!P6 FMUL R67, R67, R67 ;  /* 0x000000434343e220 */ /* 0x002fe20000400000 */
[----:B------:R-:W-:Y:S01]  /*cef0*/  FSETP.GEU.AND P6, PT, R68, -126, PT ;  /* 0xc2fc00004400780b */ /* 0x000fe20003fce000 */
[----:B------:R-:W-:Y:S01]  /*cf00*/  HGMMA.64x16x16.F32 R192, R24, gdesc[UR44].tnspB, R192, gsb0 ;  /* 0x4020002c18c07df0 */ /* 0x000fe200080008c0 */
[----:B------:R-:W-:Y:S01]  /*cf10*/  R2UR UR47, R31 ;  /* 0x000000001f2f72ca */ /* 0x000fe200000e0000 */
[----:B------:R-:W-:Y:S01]  /*cf20*/  IMAD.MOV.U32 R31, RZ, RZ, -0x3ffffff0 ;  /* 0xc0000010ff1f7424 */ /* 0x000fe200078e00ff */
[----:B------:R-:W-:Y:S02]  /*cf30*/  R2UR UR46, R30 ;  /* 0x000000001e2e72ca */ /* 0x000fe400000e0000 */
[----:B------:R-:W-:-:S07]  /*cf40*/  IADD3 R30, R214, 0x2c0, RZ ;  /* 0x000002c0d61e7810 */ /* 0x000fce0007ffe0ff */
[----:B------:R-:W-:Y:S01]  /*cf50*/  @!P6 FMUL R68, R68, 0.5 ;  /* 0x3f0000004444e820 */ /* 0x000fe20000400000 */
[----:B--2---:R-:W-:Y:S01]  /*cf60*/  @!P5 FMUL R66, R66, R66 ;  /* 0x000000424242d220 */ /* 0x004fe20000400000 */
[----:B------:R-:W-:Y:S02]  /*cf70*/  FSETP.GEU.AND P5, PT, R65, -126, PT ;  /* 0xc2fc00004100780b */ /* 0x000fe40003fae000 */
[----:B------:R-:W1:Y:S01]  /*cf80*/  MUFU.EX2 R37, R68 ;  /* 0x0000004400257308 */ /* 0x000e620000000800 */
[----:B------:R-:W-:-:S04]  /*cf90*/  FADD R227, R227, R66 ;  /* 0x00000042e3e37221 */ /* 0x000fc80000000000 */
[----:B------:R-:W-:-:S04]  /*cfa0*/  FADD R227, R227, R67 ;  /* 0x00000043e3e37221 */ /* 0x000fc80000000000 */
[----:B------:R-:W-:Y:S02]  /*cfb0*/  FADD R227, R227, R70 ;  /* 0x00000046e3e37221 */ /* 0x000fe40000000000 */
[----:B------:R-:W-:Y:S01]  /*cfc0*/  @!P5 FMUL R65, R65, 0.5 ;  /* 0x3f0000004141d820 */ /* 0x000fe20000400000 */
[----:B-1----:R-:W-:-:S05]  /*cfd0*/  @!P6 FMUL R37, R37, R37 ;  /* 0x000000252525e220 */ /* 0x002fca0000400000 */
[----:B------:R-:W1:Y:S01]  /*cfe0*/  MUFU.EX2 R65, R65 ;  /* 0x0000004100417308 */ /* 0x000e620000000800 */
[----:B------:R-:W-:Y:S01]  /*cff0*/  FSETP.GEU.AND P6, PT, R79, -126, PT ;  /* 0xc2fc00004f00780b */ /* 0x000fe20003fce000 */
[----:B------:R-:W-:Y:S02]  /*d000*/  WARPGROUP.DEPBAR.LE gsb0, 0x0 ;  /* 0x00008000000079c5 */ /* 0x000fe40000010000 */
[----:B------:R-:W-:-:S10]  /*d010*/  WARPGROUP.ARRIVE ;  /* 0x00000000000079c5 */ /* 0x000fd40000000000 */
[----:B------:R-:W-:Y:S01]  /*d020*/  @!P6 FMUL R79, R79, 0.5 ;  /* 0x3f0000004f4fe820 */ /* 0x000fe20000400000 */
[----:B-1----:R-:W-:Y:S01]  /*d030*/  @!P5 FMUL R65, R65, R65 ;  /* 0x000000414141d220 */ /* 0x002fe20000400000 */
[----:B------:R-:W-:Y:S01]  /*d040*/  HGMMA.64x16x16.F32 R184, R24, gdesc[UR40].tnspB, R184, gsb0 ;  /* 0x4020002818b87df0 */ /* 0x000fe200080008b8 */
[----:B------:R-:W-:-:S03]  /*d050*/  FSETP.GEU.AND P5, PT, R78, -126, PT ;  /* 0xc2fc00004e00780b */ /* 0x000fc60003fae000 */
[----:B------:R-:W1:Y:S01]  /*d060*/  MUFU.EX2 R79, R79 ;  /* 0x0000004f004f7308 */ /* 0x000e620000000800 */
[----:B------:R-:W-:Y:S02]  /*d070*/  R2UR UR42, R28 ;  /* 0x000000001c2a72ca */ /* 0x000fe400000e0000 */
[----:B------:R-:W-:Y:S02]  /*d080*/  R2UR UR43, R29 ;  /* 0x000000001d2b72ca */ /* 0x000fe400000e0000 */
[----:B------:R-:W-:Y:S02]  /*d090*/  IADD3 R28, R214, 0x4c0, RZ ;  /* 0x000004c0d61c7810 */ /* 0x000fe40007ffe0ff */
[----:B------:R-:W-:-:S03]  /*d0a0*/  MOV R29, 0xc0000010 ;  /* 0xc0000010001d7802 */ /* 0x000fc60000000f00 */
[----:B------:R-:W-:Y:S01]  /*d0b0*/  @!P5 FMUL R78, R78, 0.5 ;  /* 0x3f0000004e4ed820 */ /* 0x000fe20000400000 */
[----:B-1----:R-:W-:-:S05]  /*d0c0*/  @!P6 FMUL R79, R79, R79 ;  /* 0x0000004f4f4fe220 */ /* 0x002fca0000400000 */
[----:B------:R-:W1:Y:S01]  /*d0d0*/  MUFU.EX2 R78, R78 ;  /* 0x0000004e004e7308 */ /* 0x000e620000000800 */
[----:B------:R-:W-:-:S13]  /*d0e0*/  FSETP.GEU.AND P6, PT, R82, -126, PT ;  /* 0xc2fc00005200780b */ /* 0x000fda0003fce000 */
[----:B------:R-:W-:Y:S01]  /*d0f0*/  @!P6 FMUL R82, R82, 0.5 ;  /* 0x3f0000005252e820 */ /* 0x000fe20000400000 */
[----:B-1----:R-:W-:Y:S01]  /*d100*/  @!P5 FMUL R78, R78, R78 ;  /* 0x0000004e4e4ed220 */ /* 0x002fe20000400000 */
[----:B------:R-:W-:-:S04]  /*d110*/  FSETP.GEU.AND P5, PT, R77, -126, PT ;  /* 0xc2fc00004d00780b */ /* 0x000fc80003fae000 */
[----:B------:R-:W1:Y:S01]  /*d120*/  MUFU.EX2 R82, R82 ;  /* 0x0000005200527308 */ /* 0x000e620000000800 */
[----:B------:R-:W-:Y:S02]  /*d130*/  WARPGROUP.DEPBAR.LE gsb0, 0x0 ;  /* 0x00008000000079c5 */ /* 0x000fe40000010000 */
[----:B------:R-:W-:-:S06]  /*d140*/  WARPGROUP.ARRIVE ;  /* 0x00000000000079c5 */ /* 0x000fcc0000000000 */
[----:B------:R-:W-:Y:S01]  /*d150*/  HGMMA.64x16x16.F32 R176, R24, gdesc[UR32].tnspB, R176, gsb0 ;  /* 0x4020002018b07df0 */ /* 0x000fe200080008b0 */
[----:B------:R-:W-:Y:S01]  /*d160*/  R2UR UR35, R31 ;  /* 0x000000001f2372ca */ /* 0x000fe200000e0000 */
[----:B------:R-:W-:Y:S01]  /*d170*/  @!P5 FMUL R77, R77, 0.5 ;  /* 0x3f0000004d4dd820 */ /* 0x000fe20000400000 */
[----:B------:R-:W2:Y:S01]  /*d180*/  MUFU.EX2 R31, R60 ;  /* 0x0000003c001f7308 */ /* 0x000ea20000000800 */
[----:B------:R-:W-:Y:S02]  /*d190*/  R2UR UR34, R30 ;  /* 0x000000001e2272ca */ /* 0x000fe400000e0000 */
[----:B------:R-:W-:Y:S01]  /*d1a0*/  IADD3 R30, R214, 0xac0, RZ ;  /* 0x00000ac0d61e7810 */ /* 0x000fe20007ffe0ff */
[----:B-1----:R-:W-:Y:S01]  /*d1b0*/  @!P6 FMUL R82, R82, R82 ;  /* 0x000000525252e220 */ /* 0x002fe20000400000 */
[----:B------:R-:W-:-:S03]  /*d1c0*/  FSETP.GEU.AND P6, PT, R81, -126, PT ;  /* 0xc2fc00005100780b */ /* 0x000fc60003fce000 */
[----:B------:R-:W1:Y:S01]  /*d1d0*/  MUFU.EX2 R77, R77 ;  /* 0x0000004d004d7308 */ /* 0x000e620000000800 */
[----:B--2---:R-:W-:Y:S01]  /*d1e0*/  @!P3 FMUL R31, R31, R31 ;  /* 0x0000001f1f1fb220 */ /* 0x004fe20000400000 */
[----:B------:R-:W-:-:S08]  /*d1f0*/  FSETP.GEU.AND P3, PT, R71, -126, PT ;  /* 0xc2fc00004700780b */ /* 0x000fd00003f6e000 */
[----:B------:R-:W-:Y:S01]  /*d200*/  @!P6 FMUL R81, R81, 0.5 ;  /* 0x3f0000005151e820 */ /* 0x000fe20000400000 */
[----:B------:R-:W-:Y:S01]  /*d210*/  FADD R226, R226, R31 ;  /* 0x0000001fe2e27221 */ /* 0x000fe20000000000 */
[----:B-1----:R-:W-:Y:S01]  /*d220*/  @!P5 FMUL R77, R77, R77 ;  /* 0x0000004d4d4dd220 */ /* 0x002fe20000400000 */
[----:B------:R-:W-:-:S03]  /*d230*/  FSETP.GEU.AND P5, PT, R80, -126, PT ;  /* 0xc2fc00005000780b */ /* 0x000fc60003fae000 */
[----:B------:R-:W1:Y:S01]  /*d240*/  MUFU.EX2 R81, R81 ;  /* 0x0000005100517308 */ /* 0x000e620000000800 */
[----:B------:R-:W-:-:S07]  /*d250*/  @!P3 FMUL R71, R71, 0.5 ;  /* 0x3f0000004747b820 */ /* 0x000fce0000400000 */
[----:B------:R-:W2:Y:S01]  /*d260*/  MUFU.EX2 R71, R71 ;  /* 0x0000004700477308 */ /* 0x000ea20000000800 */
[----:B------:R-:W-:Y:S02]  /*d270*/  WARPGROUP.DEPBAR.LE gsb0, 0x0 ;  /* 0x00008000000079c5 */ /* 0x000fe40000010000 */
[----:B------:R-:W-:Y:S01]  /*d280*/  WARPGROUP.ARRIVE ;  /* 0x00000000000079c5 */ /* 0x000fe20000000000 */
[----:B------:R-:W-:Y:S01]  /*d290*/  @!P5 FMUL R80, R80, 0.5 ;  /* 0x3f0000005050d820 */ /* 0x000fe20000400000 */
[----:B-1----:R-:W-:Y:S01]  /*d2a0*/  @!P6 FMUL R81, R81, R81 ;  /* 0x000000515151e220 */ /* 0x002fe20000400000 */
[----:B------:R-:W-:Y:S02]  /*d2b0*/  FSETP.GEU.AND P6, PT, R94, -126, PT ;  /* 0xc2fc00005e00780b */ /* 0x000fe40003fce000 */
[----:B------:R-:W1:Y:S01]  /*d2c0*/  MUFU.EX2 R35, R80 ;  /* 0x0000005000237308 */ /* 0x000e620000000800 */
[----:B------:R-:W-:Y:S01]  /*d2d0*/  HGMMA.64x16x16.F32 R168, R24, gdesc[UR28].tnspB, R168, gsb0 ;  /* 0x4020001c18a87df0 */ /* 0x000fe200080008a8 */
        /* <DEDUP_REMOVED lines=8> */
[----:B------:R-:W2:Y:S02]  /*d360*/  MUFU.EX2 R74, R74 ;  /* 0x0000004a004a7308 */ /* 0x000ea40000000800 */
[----:B------:R-:W-:Y:S01]  /*d370*/  @!P5 FMUL R91, R91, 0.5 ;  /* 0x3f0000005b5bd820 */ /* 0x000fe20000400000 */
[----:B-1----:R-:W-:-:S05]  /*d380*/  @!P6 FMUL R94, R94, R94 ;  /* 0x0000005e5e5ee220 */ /* 0x002fca0000400000 */
[----:B------:R-:W1:Y:S01]  /*d390*/  MUFU.EX2 R91, R91 ;  /* 0x0000005b005b7308 */ /* 0x000e620000000800 */
[----:B------:R-:W-:Y:S01]  /*d3a0*/  FSETP.GEU.AND P6, PT, R93, -126, PT ;  /* 0xc2fc00005d00780b */ /* 0x000fe20003fce000 */
[----:B------:R-:W-:Y:S02]  /*d3b0*/  WARPGROUP.DEPBAR.LE gsb0, 0x0 ;  /* 0x00008000000079c5 */ /* 0x000fe40000010000 */
[----:B------:R-:W-:Y:S01]  /*d3c0*/  WARPGROUP.ARRIVE ;  /* 0x00000000000079c5 */ /* 0x000fe20000000000 */
[----:B--2---:R-:W-:Y:S01]  /*d3d0*/  @!P3 FMUL R74, R74, R74 ;  /* 0x0000004a4a4ab220 */ /* 0x004fe20000400000 */
[----:B------:R-:W-:-:S03]  /*d3e0*/  FSETP.GEU.AND P3, PT, R73, -126, PT ;  /* 0xc2fc00004900780b */ /* 0x000fc60003f6e000 */
[----:B------:R-:W-:Y:S01]  /*d3f0*/  FADD R227, R227, R74 ;  /* 0x0000004ae3e37221 */ /* 0x000fe20000000000 */
[----:B------:R-:W-:Y:S01]  /*d400*/  HGMMA.64x16x16.F32 R160, R24, gdesc[UR4].tnspB, R160, gsb0 ;  /* 0x4020000418a07df0 */ /* 0x000fe200080008a0 */
[----:B------:R-:W-:Y:S01]  /*d410*/  R2UR UR6, R28 ;  /* 0x000000001c0672ca */ /* 0x000fe200000e0000 */
[----:B------:R-:W-:Y:S01]  /*d420*/  VIADD R28, R214, 0x8c0 ;  /* 0x000008c0d61c7836 */ /* 0x000fe20000000000 */
[----:B------:R-:W-:Y:S01]  /*d430*/  R2UR UR7, R29 ;  /* 0x000000001d0772ca */ /* 0x000fe200000e0000 */
[----:B------:R-:W-:Y:S02]  /*d440*/  IMAD.MOV.U32 R29, RZ, RZ, -0x3ffffff0 ;  /* 0xc0000010ff1d7424 */ /* 0x000fe400078e00ff */
[----:B-1----:R-:W-:Y:S01]  /*d450*/  @!P5 FMUL R91, R91, R91 ;  /* 0x0000005b5b5bd220 */ /* 0x002fe20000400000 */
[----:B------:R-:W-:Y:S01]  /*d460*/  FSETP.GEU.AND P5, PT, R92, -126, PT ;  /* 0xc2fc00005c00780b */ /* 0x000fe20003fae000 */
[----:B------:R-:W-:Y:S01]  /*d470*/  @!P6 FMUL R93, R93, 0.5 ;  /* 0x3f0000005d5de820 */ /* 0x000fe20000400000 */
[----:B------:R-:W-:-:S05]  /*d480*/  @!P3 FMUL R73, R73, 0.5 ;  /* 0x3f0000004949b820 */ /* 0x000fca0000400000 */
[----:B------:R-:W1:Y:S06]  /*d490*/  MUFU.EX2 R93, R93 ;  /* 0x0000005d005d7308 */ /* 0x000e6c0000000800 */
[----:B------:R-:W-:Y:S02]  /*d4a0*/  @!P5 FMUL R92, R92, 0.5 ;  /* 0x3f0000005c5cd820 */ /* 0x000fe40000400000 */
[----:B------:R-:W2:Y:S01]  /*d4b0*/  MUFU.EX2 R73, R73 ;  /* 0x0000004900497308 */ /* 0x000ea20000000800 */
[----:B-1----:R-:W-:Y:S01]  /*d4c0*/  @!P6 FMUL R93, R93, R93 ;  /* 0x0000005d5d5de220 */ /* 0x002fe20000400000 */
[----:B------:R-:W-:Y:S01]  /*d4d0*/  FSETP.GEU.AND P6, PT, R96, -126, PT ;  /* 0xc2fc00006000780b */ /* 0x000fe20003fce000 */
[----:B--2---:R-:W-:Y:S01]  /*d4e0*/  @!P3 FMUL R73, R73, R73 ;  /* 0x000000494949b220 */ /* 0x004fe20000400000 */
[----:B------:R-:W-:Y:S01]  /*d4f0*/  FSETP.GEU.AND P3, PT, R86, -126, PT ;  /* 0xc2fc00005600780b */ /* 0x000fe20003f6e000 */
[----:B------:R-:W-:-:S02]  /*d500*/  WARPGROUP.DEPBAR.LE gsb0, 0x0 ;  /* 0x00008000000079c5 */ /* 0x000fc40000010000 */
[----:B------:R-:W-:-:S08]  /*d510*/  WARPGROUP.ARRIVE ;  /* 0x00000000000079c5 */ /* 0x000fd00000000000 */
[----:B------:R-:W-:Y:S01]  /*d520*/  @!P6 FMUL R96, R96, 0.5 ;  /* 0x3f0000006060e820 */ /* 0x000fe20000400000 */
[----:B------:R-:W-:Y:S01]  /*d530*/  HGMMA.64x16x16.F32 R152, R24, gdesc[UR8].tnspB, R152, gsb0 ;  /* 0x4020000818987df0 */ /* 0x000fe20008000898 */
[----:B------:R-:W-:-:S06]  /*d540*/  @!P3 FMUL R86, R86, 0.5 ;  /* 0x3f0000005656b820 */ /* 0x000fcc0000400000 */
[----:B------:R-:W1:Y:S02]  /*d550*/  MUFU.EX2 R86, R86 ;  /* 0x0000005600567308 */ /* 0x000e640000000800 */
[----:B-1----:R-:W-:Y:S01]  /*d560*/  @!P3 FMUL R86, R86, R86 ;  /* 0x000000565656b220 */ /* 0x002fe20000400000 */
[----:B------:R-:W-:-:S13]  /*d570*/  FSETP.GEU.AND P3, PT, R85, -126, PT ;  /* 0xc2fc00005500780b */ /* 0x000fda0003f6e000 */
[----:B------:R-:W-:Y:S01]  /*d580*/  @!P3 FMUL R85, R85, 0.5 ;  /* 0x3f0000005555b820 */ /* 0x000fe20000400000 */
[----:B------:R-:W-:Y:S02]  /*d590*/  WARPGROUP.DEPBAR.LE gsb0, 0x0 ;  /* 0x00008000000079c5 */ /* 0x000fe40000010000 */
[----:B------:R-:W1:Y:S01]  /*d5a0*/  MUFU.EX2 R26, R61 ;  /* 0x0000003d001a7308 */ /* 0x000e620000000800 */
[----:B------:R-:W-:Y:S01]  /*d5b0*/  VIADD R24, R214, 0x6c0 ;  /* 0x000006c0d6187836 */ /* 0x000fe20000000000 */
[----:B------:R-:W-:Y:S02]  /*d5c0*/  MOV R25, 0xc0000010 ;  /* 0xc000001000197802 */ /* 0x000fe40000000f00 */
[----:B------:R-:W-:Y:S02]  /*d5d0*/  F2FP.F16.F32.PACK_AB R27, R63, R62 ;  /* 0x0000003e3f1b723e */ /* 0x000fe400000000ff */
[----:B------:R-:W-:Y:S02]  /*d5e0*/  R2UR UR10, R24 ;  /* 0x00000000180a72ca */ /* 0x000fe400000e0000 */
[----:B------:R-:W-:Y:S01]  /*d5f0*/  R2UR UR11, R25 ;  /* 0x00000000190b72ca */ /* 0x000fe200000e0000 */
[----:B------:R-:W2:Y:S01]  /*d600*/  MUFU.EX2 R85, R85 ;  /* 0x0000005500557308 */ /* 0x000ea20000000800 */
[----:B------:R-:W-:-:S02]  /*d610*/  F2FP.F16.F32.PACK_AB R25, R59, R58 ;  /* 0x0000003a3b19723e */ /* 0x000fc400000000ff */
[----:B------:R-:W-:Y:S01]  /*d620*/  F2FP.F16.F32.PACK_AB R24, R57, R33 ;  /* 0x000000213918723e */ /* 0x000fe200000000ff */
[----:B-1----:R-:W-:Y:S01]  /*d630*/  @!P4 FMUL R26, R26, R26 ;  /* 0x0000001a1a1ac220 */ /* 0x002fe20000400000 */
[----:B------:R-:W-:-:S03]  /*d640*/  FSETP.GEU.AND P4, PT, R64, -126, PT ;  /* 0xc2fc00004000780b */ /* 0x000fc60003f8e000 */
[----:B------:R-:W-:Y:S01]  /*d650*/  FADD R226, R226, R26 ;  /* 0x0000001ae2e27221 */ /* 0x000fe20000000000 */
[----:B------:R-:W-:Y:S01]  /*d660*/  F2FP.F16.F32.PACK_AB R26, R26, R31 ;  /* 0x0000001f1a1a723e */ /* 0x000fe200000000ff */
[----:B------:R-:W-:-:S03]  /*d670*/  IMAD.MOV.U32 R31, RZ, RZ, -0x3ffffff0 ;  /* 0xc0000010ff1f7424 */ /* 0x000fc600078e00ff */
[----:B------:R-:W-:Y:S01]  /*d680*/  WARPGROUP.ARRIVE ;  /* 0x00000000000079c5 */ /* 0x000fe20000000000 */
[----:B--2---:R-:W-:Y:S01]  /*d690*/  @!P3 FMUL R85, R85, R85 ;  /* 0x000000555555b220 */ /* 0x004fe20000400000 */
[----:B------:R-:W-:-:S03]  /*d6a0*/  FSETP.GEU.AND P3, PT, R88, -126, PT ;  /* 0xc2fc00005800780b */ /* 0x000fc60003f6e000 */
[----:B------:R-:W-:Y:S01]  /*d6b0*/  @!P4 FMUL R64, R64, 0.5 ;  /* 0x3f0000004040c820 */ /* 0x000fe20000400000 */
[----:B------:R-:W-:Y:S01]  /*d6c0*/  HGMMA.64x16x16.F32 R200, R24, gdesc[UR12].tnspB, R200, gsb0 ;  /* 0x4020000c18c87df0 */ /* 0x000fe200080008c8 */
[----:B------:R-:W-:Y:S02]  /*d6d0*/  R2UR UR14, R28 ;  /* 0x000000001c0e72ca */ /* 0x000fe400000e0000 */
[----:B------:R-:W1:Y:S01]  /*d6e0*/  MUFU.EX2 R33, R64 ;  /* 0x0000004000217308 */ /* 0x000e620000000800 */
[----:B------:R-:W-:Y:S01]  /*d6f0*/  R2UR UR15, R29 ;  /* 0x000000001d0f72ca */ /* 0x000fe200000e0000 */
[----:B------:R-:W-:Y:S01]  /*d700*/  IMAD.MOV.U32 R29, RZ, RZ, -0x3ffffff0 ;  /* 0xc0000010ff1d7424 */ /* 0x000fe200078e00ff */
[----:B------:R-:W-:-:S03]  /*d710*/  IADD3 R28, R214, 0xcc0, RZ ;  /* 0x00000cc0d61c7810 */ /* 0x000fc60007ffe0ff */
[----:B------:R-:W-:Y:S01]  /*d720*/  @!P3 FMUL R88, R88, 0.5 ;  /* 0x3f0000005858b820 */ /* 0x000fe20000400000 */
[----:B-1----:R-:W-:Y:S01]  /*d730*/  @!P4 FMUL R33, R33, R33 ;  /* 0x000000212121c220 */ /* 0x002fe20000400000 */
[----:B------:R-:W-:-:S03]  /*d740*/  FSETP.GEU.AND P4, PT, R75, -126, PT ;  /* 0xc2fc00004b00780b */ /* 0x000fc60003f8e000 */
[----:B------:R-:W-:-:S04]  /*d750*/  FADD R226, R226, R33 ;  /* 0x00000021e2e27221 */ /* 0x000fc80000000000 */
[----:B------:R-:W-:-:S04]  /*d760*/  FADD R226, R226, R65 ;  /* 0x00000041e2e27221 */ /* 0x000fc80000000000 */
[----:B------:R-:W-:Y:S02]  /*d770*/  FADD R226, R226, R37 ;  /* 0x00000025e2e27221 */ /* 0x000fe40000000000 */
[----:B------:R-:W-:Y:S02]  /*d780*/  @!P4 FMUL R75, R75, 0.5 ;  /* 0x3f0000004b4bc820 */ /* 0x000fe40000400000 */
[----:B------:R-:W-:-:S04]  /*d790*/  FADD R226, R226, R69 ;  /* 0x00000045e2e27221 */ /* 0x000fc80000000000 */
[----:B------:R-:W1:Y:S01]  /*d7a0*/  MUFU.EX2 R75, R75 ;  /* 0x0000004b004b7308 */ /* 0x000e620000000800 */
[----:B------:R-:W-:Y:S02]  /*d7b0*/  WARPGROUP.DEPBAR.LE gsb0, 0x0 ;  /* 0x00008000000079c5 */ /* 0x000fe40000010000 */
[----:B------:R-:W-:-:S06]  /*d7c0*/  WARPGROUP.ARRIVE ;  /* 0x00000000000079c5 */ /* 0x000fcc0000000000 */
[----:B------:R-:W-:Y:S01]  /*d7d0*/  HGMMA.64x16x16.F32 R192, R24, gdesc[UR16].tnspB, R192, gsb0 ;  /* 0x4020001018c07df0 */ /* 0x000fe200080008c0 */
[----:B------:R-:W-:Y:S02]  /*d7e0*/  R2UR UR18, R30 ;  /* 0x000000001e1272ca */ /* 0x000fe400000e0000 */
[----:B------:R-:W-:Y:S01]  /*d7f0*/  R2UR UR19, R31 ;  /* 0x000000001f1372ca */ /* 0x000fe200000e0000 */
[----:B------:R-:W-:Y:S01]  /*d800*/  IMAD.MOV.U32 R31, RZ, RZ, -0x3ffffff0 ;  /* 0xc0000010ff1f7424 */ /* 0x000fe200078e00ff */
[----:B------:R-:W-:Y:S01]  /*d810*/  IADD3 R30, R214, 0xe0, RZ ;  /* 0x000000e0d61e7810 */ /* 0x000fe20007ffe0ff */
[----:B-1----:R-:W-:Y:S01]  /*d820*/  @!P4 FMUL R75, R75, R75 ;  /* 0x0000004b4b4bc220 */ /* 0x002fe20000400000 */
[----:B------:R-:W-:-:S03]  /*d830*/  FSETP.GEU.AND P4, PT, R76, -126, PT ;  /* 0xc2fc00004c00780b */ /* 0x000fc60003f8e000 */
[----:B------:R-:W-:-:S04]  /*d840*/  FADD R227, R227, R75 ;  /* 0x0000004be3e37221 */ /* 0x000fc80000000000 */
[----:B------:R-:W-:-:S04]  /*d850*/  FADD R227, R227, R78 ;  /* 0x0000004ee3e37221 */ /* 0x000fc80000000000 */
[----:B------:R-:W-:Y:S02]  /*d860*/  FADD R227, R227, R79 ;  /* 0x0000004fe3e37221 */ /* 0x000fe40000000000 */
[----:B------:R-:W-:Y:S02]  /*d870*/  @!P4 FMUL R76, R76, 0.5 ;  /* 0x3f0000004c4cc820 */ /* 0x000fe40000400000 */
[----:B------:R-:W-:Y:S01]  /*d880*/  FADD R227, R227, R82 ;  /* 0x00000052e3e37221 */ /* 0x000fe20000000000 */
[----:B------:R-:W-:Y:S02]  /*d890*/  WARPGROUP.DEPBAR.LE gsb0, 0x0 ;  /* 0x00008000000079c5 */ /* 0x000fe40000010000 */
[----:B------:R-:W-:-:S06]  /*d8a0*/  WARPGROUP.ARRIVE ;  /* 0x00000000000079c5 */ /* 0x000fcc0000000000 */
[----:B------:R-:W-:Y:S01]  /*d8b0*/  HGMMA.64x16x16.F32 R184, R24, gdesc[UR20].tnspB, R184, gsb0 ;  /* 0x4020001418b87df0 */ /* 0x000fe200080008b8 */
[----:B------:R-:W-:Y:S02]  /*d8c0*/  R2UR UR22, R28 ;  /* 0x000000001c1672ca */ /* 0x000fe400000e0000 */
[----:B------:R-:W-:Y:S01]  /*d8d0*/  R2UR UR23, R29 ;  /* 0x000000001d1772ca */ /* 0x000fe200000e0000 */
[----:B------:R-:W-:Y:S01]  /*d8e0*/  IMAD.MOV.U32 R29, RZ, RZ, -0x3ffffff0 ;  /* 0xc0000010ff1d7424 */ /* 0x000fe200078e00ff */
[----:B------:R-:W-:-:S04]  /*d8f0*/  IADD3 R28, R214, 0x2e0, RZ ;  /* 0x000002e0d61c7810 */ /* 0x000fc80007ffe0ff */
[----:B------:R-:W-:Y:S01]  /*d900*/  R2UR UR30, R28 ;  /* 0x000000001c1e72ca */ /* 0x000fe200000e0000 */
[----:B------:R-:W-:Y:S01]  /*d910*/  VIADD R28, R214, 0x8e0 ;  /* 0x000008e0d61c7836 */ /* 0x000fe20000000000 */
[----:B------:R-:W-:Y:S01]  /*d920*/  R2UR UR31, R29 ;  /* 0x000000001d1f72ca */ /* 0x000fe200000e0000 */
[----:B------:R-:W-:Y:S01]  /*d930*/  IMAD.MOV.U32 R29, RZ, RZ, -0x3ffffff0 ;  /* 0xc0000010ff1d7424 */ /* 0x000fe200078e00ff */
[----:B------:R-:W-:Y:S02]  /*d940*/  WARPGROUP.DEPBAR.LE gsb0, 0x0 ;  /* 0x00008000000079c5 */ /* 0x000fe40000010000 */
[----:B------:R-:W-:-:S06]  /*d950*/  WARPGROUP.ARRIVE ;  /* 0x00000000000079c5 */ /* 0x000fcc0000000000 */
[----:B------:R-:W-:Y:S01]  /*d960*/  HGMMA.64x16x16.F32 R176, R24, gdesc[UR24].tnspB, R176, gsb0 ;  /* 0x4020001818b07df0 */ /* 0x000fe200080008b0 */
[----:B------:R-:W-:Y:S02]  /*d970*/  R2UR UR26, R30 ;  /* 0x000000001e1a72ca */ /* 0x000fe400000e0000 */
[----:B------:R-:W-:Y:S02]  /*d980*/  R2UR UR27, R31 ;  /* 0x000000001f1b72ca */ /* 0x000fe400000e0000 */
[----:B------:R-:W-:Y:S02]  /*d990*/  IADD3 R30, R214, 0x4e0, RZ ;  /* 0x000004e0d61e7810 */ /* 0x000fe40007ffe0ff */
[----:B------:R-:W-:Y:S01]  /*d9a0*/  MOV R31, 0xc0000010 ;  /* 0xc0000010001f7802 */ /* 0x000fe20000000f00 */
[----:B------:R-:W-:Y:S02]  /*d9b0*/  WARPGROUP.DEPBAR.LE gsb0, 0x0 ;  /* 0x00008000000079c5 */ /* 0x000fe40000010000 */
[----:B------:R-:W-:-:S06]  /*d9c0*/  WARPGROUP.ARRIVE ;  /* 0x00000000000079c5 */ /* 0x000fcc0000000000 */
[----:B------:R-:W-:Y:S01]  /*d9d0*/  HGMMA.64x16x16.F32 R168, R24, gdesc[UR56].tnspB, R168, gsb0 ;  /* 0x4020003818a87df0 */ /* 0x000fe200080008a8 */
[----:B------:R-:W-:Y:S02]  /*d9e0*/  R2UR UR58, R30 ;  /* 0x000000001e3a72ca */ /* 0x000fe400000e0000 */
[----:B------:R-:W-:Y:S01]  /*d9f0*/  R2UR UR59, R31 ;  /* 0x000000001f3b72ca */ /* 0x000fe200000e0000 */
[----:B------:R-:W-:Y:S01]  /*da00*/  IMAD.MOV.U32 R31, RZ, RZ, -0x3ffffff0 ;  /* 0xc0000010ff1f7424 */ /* 0x000fe200078e00ff */
[----:B------:R-:W-:-:S04]  /*da10*/  IADD3 R30, R214, 0xae0, RZ ;  /* 0x00000ae0d61e7810 */ /* 0x000fc80007ffe0ff */
[----:B------:R-:W-:Y:S02]  /*da20*/  R2UR UR20, R30 ;  /* 0x000000001e1472ca */ /* 0x000fe400000e0000 */
[----:B------:R-:W-:Y:S01]  /*da30*/  R2UR UR21, R31 ;  /* 0x000000001f1572ca */ /* 0x000fe200000e0000 */
[----:B------:R-:W-:Y:S01]  /*da40*/  IMAD.MOV.U32 R31, RZ, RZ, -0x3ffffff0 ;  /* 0xc0000010ff1f7424 */ /* 0x000fe200078e00ff */
[----:B------:R-:W-:-:S04]  /*da50*/  IADD3 R30, R214, 0x100, RZ ;  /* 0x00000100d61e7810 */ /* 0x000fc80007ffe0ff */
[----:B------:R-:W-:Y:S02]  /*da60*/  R2UR UR8, R30 ;  /* 0x000000001e0872ca */ /* 0x000fe400000e0000 */
[----:B------:R-:W-:Y:S02]  /*da70*/  R2UR UR9, R31 ;  /* 0x000000001f0972ca */ /* 0x000fe400000e0000 */
[----:B------:R-:W-:Y:S02]  /*da80*/  IADD3 R30, R214, 0x500, RZ ;  /* 0x00000500d61e7810 */ /* 0x000fe40007ffe0ff */
[----:B------:R-:W-:Y:S01]  /*da90*/  MOV R31, 0xc0000010 ;  /* 0xc0000010001f7802 */ /* 0x000fe20000000f00 */
[----:B------:R-:W-:Y:S02]  /*daa0*/  WARPGROUP.DEPBAR.LE gsb0, 0x0 ;  /* 0x00008000000079c5 */ /* 0x000fe40000010000 */
[----:B------:R-:W-:-:S06]  /*dab0*/  WARPGROUP.ARRIVE ;  /* 0x00000000000079c5 */ /* 0x000fcc0000000000 */
[----:B------:R-:W-:Y:S01]  /*dac0*/  HGMMA.64x16x16.F32 R160, R24, gdesc[UR36].tnspB, R160, gsb0 ;  /* 0x4020002418a07df0 */ /* 0x000fe200080008a0 */
[----:B------:R-:W-:Y:S01]  /*dad0*/  UMOV UR38, UR12 ;  /* 0x0000000c00267c82 */ /* 0x000fe20008000000 */
[----:B------:R-:W-:Y:S01]  /*dae0*/  UMOV UR39, UR13 ;  /* 0x0000000d00277c82 */ /* 0x000fe20008000000 */
[----:B------:R-:W-:Y:S02]  /*daf0*/  WARPGROUP.DEPBAR.LE gsb0, 0x0 ;  /* 0x00008000000079c5 */ /* 0x000fe40000010000 */
[----:B------:R-:W-:-:S06]  /*db00*/  WARPGROUP.ARRIVE ;  /* 0x00000000000079c5 */ /* 0x000fcc0000000000 */
[----:B------:R-:W-:Y:S01]  /*db10*/  HGMMA.64x16x16.F32 R152, R24, gdesc[UR52].tnspB, R152, gsb0 ;  /* 0x4020003418987df0 */ /* 0x000fe20008000898 */
[----:B------:R-:W-:Y:S01]  /*db20*/  UMOV UR54, UR16 ;  /* 0x0000001000367c82 */ /* 0x000fe20008000000 */
[----:B------:R-:W-:Y:S01]  /*db30*/  UMOV UR55, UR17 ;  /* 0x0000001100377c82 */ /* 0x000fe20008000000 */
[----:B------:R-:W-:Y:S01]  /*db40*/  R2UR UR17, R29 ;  /* 0x000000001d1172ca */ /* 0x000fe200000e0000 */
[----:B------:R-:W-:Y:S01]  /*db50*/  IMAD.MOV.U32 R29, RZ, RZ, -0x3ffffff0 ;  /* 0xc0000010ff1d7424 */ /* 0x000fe200078e00ff */
[----:B------:R-:W-:Y:S02]  /*db60*/  R2UR UR16, R28 ;  /* 0x000000001c1072ca */ /* 0x000fe400000e0000 */
[----:B------:R-:W-:Y:S02]  /*db70*/  IADD3 R28, R214, 0xce0, RZ ;  /* 0x00000ce0d61c7810 */ /* 0x000fe40007ffe0ff */
[----:B------:R-:W-:Y:S01]  /*db80*/  R2UR UR25, R29 ;  /* 0x000000001d1972ca */ /* 0x000fe200000e0000 */
[----:B------:R-:W-:Y:S01]  /*db90*/  IMAD.MOV.U32 R29, RZ, RZ, -0x3ffffff0 ;  /* 0xc0000010ff1d7424 */ /* 0x000fe200078e00ff */
[----:B------:R-:W-:-:S02]  /*dba0*/  R2UR UR24, R28 ;  /* 0x000000001c1872ca */ /* 0x000fc400000e0000 */
[C---:B------:R-:W-:Y:S01]  /*dbb0*/  IADD3 R28, R214.reuse, 0x300, RZ ;  /* 0x00000300d61c7810 */ /* 0x040fe20007ffe0ff */
[----:B------:R-:W-:Y:S02]  /*dbc0*/  WARPGROUP.DEPBAR.LE gsb0, 0x0 ;  /* 0x00008000000079c5 */ /* 0x000fe40000010000 */
[----:B------:R-:W-:Y:S01]  /*dbd0*/  VIADD R24, R214, 0x6e0 ;  /* 0x000006e0d6187836 */ /* 0x000fe20000000000 */
[----:B------:R-:W-:Y:S02]  /*dbe0*/  MOV R25, 0xc0000010 ;  /* 0xc000001000197802 */ /* 0x000fe40000000f00 */
[----:B------:R-:W-:Y:S02]  /*dbf0*/  F2FP.F16.F32.PACK_AB R27, R71, R70 ;  /* 0x00000046471b723e */ /* 0x000fe400000000ff */
[----:B------:R-:W-:Y:S02]  /*dc00*/  R2UR UR12, R24 ;  /* 0x00000000180c72ca */ /* 0x000fe400000e0000 */
[----:B------:R-:W-:-:S02]  /*dc10*/  R2UR UR13, R25 ;  /* 0x00000000190d72ca */ /* 0x000fc400000e0000 */
[----:B------:R-:W-:Y:S02]  /*dc20*/  F2FP.F16.F32.PACK_AB R25, R67, R66 ;  /* 0x000000424319723e */ /* 0x000fe400000000ff */
[----:B------:R-:W-:Y:S02]  /*dc30*/  F2FP.F16.F32.PACK_AB R24, R65, R33 ;  /* 0x000000214118723e */ /* 0x000fe400000000ff */
[----:B------:R-:W-:Y:S01]  /*dc40*/  F2FP.F16.F32.PACK_AB R26, R69, R37 ;  /* 0x00000025451a723e */ /* 0x000fe200000000ff */
[----:B------:R-:W1:Y:S03]  /*dc50*/  MUFU.EX2 R33, R72 ;  /* 0x0000004800217308 */ /* 0x000e660000000800 */
[----:B------:R-:W-:-:S05]  /*dc60*/  WARPGROUP.ARRIVE ;  /* 0x00000000000079c5 */ /* 0x000fca0000000000 */
[----:B------:R-:W2:Y:S01]  /*dc70*/  MUFU.EX2 R37, R76 ;  /* 0x0000004c00257308 */ /* 0x000ea20000000800 */
[----:B------:R-:W-:Y:S01]  /*dc80*/  HGMMA.64x16x16.F32 R200, R24, gdesc[UR48].tnspB, R200, gsb0 ;  /* 0x4020003018c87df0 */ /* 0x000fe200080008c8 */
[----:B------:R-:W-:Y:S02]  /*dc90*/  R2UR UR51, R40 ;  /* 0x00000000283372ca */ /* 0x000fe400000e0000 */
[----:B------:R-:W-:Y:S01]  /*dca0*/  R2UR UR50, R41 ;  /* 0x00000000293272ca */ /* 0x000fe200000e0000 */
[----:B-1----:R-:W-:Y:S01]  /*dcb0*/  @!P2 FMUL R33, R33, R33 ;  /* 0x000000212121a220 */ /* 0x002fe20000400000 */
[----:B------:R-:W-:-:S03]  /*dcc0*/  FSETP.GEU.AND P2, PT, R83, -126, PT ;  /* 0xc2fc00005300780b */ /* 0x000fc60003f4e000 */
[----:B------:R-:W-:Y:S01]  /*dcd0*/  FADD R226, R226, R33 ;  /* 0x00000021e2e27221 */ /* 0x000fe20000000000 */
[----:B--2---:R-:W-:Y:S01]  /*dce0*/  @!P4 FMUL R37, R37, R37 ;  /* 0x000000252525c220 */ /* 0x004fe20000400000 */
[----:B------:R-:W-:Y:S02]  /*dcf0*/  FSETP.GEU.AND P4, PT, R87, -126, PT ;  /* 0xc2fc00005700780b */ /* 0x000fe40003f8e000 */
[----:B------:R-:W-:-:S06]  /*dd00*/  FADD R226, R226, R73 ;  /* 0x00000049e2e27221 */ /* 0x000fcc0000000000 */
[----:B------:R-:W-:Y:S01]  /*dd10*/  @!P2 FMUL R83, R83, 0.5 ;  /* 0x3f0000005353a820 */ /* 0x000fe20000400000 */
[----:B------:R-:W-:-:S04]  /*dd20*/  FADD R226, R226, R37 ;  /* 0x00000025e2e27221 */ /* 0x000fc80000000000 */
[----:B------:R-:W-:Y:S01]  /*dd30*/  FADD R226, R226, R77 ;  /* 0x0000004de2e27221 */ /* 0x000fe20000000000 */
[----:B------:R-:W1:Y:S01]  /*dd40*/  MUFU.EX2 R83, R83 ;  /* 0x0000005300537308 */ /* 0x000e620000000800 */
[----:B------:R-:W-:Y:S02]  /*dd50*/  @!P4 FMUL R87, R87, 0.5 ;  /* 0x3f0000005757c820 */ /* 0x000fe40000400000 */
[----:B------:R-:W-:-:S04]  /*dd60*/  FADD R226, R226, R35 ;  /* 0x00000023e2e27221 */ /* 0x000fc80000000000 */
[----:B------:R-:W-:Y:S01]  /*dd70*/  FADD R226, R226, R81 ;  /* 0x00000051e2e27221 */ /* 0x000fe20000000000 */
[----:B------:R-:W2:Y:S01]  /*dd80*/  MUFU.EX2 R87, R87 ;  /* 0x0000005700577308 */ /* 0x000ea20000000800 */
[----:B------:R-:W-:Y:S02]  /*dd90*/  WARPGROUP.DEPBAR.LE gsb0, 0x0 ;  /* 0x00008000000079c5 */ /* 0x000fe40000010000 */
[----:B------:R-:W-:Y:S01]  /*dda0*/  WARPGROUP.ARRIVE ;  /* 0x00000000000079c5 */ /* 0x000fe20000000000 */
[----:B-1----:R-:W-:Y:S01]  /*ddb0*/  @!P2 FMUL R83, R83, R83 ;  /* 0x000000535353a220 */ /* 0x002fe20000400000 */
[----:B------:R-:W-:-:S03]  /*ddc0*/  FSETP.GEU.AND P2, PT, R84, -126, PT ;  /* 0xc2fc00005400780b */ /* 0x000fc60003f4e000 */
[----:B------:R-:W-:Y:S01]  /*ddd0*/  FADD R227, R227, R83 ;  /* 0x00000053e3e37221 */ /* 0x000fe20000000000 */
[----:B------:R-:W-:Y:S01]  /*dde0*/  HGMMA.64x16x16.F32 R192, R24, gdesc[UR36].tnspB, R192, gsb0 ;  /* 0x4020002418c07df0 */ /* 0x000fe200080008c0 */
[----:B------:R-:W-:Y:S02]  /*ddf0*/  R2UR UR39, R38 ;  /* 0x00000000262772ca */ /* 0x000fe400000e0000 */
[----:B------:R-:W-:Y:S01]  /*de00*/  R2UR UR38, R39 ;  /* 0x00000000272672ca */ /* 0x000fe200000e0000 */
[----:B--2---:R-:W-:Y:S01]  /*de10*/  @!P4 FMUL R87, R87, R87 ;  /* 0x000000575757c220 */ /* 0x004fe20000400000 */
[----:B------:R-:W-:Y:S01]  /*de20*/  FSETP.GEU.AND P4, PT, R90, -126, PT ;  /* 0xc2fc00005a00780b */ /* 0x000fe20003f8e000 */
[----:B------:R-:W1:Y:S01]  /*de30*/  MUFU.EX2 R39, R92 ;  /* 0x0000005c00277308 */ /* 0x000e620000000800 */
[----:B------:R-:W-:Y:S02]  /*de40*/  FADD R227, R227, R86 ;  /* 0x00000056e3e37221 */ /* 0x000fe40000000000 */
[----:B------:R-:W-:-:S02]  /*de50*/  @!P2 FMUL R84, R84, 0.5 ;  /* 0x3f0000005454a820 */ /* 0x000fc40000400000 */
[----:B------:R-:W-:-:S07]  /*de60*/  FADD R227, R227, R87 ;  /* 0x00000057e3e37221 */ /* 0x000fce0000000000 */
[----:B------:R-:W-:Y:S01]  /*de70*/  @!P4 FMUL R90, R90, 0.5 ;  /* 0x3f0000005a5ac820 */ /* 0x000fe20000400000 */
[----:B-1----:R-:W-:-:S05]  /*de80*/  @!P5 FMUL R39, R39, R39 ;  /* 0x000000272727d220 */ /* 0x002fca0000400000 */
[----:B------:R-:W1:Y:S01]  /*de90*/  MUFU.EX2 R90, R90 ;  /* 0x0000005a005a7308 */ /* 0x000e620000000800 */
[----:B------:R-:W-:-:S13]  /*dea0*/  FSETP.GEU.AND P5, PT, R103, -126, PT ;  /* 0xc2fc00006700780b */ /* 0x000fda0003fae000 */
[----:B------:R-:W-:Y:S01]  /*deb0*/  @!P5 FMUL R103, R103, 0.5 ;  /* 0x3f0000006767d820 */ /* 0x000fe20000400000 */
[----:B-1----:R-:W-:Y:S01]  /*dec0*/  @!P4 FMUL R90, R90, R90 ;  /* 0x0000005a5a5ac220 */ /* 0x002fe20000400000 */
[----:B------:R-:W-:Y:S02]  /*ded0*/  WARPGROUP.DEPBAR.LE gsb0, 0x0 ;  /* 0x00008000000079c5 */ /* 0x000fe40000010000 */
[----:B------:R-:W-:Y:S01]  /*dee0*/  WARPGROUP.ARRIVE ;  /* 0x00000000000079c5 */ /* 0x000fe20000000000 */
[----:B------:R-:W-:Y:S01]  /*def0*/  FSETP.GEU.AND P4, PT, R89, -126, PT ;  /* 0xc2fc00005900780b */ /* 0x000fe20003f8e000 */
[----:B------:R-:W1:Y:S01]  /*df00*/  MUFU.EX2 R103, R103 ;  /* 0x0000006700677308 */ /* 0x000e620000000800 */
[----:B------:R-:W-:-:S03]  /*df10*/  FADD R227, R227, R90 ;  /* 0x0000005ae3e37221 */ /* 0x000fc60000000000 */
[----:B------:R-:W-:Y:S01]  /*df20*/  HGMMA.64x16x16.F32 R184, R24, gdesc[UR52].tnspB, R184, gsb0 ;  /* 0x4020003418b87df0 */ /* 0x000fe200080008b8 */
[----:B------:R-:W-:Y:S01]  /*df30*/  R2UR UR55, R32 ;  /* 0x00000000203772ca */ /* 0x000fe200000e0000 */
[----:B------:R-:W-:Y:S01]  /*df40*/  FADD R227, R227, R91 ;  /* 0x0000005be3e37221 */ /* 0x000fe20000000000 */
[----:B------:R-:W-:-:S03]  /*df50*/  R2UR UR54, R36 ;  /* 0x00000000243672ca */ /* 0x000fc600000e0000 */
[----:B------:R-:W-:Y:S02]  /*df60*/  FADD R227, R227, R94 ;  /* 0x0000005ee3e37221 */ /* 0x000fe40000000000 */
        /* <DEDUP_REMOVED lines=10> */
[----:B------:R-:W-:Y:S01]  /*e010*/  @!P4 FMUL R102, R102, 0.5 ;  /* 0x3f0000006666c820 */ /* 0x000fe20000400000 */
[----:B------:R-:W-:Y:S01]  /*e020*/  HGMMA.64x16x16.F32 R176, R24, gdesc[UR52].tnspB, R176, gsb0 ;  /* 0x4020003418b07df0 */ /* 0x000fe200080008b0 */
[----:B------:R-:W-:-:S04]  /*e030*/  R2UR UR54, R30 ;  /* 0x000000001e3672ca */ /* 0x000fc800000e0000 */
[----:B------:R-:W2:Y:S01]  /*e040*/  MUFU.EX2 R102, R102 ;  /* 0x0000006600667308 */ /* 0x000ea20000000800 */
[----:B------:R-:W-:Y:S01]  /*e050*/  R2UR UR55, R31 ;  /* 0x000000001f3772ca */ /* 0x000fe200000e0000 */
[----:B------:R-:W-:Y:S01]  /*e060*/  IMAD.MOV.U32 R31, RZ, RZ, -0x3ffffff0 ;  /* 0xc0000010ff1f7424 */ /* 0x000fe200078e00ff */
[----:B------:R-:W-:Y:S01]  /*e070*/  IADD3 R30, R214, 0xb00, RZ ;  /* 0x00000b00d61e7810 */ /* 0x000fe20007ffe0ff */
[----:B-1----:R-:W-:Y:S01]  /*e080*/  @!P5 FMUL R106, R106, R106 ;  /* 0x0000006a6a6ad220 */ /* 0x002fe20000400000 */
[----:B------:R-:W-:Y:S01]  /*e090*/  FSETP.GEU.AND P5, PT, R105, -126, PT ;  /* 0xc2fc00006900780b */ /* 0x000fe20003fae000 */
[----:B--2---:R-:W-:Y:S01]  /*e0a0*/  @!P4 FMUL R102, R102, R102 ;  /* 0x000000666666c220 */ /* 0x004fe20000400000 */
[----:B------:R-:W-:-:S11]  /*e0b0*/  FSETP.GEU.AND P4, PT, R101, -126, PT ;  /* 0xc2fc00006500780b */ /* 0x000fd60003f8e000 */
[----:B------:R-:W-:-:S06]  /*e0c0*/  @!P5 FMUL R105, R105, 0.5 ;  /* 0x3f0000006969d820 */ /* 0x000fcc0000400000 */
[----:B------:R-:W1:Y:S01]  /*e0d0*/  MUFU.EX2 R105, R105 ;  /* 0x0000006900697308 */ /* 0x000e620000000800 */
[----:B------:R-:W-:-:S07]  /*e0e0*/  @!P4 FMUL R101, R101, 0.5 ;  /* 0x3f0000006565c820 */ /* 0x000fce0000400000 */
[----:B------:R-:W2:Y:S01]  /*e0f0*/  MUFU.EX2 R101, R101 ;  /* 0x0000006500657308 */ /* 0x000ea20000000800 */
[----:B------:R-:W-:Y:S02]  /*e100*/  WARPGROUP.DEPBAR.LE gsb0, 0x0 ;  /* 0x00008000000079c5 */ /* 0x000fe40000010000 */
[----:B------:R-:W-:Y:S01]  /*e110*/  WARPGROUP.ARRIVE ;  /* 0x00000000000079c5 */ /* 0x000fe20000000000 */
[----:B-1----:R-:W-:Y:S01]  /*e120*/  @!P5 FMUL R105, R105, R105 ;  /* 0x000000696969d220 */ /* 0x002fe20000400000 */
[----:B------:R-:W-:-:S04]  /*e130*/  FSETP.GEU.AND P5, PT, R118, -126, PT ;  /* 0xc2fc00007600780b */ /* 0x000fc80003fae000 */
[----:B------:R-:W-:Y:S01]  /*e140*/  HGMMA.64x16x16.F32 R168, R24, gdesc[UR36].tnspB, R168, gsb0 ;  /* 0x4020002418a87df0 */ /* 0x000fe200080008a8 */
[----:B------:R-:W-:Y:S01]  /*e150*/  R2UR UR38, R28 ;  /* 0x000000001c2672ca */ /* 0x000fe200000e0000 */
[----:B------:R-:W-:Y:S01]  /*e160*/  VIADD R28, R214, 0x900 ;  /* 0x00000900d61c7836 */ /* 0x000fe20000000000 */
[----:B------:R-:W-:Y:S01]  /*e170*/  R2UR UR39, R29 ;  /* 0x000000001d2772ca */ /* 0x000fe200000e0000 */
[----:B------:R-:W-:Y:S02]  /*e180*/  IMAD.MOV.U32 R29, RZ, RZ, -0x3ffffff0 ;  /* 0xc0000010ff1d7424 */ /* 0x000fe400078e00ff */
[----:B--2---:R-:W-:Y:S01]  /*e190*/  @!P4 FMUL R101, R101, R101 ;  /* 0x000000656565c220 */ /* 0x004fe20000400000 */
[----:B------:R-:W-:Y:S02]  /*e1a0*/  FSETP.GEU.AND P4, PT, R104, -126, PT ;  /* 0xc2fc00006800780b */ /* 0x000fe40003f8e000 */
[----:B------:R-:W-:-:S05]  /*e1b0*/  @!P5 FMUL R118, R118, 0.5 ;  /* 0x3f0000007676d820 */ /* 0x000fca0000400000 */
[----:B------:R-:W-:Y:S01]  /*e1c0*/  MOV R34, UR38 ;  /* 0x0000002600227c02 */ /* 0x000fe20008000f00 */
[----:B------:R-:W-:Y:S01]  /*e1d0*/  UMOV UR38, UR24 ;  /* 0x0000001800267c82 */ /* 0x000fe20008000000 */
        /* <DEDUP_REMOVED lines=14> */
[----:B------:R-:W-:Y:S01]  /*e2c0*/  @!P4 FMUL R104, R104, 0.5 ;  /* 0x3f0000006868c820 */ /* 0x000fe20000400000 */
[----:B------:R-:W1:Y:S01]  /*e2d0*/  MUFU.EX2 R118, R118 ;  /* 0x0000007600767308 */ /* 0x000e620000000800 */
[----:B------:R-:W-:-:S02]  /*e2e0*/  WARPGROUP.DEPBAR.LE gsb0, 0x0 ;  /* 0x00008000000079c5 */ /* 0x000fc40000010000 */
[----:B------:R-:W-:Y:S01]  /*e2f0*/  WARPGROUP.ARRIVE ;  /* 0x00000000000079c5 */ /* 0x000fe20000000000 */
[----:B-1----:R-:W-:Y:S01]  /*e300*/  @!P5 FMUL R118, R118, R118 ;  /* 0x000000767676d220 */ /* 0x002fe20000400000 */
[----:B------:R-:W-:-:S04]  /*e310*/  FSETP.GEU.AND P5, PT, R117, -126, PT ;  /* 0xc2fc00007500780b */ /* 0x000fc80003fae000 */
[----:B------:R-:W-:Y:S09]  /*e320*/  HGMMA.64x16x16.F32 R160, R24, gdesc[UR48].tnspB, R160, gsb0 ;  /* 0x4020003018a07df0 */ /* 0x000ff200080008a0 */
[----:B------:R-:W-:-:S06]  /*e330*/  @!P5 FMUL R117, R117, 0.5 ;  /* 0x3f0000007575d820 */ /* 0x000fcc0000400000 */
[----:B------:R-:W1:Y:S02]  /*e340*/  MUFU.EX2 R117, R117 ;  /* 0x0000007500757308 */ /* 0x000e640000000800 */
[----:B-1----:R-:W-:Y:S01]  /*e350*/  @!P5 FMUL R117, R117, R117 ;  /* 0x000000757575d220 */ /* 0x002fe20000400000 */
[----:B------:R-:W-:Y:S01]  /*e360*/  FSETP.GEU.AND P5, PT, R120, -126, PT ;  /* 0xc2fc00007800780b */ /* 0x000fe20003fae000 */
[----:B------:R-:W-:Y:S02]  /*e370*/  WARPGROUP.DEPBAR.LE gsb0, 0x0 ;  /* 0x00008000000079c5 */ /* 0x000fe40000010000 */
[----:B------:R-:W-:-:S10]  /*e380*/  WARPGROUP.ARRIVE ;  /* 0x00000000000079c5 */ /* 0x000fd40000000000 */
[----:B------:R-:W-:Y:S01]  /*e390*/  @!P5 FMUL R120, R120, 0.5 ;  /* 0x3f0000007878d820 */ /* 0x000fe20000400000 */
[----:B------:R-:W-:Y:S01]  /*e3a0*/  HGMMA.64x16x16.F32 R152, R24, gdesc[UR44].tnspB, R152, gsb0 ;  /* 0x4020002c18987df0 */ /* 0x000fe20008000898 */
[----:B------:R-:W-:Y:S02]  /*e3b0*/  R2UR UR46, R28 ;  /* 0x000000001c2e72ca */ /* 0x000fe400000e0000 */
[----:B------:R-:W-:Y:S01]  /*e3c0*/  R2UR UR47, R29 ;  /* 0x000000001d2f72ca */ /* 0x000fe200000e0000 */
[----:B------:R-:W-:Y:S01]  /*e3d0*/  IMAD.MOV.U32 R29, RZ, RZ, -0x3ffffff0 ;  /* 0xc0000010ff1d7424 */ /* 0x000fe200078e00ff */
[C---:B------:R-:W-:Y:S01]  /*e3e0*/  IADD3 R28, R214.reuse, 0xd00, RZ ;  /* 0x00000d00d61c7810 */ /* 0x040fe20007ffe0ff */
[----:B------:R-:W-:Y:S02]  /*e3f0*/  WARPGROUP.DEPBAR.LE gsb0, 0x0 ;  /* 0x00008000000079c5 */ /* 0x000fe40000010000 */
[----:B------:R-:W-:Y:S01]  /*e400*/  VIADD R24, R214, 0x700 ;  /* 0x00000700d6187836 */ /* 0x000fe20000000000 */
[----:B------:R-:W-:-:S02]  /*e410*/  MOV R25, 0xc0000010 ;  /* 0xc000001000197802 */ /* 0x000fc40000000f00 */
[----:B------:R-:W-:Y:S02]  /*e420*/  F2FP.F16.F32.PACK_AB R27, R79, R78 ;  /* 0x0000004e4f1b723e */ /* 0x000fe400000000ff */
[----:B------:R-:W-:Y:S02]  /*e430*/  R2UR UR50, R24 ;  /* 0x00000000183272ca */ /* 0x000fe400000e0000 */
[----:B------:R-:W-:Y:S02]  /*e440*/  R2UR UR51, R25 ;  /* 0x00000000193372ca */ /* 0x000fe400000e0000 */
        /* <DEDUP_REMOVED lines=9> */
[----:B------:R-:W-:Y:S01]  /*e4e0*/  IMAD.MOV.U32 R31, RZ, RZ, -0x3ffffff0 ;  /* 0xc0000010ff1f7424 */ /* 0x000fe200078e00ff */
[----:B------:R-:W-:Y:S01]  /*e4f0*/  IADD3 R30, R214, 0x120, RZ ;  /* 0x00000120d61e7810 */ /* 0x000fe20007ffe0ff */
        /* <DEDUP_REMOVED lines=20> */
[----:B--2---:R-:W-:Y:S01]  /*e640*/  @!P3 FMUL R99, R99, R99 ;  /* 0x000000636363b220 */ /* 0x004fe20000400000 */
[----:B------:R-:W-:-:S07]  /*e650*/  FSETP.GEU.AND P3, PT, R100, -126, PT ;  /* 0xc2fc00006400780b */ /* 0x000fce0003f6e000 */
[----:B------:R-:W-:-:S06]  /*e660*/  @!P2 FMUL R98, R98, 0.5 ;  /* 0x3f0000006262a820 */ /* 0x000fcc0000400000 */
[----:B------:R-:W1:Y:S01]  /*e670*/  MUFU.EX2 R98, R98 ;  /* 0x0000006200627308 */ /* 0x000e620000000800 */
[----:B------:R-:W-:Y:S01]  /*e680*/  @!P3 FMUL R100, R100, 0.5 ;  /* 0x3f0000006464b820 */ /* 0x000fe20000400000 */
[----:B-1----:R-:W-:Y:S01]  /*e690*/  @!P2 FMUL R98, R98, R98 ;  /* 0x000000626262a220 */ /* 0x002fe20000400000 */
[----:B------:R-:W-:-:S03]  /*e6a0*/  FSETP.GEU.AND P2, PT, R97, -126, PT ;  /* 0xc2fc00006100780b */ /* 0x000fc60003f4e000 */
[----:B------:R-:W-:-:S04]  /*e6b0*/  FADD R227, R227, R98 ;  /* 0x00000062e3e37221 */ /* 0x000fc80000000000 */
[----:B------:R-:W-:Y:S01]  /*e6c0*/  FADD R227, R227, R99 ;  /* 0x00000063e3e37221 */ /* 0x000fe20000000000 */
[----:B------:R-:W-:Y:S02]  /*e6d0*/  WARPGROUP.DEPBAR.LE gsb0, 0x0 ;  /* 0x00008000000079c5 */ /* 0x000fe40000010000 */
[----:B------:R-:W-:Y:S01]  /*e6e0*/  WARPGROUP.ARRIVE ;  /* 0x00000000000079c5 */ /* 0x000fe20000000000 */
[----:B------:R-:W-:Y:S02]  /*e6f0*/  FADD R227, R227, R102 ;  /* 0x00000066e3e37221 */ /* 0x000fe40000000000 */
[----:B------:R-:W-:Y:S02]  /*e700*/  @!P2 FMUL R97, R97, 0.5 ;  /* 0x3f0000006161a820 */ /* 0x000fe40000400000 */
[----:B------:R-:W-:Y:S01]  /*e710*/  FADD R227, R227, R103 ;  /* 0x00000067e3e37221 */ /* 0x000fe20000000000 */
[----:B------:R-:W-:Y:S01]  /*e720*/  HGMMA.64x16x16.F32 R184, R24, gdesc[UR4].tnspB, R184, gsb0 ;  /* 0x4020000418b87df0 */ /* 0x000fe200080008b8 */
[----:B------:R-:W-:-:S02]  /*e730*/  R2UR UR6, R28 ;  /* 0x000000001c0672ca */ /* 0x000fc400000e0000 */
[----:B------:R-:W1:Y:S01]  /*e740*/  MUFU.EX2 R97, R97 ;  /* 0x0000006100617308 */ /* 0x000e620000000800 */
[----:B------:R-:W-:Y:S01]  /*e750*/  R2UR UR7, R29 ;  /* 0x000000001d0772ca */ /* 0x000fe200000e0000 */
[----:B------:R-:W-:Y:S01]  /*e760*/  IMAD.MOV.U32 R29, RZ, RZ, -0x3ffffff0 ;  /* 0xc0000010ff1d7424 */ /* 0x000fe200078e00ff */
[----:B------:R-:W-:Y:S01]  /*e770*/  IADD3 R28, R214, 0x320, RZ ;  /* 0x00000320d61c7810 */ /* 0x000fe20007ffe0ff */
[----:B------:R-:W-:Y:S01]  /*e780*/  FADD R227, R227, R106 ;  /* 0x0000006ae3e37221 */ /* 0x000fe20000000000 */
[----:B-1----:R-:W-:Y:S01]  /*e790*/  @!P2 FMUL R97, R97, R97 ;  /* 0x000000616161a220 */ /* 0x002fe20000400000 */
[----:B------:R-:W-:-:S13]  /*e7a0*/  FSETP.GEU.AND P2, PT, R110, -126, PT ;  /* 0xc2fc00006e00780b */ /* 0x000fda0003f4e000 */
[----:B------:R-:W-:-:S06]  /*e7b0*/  @!P2 FMUL R110, R110, 0.5 ;  /* 0x3f0000006e6ea820 */ /* 0x000fcc0000400000 */
[----:B------:R-:W1:Y:S01]  /*e7c0*/  MUFU.EX2 R110, R110 ;  /* 0x0000006e006e7308 */ /* 0x000e620000000800 */
[----:B------:R-:W-:Y:S02]  /*e7d0*/  WARPGROUP.DEPBAR.LE gsb0, 0x0 ;  /* 0x00008000000079c5 */ /* 0x000fe40000010000 */
[----:B------:R-:W-:-:S06]  /*e7e0*/  WARPGROUP.ARRIVE ;  /* 0x00000000000079c5 */ /* 0x000fcc0000000000 */
[----:B------:R-:W-:Y:S01]  /*e7f0*/  HGMMA.64x16x16.F32 R176, R24, gdesc[UR8].tnspB, R176, gsb0 ;  /* 0x4020000818b07df0 */ /* 0x000fe200080008b0 */
[----:B------:R-:W-:Y:S02]  /*e800*/  R2UR UR10, R30 ;  /* 0x000000001e0a72ca */ /* 0x000fe400000e0000 */
[----:B------:R-:W-:Y:S02]  /*e810*/  R2UR UR11, R31 ;  /* 0x000000001f0b72ca */ /* 0x000fe400000e0000 */
[----:B------:R-:W-:Y:S01]  /*e820*/  IADD3 R30, R214, 0x520, RZ ;  /* 0x00000520d61e7810 */ /* 0x000fe20007ffe0ff */
[----:B-1----:R-:W-:Y:S01]  /*e830*/  @!P2 FMUL R110, R110, R110 ;  /* 0x0000006e6e6ea220 */ /* 0x002fe20000400000 */
[----:B------:R-:W-:Y:S02]  /*e840*/  MOV R31, 0xc0000010 ;  /* 0xc0000010001f7802 */ /* 0x000fe40000000f00 */
[----:B------:R-:W-:-:S13]  /*e850*/  FSETP.GEU.AND P2, PT, R109, -126, PT ;  /* 0xc2fc00006d00780b */ /* 0x000fda0003f4e000 */
        /* <DEDUP_REMOVED lines=10> */
[----:B------:R-:W-:-:S05]  /*e900*/  IMAD.MOV.U32 R29, RZ, RZ, -0x3ffffff0 ;  /* 0xc0000010ff1d7424 */ /* 0x000fca00078e00ff */
[----:B------:R-:W-:Y:S01]  /*e910*/  @!P2 FMUL R112, R112, 0.5 ;  /* 0x3f0000007070a820 */ /* 0x000fe20000400000 */
[----:B------:R-:W-:Y:S02]  /*e920*/  WARPGROUP.DEPBAR.LE gsb0, 0x0 ;  /* 0x00008000000079c5 */ /* 0x000fe40000010000 */
[----:B------:R-:W-:-:S06]  /*e930*/  WARPGROUP.ARRIVE ;  /* 0x00000000000079c5 */ /* 0x000fcc0000000000 */
[----:B------:R-:W-:Y:S01]  /*e940*/  HGMMA.64x16x16.F32 R160, R24, gdesc[UR16].tnspB, R160, gsb0 ;  /* 0x4020001018a07df0 */ /* 0x000fe200080008a0 */
[----:B------:R-:W-:Y:S02]  /*e950*/  R2UR UR18, R30 ;  /* 0x000000001e1272ca */ /* 0x000fe400000e0000 */
[----:B------:R-:W-:Y:S01]  /*e960*/  R2UR UR19, R31 ;  /* 0x000000001f1372ca */ /* 0x000fe200000e0000 */
[----:B------:R-:W-:Y:S01]  /*e970*/  IMAD.MOV.U32 R31, RZ, RZ, -0x3ffffff0 ;  /* 0xc0000010ff1f7424 */ /* 0x000fe200078e00ff */
[----:B------:R-:W-:Y:S01]  /*e980*/  IADD3 R30, R214, 0xb20, RZ ;  /* 0x00000b20d61e7810 */ /* 0x000fe20007ffe0ff */
[----:B------:R-:W-:Y:S02]  /*e990*/  WARPGROUP.DEPBAR.LE gsb0, 0x0 ;  /* 0x00008000000079c5 */ /* 0x000fe40000010000 */
[----:B------:R-:W-:-:S06]  /*e9a0*/  WARPGROUP.ARRIVE ;  /* 0x00000000000079c5 */ /* 0x000fcc0000000000 */
[----:B------:R-:W-:Y:S03]  /*e9b0*/  HGMMA.64x16x16.F32 R152, R24, gdesc[UR20].tnspB, R152, gsb0 ;  /* 0x4020001418987df0 */ /* 0x000fe60008000898 */
[----:B------:R-:W-:Y:S02]  /*e9c0*/  WARPGROUP.DEPBAR.LE gsb0, 0x0 ;  /* 0x00008000000079c5 */ /* 0x000fe40000010000 */
[----:B------:R-:W-:Y:S01]  /*e9d0*/  VIADD R24, R214, 0x720 ;  /* 0x00000720d6187836 */ /* 0x000fe20000000000 */
[----:B------:R-:W-:Y:S02]  /*e9e0*/  MOV R25, 0xc0000010 ;  /* 0xc000001000197802 */ /* 0x000fe40000000f00 */
[----:B------:R-:W-:Y:S02]  /*e9f0*/  F2FP.F16.F32.PACK_AB R27, R87, R86 ;  /* 0x00000056571b723e */ /* 0x000fe400000000ff */
[----:B------:R-:W-:-:S02]  /*ea00*/  R2UR UR22, R24 ;  /* 0x00000000181672ca */ /* 0x000fc400000e0000 */
        /* <DEDUP_REMOVED lines=12> */
[----:B-1----:R-:W-:-:S03]  /*ead0*/  @!P3 FMUL R35, R35, R35 ;  /* 0x000000232323b220 */ /* 0x002fc60000400000 */
[----:B------:R-:W-:Y:S02]  /*eae0*/  R2UR UR34, R28 ;  /* 0x000000001c2272ca */ /* 0x000fe400000e0000 */
[----:B------:R-:W-:Y:S01]  /*eaf0*/  R2UR UR35, R29 ;  /* 0x000000001d2372ca */ /* 0x000fe200000e0000 */
[----:B------:R-:W-:Y:S01]  /*eb00*/  IMAD.MOV.U32 R29, RZ, RZ, -0x3ffffff0 ;  /* 0xc0000010ff1d7424 */ /* 0x000fe200078e00ff */
[----:B------:R-:W-:Y:S02]  /*eb10*/  FSETP.GEU.AND P3, PT, R111, -126, PT ;  /* 0xc2fc00006f00780b */ /* 0x000fe40003f6e000 */
[----:B------:R-:W-:Y:S01]  /*eb20*/  IADD3 R28, R214, 0x340, RZ ;  /* 0x00000340d61c7810 */ /* 0x000fe20007ffe0ff */
[----:B--2---:R-:W-:Y:S01]  /*eb30*/  @!P6 FMUL R33, R33, R33 ;  /* 0x000000212121e220 */ /* 0x004fe20000400000 */
[----:B------:R-:W-:Y:S02]  /*eb40*/  FSETP.GEU.AND P6, PT, R107, -126, PT ;  /* 0xc2fc00006b00780b */ /* 0x000fe40003fce000 */
[----:B------:R-:W-:Y:S01]  /*eb50*/  R2UR UR24, R28 ;  /* 0x000000001c1872ca */ /* 0x000fe200000e0000 */
[----:B------:R-:W-:Y:S01]  /*eb60*/  VIADD R28, R214, 0x940 ;  /* 0x00000940d61c7836 */ /* 0x000fe20000000000 */
[----:B------:R-:W-:Y:S01]  /*eb70*/  R2UR UR25, R29 ;  /* 0x000000001d1972ca */ /* 0x000fe200000e0000 */
[----:B------:R-:W-:-:S02]  /*eb80*/  IMAD.MOV.U32 R29, RZ, RZ, -0x3ffffff0 ;  /* 0xc0000010ff1d7424 */ /* 0x000fc400078e00ff */
[----:B------:R-:W-:Y:S01]  /*eb90*/  FADD R226, R226, R33 ;  /* 0x00000021e2e27221 */ /* 0x000fe20000000000 */
[----:B------:R-:W-:Y:S01]  /*eba0*/  R2UR UR36, R28 ;  /* 0x000000001c2472ca */ /* 0x000fe200000e0000 */
[----:B------:R-:W-:Y:S01]  /*ebb0*/  @!P3 FMUL R111, R111, 0.5 ;  /* 0x3f0000006f6fb820 */ /* 0x000fe20000400000 */
[----:B------:R-:W-:Y:S01]  /*ebc0*/  R2UR UR37, R29 ;  /* 0x000000001d2572ca */ /* 0x000fe200000e0000 */
[----:B------:R-:W-:Y:S01]  /*ebd0*/  IMAD.MOV.U32 R29, RZ, RZ, -0x3ffffff0 ;  /* 0xc0000010ff1d7424 */ /* 0x000fe200078e00ff */
[----:B------:R-:W-:Y:S01]  /*ebe0*/  IADD3 R28, R214, 0xd40, RZ ;  /* 0x00000d40d61c7810 */ /* 0x000fe20007ffe0ff */
[----:B------:R-:W-:Y:S01]  /*ebf0*/  @!P6 FMUL R107, R107, 0.5 ;  /* 0x3f0000006b6be820 */ /* 0x000fe20000400000 */
[----:B------:R-:W-:Y:S01]  /*ec00*/  FADD R226, R226, R97 ;  /* 0x00000061e2e27221 */ /* 0x000fe20000000000 */
[----:B------:R-:W1:Y:S01]  /*ec10*/  MUFU.EX2 R111, R111 ;  /* 0x0000006f006f7308 */ /* 0x000e620000000800 */
[----:B------:R-:W-:Y:S01]  /*ec20*/  R2UR UR17, R29 ;  /* 0x000000001d1172ca */ /* 0x000fe200000e0000 */
[----:B------:R-:W-:Y:S01]  /*ec30*/  IMAD.MOV.U32 R29, RZ, RZ, -0x3ffffff0 ;  /* 0xc0000010ff1d7424 */ /* 0x000fe200078e00ff */
[----:B------:R-:W-:Y:S01]  /*ec40*/  R2UR UR16, R28 ;  /* 0x000000001c1072ca */ /* 0x000fe200000e0000 */
[----:B------:R-:W-:Y:S01]  /*ec50*/  FADD R226, R226, R35 ;  /* 0x00000023e2e27221 */ /* 0x000fe20000000000 */
[----:B------:R-:W-:-:S03]  /*ec60*/  IADD3 R28, R214, 0x360, RZ ;  /* 0x00000360d61c7810 */ /* 0x000fc60007ffe0ff */
[----:B------:R-:W2:Y:S01]  /*ec70*/  MUFU.EX2 R107, R107 ;  /* 0x0000006b006b7308 */ /* 0x000ea20000000800 */
[----:B------:R-:W-:Y:S01]  /*ec80*/  FADD R226, R226, R101 ;  /* 0x00000065e2e27221 */ /* 0x000fe20000000000 */
[----:B------:R-:W-:Y:S02]  /*ec90*/  WARPGROUP.DEPBAR.LE gsb0, 0x0 ;  /* 0x00008000000079c5 */ /* 0x000fe40000010000 */
[----:B------:R-:W-:Y:S01]  /*eca0*/  WARPGROUP.ARRIVE ;  /* 0x00000000000079c5 */ /* 0x000fe20000000000 */
[----:B-1----:R-:W-:-:S05]  /*ecb0*/  @!P3 FMUL R111, R111, R111 ;  /* 0x0000006f6f6fb220 */ /* 0x002fca0000400000 */
[----:B------:R-:W-:Y:S01]  /*ecc0*/  HGMMA.64x16x16.F32 R192, R24, gdesc[UR28].tnspB, R192, gsb0 ;  /* 0x4020001c18c07df0 */ /* 0x000fe200080008c0 */
[----:B------:R-:W-:Y:S02]  /*ecd0*/  R2UR UR30, R30 ;  /* 0x000000001e1e72ca */ /* 0x000fe400000e0000 */
[----:B------:R-:W-:Y:S01]  /*ece0*/  R2UR UR31, R31 ;  /* 0x000000001f1f72ca */ /* 0x000fe200000e0000 */
[----:B------:R-:W-:Y:S01]  /*ecf0*/  IMAD.MOV.U32 R31, RZ, RZ, -0x3ffffff0 ;  /* 0xc0000010ff1f7424 */ /* 0x000fe200078e00ff */
[----:B------:R-:W-:Y:S01]  /*ed00*/  IADD3 R30, R214, 0x140, RZ ;  /* 0x00000140d61e7810 */ /* 0x000fe20007ffe0ff */
[----:B--2---:R-:W-:Y:S01]  /*ed10*/  @!P6 FMUL R107, R107, R107 ;  /* 0x0000006b6b6be220 */ /* 0x004fe20000400000 */
[----:B------:R-:W-:Y:S02]  /*ed20*/  FSETP.GEU.AND P6, PT, R108, -126, PT ;  /* 0xc2fc00006c00780b */ /* 0x000fe40003fce000 */
[----:B------:R-:W-:Y:S01]  /*ed30*/  R2UR UR20, R30 ;  /* 0x000000001e1472ca */ /* 0x000fe200000e0000 */
[----:B------:R-:W-:Y:S01]  /*ed40*/  FADD R227, R227, R107 ;  /* 0x0000006be3e37221 */ /* 0x000fe20000000000 */
[----:B------:R-:W-:-:S02]  /*ed50*/  R2UR UR21, R31 ;  /* 0x000000001f1572ca */ /* 0x000fc400000e0000 */
[----:B------:R-:W-:Y:S01]  /*ed60*/  IADD3 R30, R214, 0x540, RZ ;  /* 0x00000540d61e7810 */ /* 0x000fe20007ffe0ff */
[----:B------:R-:W-:Y:S01]  /*ed70*/  FADD R227, R227, R110 ;  /* 0x0000006ee3e37221 */ /* 0x000fe20000000000 */
[----:B------:R-:W-:Y:S02]  /*ed80*/  MOV R31, 0xc0000010 ;  /* 0xc0000010001f7802 */ /* 0x000fe40000000f00 */
[----:B------:R-:W-:Y:S01]  /*ed90*/  R2UR UR28, R30 ;  /* 0x000000001e1c72ca */ /* 0x000fe200000e0000 */
[----:B------:R-:W-:Y:S01]  /*eda0*/  FADD R227, R227, R111 ;  /* 0x0000006fe3e37221 */ /* 0x000fe20000000000 */
[----:B------:R-:W-:Y:S01]  /*edb0*/  R2UR UR29, R31 ;  /* 0x000000001f1d72ca */ /* 0x000fe200000e0000 */
[----:B------:R-:W-:Y:S01]  /*edc0*/  @!P6 FMUL R108, R108, 0.5 ;  /* 0x3f0000006c6ce820 */ /* 0x000fe20000400000 */
[----:B------:R-:W-:Y:S01]  /*edd0*/  IMAD.MOV.U32 R31, RZ, RZ, -0x3ffffff0 ;  /* 0xc0000010ff1f7424 */ /* 0x000fe200078e00ff */
[----:B------:R-:W-:Y:S02]  /*ede0*/  IADD3 R30, R214, 0xb40, RZ ;  /* 0x00000b40d61e7810 */ /* 0x000fe40007ffe0ff */
[----:B------:R-:W-:-:S02]  /*edf0*/  FSETP.GEU.AND P3, PT, R114, -126, PT ;  /* 0xc2fc00007200780b */ /* 0x000fc40003f6e000 */
[----:B------:R-:W-:Y:S01]  /*ee00*/  R2UR UR13, R31 ;  /* 0x000000001f0d72ca */ /* 0x000fe200000e0000 */
[----:B------:R-:W-:Y:S01]  /*ee10*/  IMAD.MOV.U32 R31, RZ, RZ, -0x3ffffff0 ;  /* 0xc0000010ff1f7424 */ /* 0x000fe200078e00ff */
[----:B------:R-:W-:Y:S02]  /*ee20*/  R2UR UR12, R30 ;  /* 0x000000001e0c72ca */ /* 0x000fe400000e0000 */
[----:B------:R-:W-:-:S07]  /*ee30*/  IADD3 R30, R214, 0x160, RZ ;  /* 0x00000160d61e7810 */ /* 0x000fce0007ffe0ff */
[----:B------:R-:W-:Y:S01]  /*ee40*/  @!P3 FMUL R114, R114, 0.5 ;  /* 0x3f0000007272b820 */ /* 0x000fe20000400000 */
[----:B------:R-:W-:Y:S02]  /*ee50*/  WARPGROUP.DEPBAR.LE gsb0, 0x0 ;  /* 0x00008000000079c5 */ /* 0x000fe40000010000 */
[----:B------:R-:W-:-:S03]  /*ee60*/  WARPGROUP.ARRIVE ;  /* 0x00000000000079c5 */ /* 0x000fc60000000000 */
[----:B------:R-:W1:Y:S03]  /*ee70*/  MUFU.EX2 R114, R114 ;  /* 0x0000007200727308 */ /* 0x000e660000000800 */
[----:B------:R-:W-:Y:S01]  /*ee80*/  HGMMA.64x16x16.F32 R184, R24, gdesc[UR56].tnspB, R184, gsb0 ;  /* 0x4020003818b87df0 */ /* 0x000fe200080008b8 */
[----:B-1----:R-:W-:Y:S01]  /*ee90*/  @!P3 FMUL R114, R114, R114 ;  /* 0x000000727272b220 */ /* 0x002fe20000400000 */
[----:B------:R-:W-:-:S03]  /*eea0*/  FSETP.GEU.AND P3, PT, R113, -126, PT ;  /* 0xc2fc00007100780b */ /* 0x000fc60003f6e000 */
[----:B------:R-:W-:-:S10]  /*eeb0*/  FADD R227, R227, R114 ;  /* 0x00000072e3e37221 */ /* 0x000fd40000000000 */
[----:B------:R-:W-:-:S06]  /*eec0*/  @!P3 FMUL R113, R113, 0.5 ;  /* 0x3f0000007171b820 */ /* 0x000fcc0000400000 */
[----:B------:R-:W1:Y:S01]  /*eed0*/  MUFU.EX2 R113, R113 ;  /* 0x0000007100717308 */ /* 0x000e620000000800 */
[----:B------:R-:W-:Y:S02]  /*eee0*/  WARPGROUP.DEPBAR.LE gsb0, 0x0 ;  /* 0x00008000000079c5 */ /* 0x000fe40000010000 */
[----:B------:R-:W-:Y:S01]  /*eef0*/  WARPGROUP.ARRIVE ;  /* 0x00000000000079c5 */ /* 0x000fe20000000000 */
[----:B-1----:R-:W-:-:S05]  /*ef00*/  @!P3 FMUL R113, R113, R113 ;  /* 0x000000717171b220 */ /* 0x002fca0000400000 */
[----:B------:R-:W-:Y:S01]  /*ef10*/  HGMMA.64x16x16.F32 R176, R24, gdesc[UR36].tnspB, R176, gsb0 ;  /* 0x4020002418b07df0 */ /* 0x000fe200080008b0 */
[----:B------:R-:W-:Y:S02]  /*ef20*/  R2UR UR39, R42 ;  /* 0x000000002a2772ca */ /* 0x000fe400000e0000 */
[----:B------:R-:W-:Y:S02]  /*ef30*/  R2UR UR38, R43 ;  /* 0x000000002b2672ca */ /* 0x000fe400000e0000 */
[----:B------:R-:W-:Y:S02]  /*ef40*/  FSETP.GEU.AND P3, PT, R126, -126, PT ;  /* 0xc2fc00007e00780b */ /* 0x000fe40003f6e000 */
[----:B------:R-:W-:-:S04]  /*ef50*/  MOV R43, UR53 ;  /* 0x00000035002b7c02 */ /* 0x000fc80008000f00 */
[----:B------:R-:W-:-:S07]  /*ef60*/  R2UR UR53, R43 ;  /* 0x000000002b3572ca */ /* 0x000fce00000e0000 */
        /* <DEDUP_REMOVED lines=8> */
[----:B------:R-:W-:Y:S02]  /*eff0*/  R2UR UR38, R36 ;  /* 0x00000000242672ca */ /* 0x000fe400000e0000 */
[----:B------:R-:W-:Y:S02]  /*f000*/  MOV R36, UR5 ;  /* 0x0000000500247c02 */ /* 0x000fe40008000f00 */
[----:B------:R-:W-:Y:S01]  /*f010*/  MOV R38, UR4 ;  /* 0x0000000400267c02 */ /* 0x000fe20008000f00 */
[----:B------:R-:W-:Y:S01]  /*f020*/  @!P3 FMUL R125, R125, 0.5 ;  /* 0x3f0000007d7db820 */ /* 0x000fe20000400000 */
[----:B------:R-:W-:Y:S02]  /*f030*/  R2UR UR5, R36 ;  /* 0x00000000240572ca */ /* 0x000fe400000e0000 */
[----:B------:R-:W-:-:S03]  /*f040*/  R2UR UR4, R38 ;  /* 0x00000000260472ca */ /* 0x000fc600000e0000 */
        /* <DEDUP_REMOVED lines=9> */
[----:B------:R-:W1:Y:S02]  /*f0e0*/  MUFU.EX2 R41, R120 ;  /* 0x0000007800297308 */ /* 0x000e640000000800 */
[----:B-1----:R-:W-:Y:S01]  /*f0f0*/  @!P5 FMUL R41, R41, R41 ;  /* 0x000000292929d220 */ /* 0x002fe20000400000 */
[----:B------:R-:W-:-:S13]  /*f100*/  FSETP.GEU.AND P5, PT, R131, -126, PT ;  /* 0xc2fc00008300780b */ /* 0x000fda0003fae000 */
[----:B------:R-:W-:-:S06]  /*f110*/  @!P5 FMUL R131, R131, 0.5 ;  /* 0x3f0000008383d820 */ /* 0x000fcc0000400000 */
[----:B------:R-:W1:Y:S01]  /*f120*/  MUFU.EX2 R131, R131 ;  /* 0x0000008300837308 */ /* 0x000e620000000800 */
        /* <DEDUP_REMOVED lines=8> */
[----:B------:R-:W-:Y:S01]  /*f1b0*/  IADD3 R28, R214, 0x760, RZ ;  /* 0x00000760d61c7810 */ /* 0x000fe20007ffe0ff */
[----:B-1----:R-:W-:Y:S01]  /*f1c0*/  @!P5 FMUL R131, R131, R131 ;  /* 0x000000838383d220 */ /* 0x002fe20000400000 */
[----:B------:R-:W-:-:S13]  /*f1d0*/  FSETP.GEU.AND P5, PT, R132, -126, PT ;  /* 0xc2fc00008400780b */ /* 0x000fda0003fae000 */
[----:B------:R-:W-:Y:S01]  /*f1e0*/  @!P5 FMUL R132, R132, 0.5 ;  /* 0x3f0000008484d820 */ /* 0x000fe20000400000 */
        /* <DEDUP_REMOVED lines=25> */
[----:B------:R-:W-:-:S07]  /*f380*/  @!P6 FMUL R119, R119, 0.5 ;  /* 0x3f0000007777e820 */ /* 0x000fce0000400000 */
[----:B------:R-:W2:Y:S01]  /*f390*/  MUFU.EX2 R119, R119 ;  /* 0x0000007700777308 */ /* 0x000ea20000000800 */
[----:B------:R-:W-:Y:S02]  /*f3a0*/  WARPGROUP.DEPBAR.LE gsb0, 0x0 ;  /* 0x00008000000079c5 */ /* 0x000fe40000010000 */
[----:B------:R-:W-:Y:S01]  /*f3b0*/  WARPGROUP.ARRIVE ;  /* 0x00000000000079c5 */ /* 0x000fe20000000000 */
[----:B-1----:R-:W-:Y:S01]  /*f3c0*/  @!P4 FMUL R115, R115, R115 ;  /* 0x000000737373c220 */ /* 0x002fe20000400000 */
[----:B------:R-:W-:-:S03]  /*f3d0*/  FSETP.GEU.AND P4, PT, R116, -126, PT ;  /* 0xc2fc00007400780b */ /* 0x000fc60003f8e000 */
[----:B------:R-:W-:Y:S01]  /*f3e0*/  FADD R227, R227, R115 ;  /* 0x00000073e3e37221 */ /* 0x000fe20000000000 */
[----:B------:R-:W-:Y:S01]  /*f3f0*/  HGMMA.64x16x16.F32 R192, R24, gdesc[UR36].tnspB, R192, gsb0 ;  /* 0x4020002418c07df0 */ /* 0x000fe200080008c0 */
[----:B------:R-:W-:Y:S01]  /*f400*/  UMOV UR38, UR20 ;  /* 0x0000001400267c82 */ /* 0x000fe20008000000 */
[----:B------:R-:W-:Y:S01]  /*f410*/  UMOV UR39, UR21 ;  /* 0x0000001500277c82 */ /* 0x000fe20008000000 */
[----:B--2---:R-:W-:Y:S01]  /*f420*/  @!P6 FMUL R119, R119, R119 ;  /* 0x000000777777e220 */ /* 0x004fe20000400000 */
[----:B------:R-:W-:Y:S01]  /*f430*/  FSETP.GEU.AND P6, PT, R122, -126, PT ;  /* 0xc2fc00007a00780b */ /* 0x000fe20003fce000 */
[----:B------:R-:W-:-:S04]  /*f440*/  FADD R227, R227, R118 ;  /* 0x00000076e3e37221 */ /* 0x000fc80000000000 */
[----:B------:R-:W-:Y:S01]  /*f450*/  @!P4 FMUL R116, R116, 0.5 ;  /* 0x3f0000007474c820 */ /* 0x000fe20000400000 */
[----:B------:R-:W-:-:S07]  /*f460*/  FADD R227, R227, R119 ;  /* 0x00000077e3e37221 */ /* 0x000fce0000000000 */
[----:B------:R-:W-:-:S06]  /*f470*/  @!P6 FMUL R122, R122, 0.5 ;  /* 0x3f0000007a7ae820 */ /* 0x000fcc0000400000 */
[----:B------:R-:W1:Y:S02]  /*f480*/  MUFU.EX2 R122, R122 ;  /* 0x0000007a007a7308 */ /* 0x000e640000000800 */
[----:B-1----:R-:W-:Y:S01]  /*f490*/  @!P6 FMUL R122, R122, R122 ;  /* 0x0000007a7a7ae220 */ /* 0x002fe20000400000 */
[----:B------:R-:W-:Y:S01]  /*f4a0*/  FSETP.GEU.AND P6, PT, R121, -126, PT ;  /* 0xc2fc00007900780b */ /* 0x000fe20003fce000 */
[----:B------:R-:W-:Y:S02]  /*f4b0*/  WARPGROUP.DEPBAR.LE gsb0, 0x0 ;  /* 0x00008000000079c5 */ /* 0x000fe40000010000 */
[----:B------:R-:W-:Y:S01]  /*f4c0*/  WARPGROUP.ARRIVE ;  /* 0x00000000000079c5 */ /* 0x000fe20000000000 */
[----:B------:R-:W-:-:S05]  /*f4d0*/  FADD R227, R227, R122 ;  /* 0x0000007ae3e37221 */ /* 0x000fca0000000000 */
[----:B------:R-:W-:Y:S01]  /*f4e0*/  HGMMA.64x16x16.F32 R184, R24, gdesc[UR52].tnspB, R184, gsb0 ;  /* 0x4020003418b87df0 */ /* 0x000fe200080008b8 */
[----:B------:R-:W-:Y:S02]  /*f4f0*/  R2UR UR54, R30 ;  /* 0x000000001e3672ca */ /* 0x000fe400000e0000 */
[----:B------:R-:W-:Y:S01]  /*f500*/  R2UR UR55, R31 ;  /* 0x000000001f3772ca */ /* 0x000fe200000e0000 */
[----:B------:R-:W-:Y:S01]  /*f510*/  @!P6 FMUL R121, R121, 0.5 ;  /* 0x3f0000007979e820 */ /* 0x000fe20000400000 */
[----:B------:R-:W-:Y:S02]  /*f520*/  IADD3 R30, R214, 0x560, RZ ;  /* 0x00000560d61e7810 */ /* 0x000fe40007ffe0ff */
[----:B------:R-:W-:Y:S02]  /*f530*/  MOV R31, 0xc0000010 ;  /* 0xc0000010001f7802 */ /* 0x000fe40000000f00 */
[----:B------:R-:W-:Y:S01]  /*f540*/  R2UR UR58, R30 ;  /* 0x000000001e3a72ca */ /* 0x000fe200000e0000 */
[----:B------:R-:W1:Y:S01]  /*f550*/  MUFU.EX2 R121, R121 ;  /* 0x0000007900797308 */ /* 0x000e620000000800 */
[----:B------:R-:W-:Y:S01]  /*f560*/  R2UR UR59, R31 ;  /* 0x000000001f3b72ca */ /* 0x000fe200000e0000 */
[----:B------:R-:W-:Y:S01]  /*f570*/  IMAD.MOV.U32 R31, RZ, RZ, -0x3ffffff0 ;  /* 0xc0000010ff1f7424 */ /* 0x000fe200078e00ff */
[----:B------:R-:W-:-:S02]  /*f580*/  IADD3 R30, R214, 0xd60, RZ ;  /* 0x00000d60d61e7810 */ /* 0x000fc40007ffe0ff */
[----:B------:R-:W-:Y:S01]  /*f590*/  MOV R42, UR54 ;  /* 0x00000036002a7c02 */ /* 0x000fe20008000f00 */
[----:B------:R-:W-:Y:S01]  /*f5a0*/  UMOV UR54, UR16 ;  /* 0x0000001000367c82 */ /* 0x000fe20008000000 */
[----:B------:R-:W-:Y:S01]  /*f5b0*/  MOV R40, UR55 ;  /* 0x0000003700287c02 */ /* 0x000fe20008000f00 */
[----:B------:R-:W-:-:S04]  /*f5c0*/  UMOV UR55, UR17 ;  /* 0x0000001100377c82 */ /* 0x000fc80008000000 */
[----:B------:R-:W-:Y:S01]  /*f5d0*/  MOV R46, UR58 ;  /* 0x0000003a002e7c02 */ /* 0x000fe20008000f00 */
[----:B------:R-:W-:Y:S01]  /*f5e0*/  UMOV UR58, UR36 ;  /* 0x00000024003a7c82 */ /* 0x000fe20008000000 */
[----:B------:R-:W-:Y:S01]  /*f5f0*/  MOV R45, UR59 ;  /* 0x0000003b002d7c02 */ /* 0x000fe20008000f00 */
[----:B------:R-:W-:Y:S01]  /*f600*/  UMOV UR59, UR37 ;  /* 0x00000025003b7c82 */ /* 0x000fe20008000000 */
[----:B-1----:R-:W-:Y:S01]  /*f610*/  @!P6 FMUL R121, R121, R121 ;  /* 0x000000797979e220 */ /* 0x002fe20000400000 */
[----:B------:R-:W-:-:S13]  /*f620*/  FSETP.GEU.AND P6, PT, R134, -126, PT ;  /* 0xc2fc00008600780b */ /* 0x000fda0003fce000 */
[----:B------:R-:W-:Y:S01]  /*f630*/  @!P6 FMUL R134, R134, 0.5 ;  /* 0x3f0000008686e820 */ /* 0x000fe20000400000 */
[----:B------:R-:W-:Y:S02]  /*f640*/  WARPGROUP.DEPBAR.LE gsb0, 0x0 ;  /* 0x00008000000079c5 */ /* 0x000fe40000010000 */
[----:B------:R-:W-:-:S03]  /*f650*/  WARPGROUP.ARRIVE ;  /* 0x00000000000079c5 */ /* 0x000fc60000000000 */
[----:B------:R-:W1:Y:S03]  /*f660*/  MUFU.EX2 R134, R134 ;  /* 0x0000008600867308 */ /* 0x000e660000000800 */
[----:B------:R-:W-:Y:S01]  /*f670*/  HGMMA.64x16x16.F32 R176, R24, gdesc[UR48].tnspB, R176, gsb0 ;  /* 0x4020003018b07df0 */ /* 0x000fe200080008b0 */
[----:B------:R-:W-:Y:S01]  /*f680*/  UMOV UR50, UR32 ;  /* 0x0000002000327c82 */ /* 0x000fe20008000000 */
[----:B------:R-:W-:Y:S01]  /*f690*/  UMOV UR51, UR33 ;  /* 0x0000002100337c82 */ /* 0x000fe20008000000 */
        /* <DEDUP_REMOVED lines=9> */
[----:B-1----:R-:W-:Y:S01]  /*f730*/  @!P6 FMUL R133, R133, R133 ;  /* 0x000000858585e220 */ /* 0x002fe20000400000 */
[----:B------:R-:W-:-:S13]  /*f740*/  FSETP.GEU.AND P6, PT, R136, -126, PT ;  /* 0xc2fc00008800780b */ /* 0x000fda0003fce000 */
[----:B------:R-:W-:Y:S01]  /*f750*/  @!P6 FMUL R136, R136, 0.5 ;  /* 0x3f0000008888e820 */ /* 0x000fe20000400000 */
        /* <DEDUP_REMOVED lines=8> */
[----:B------:R-:W-:Y:S02]  /*f7e0*/  R2UR UR6, R28 ;  /* 0x000000001c0672ca */ /* 0x000fe400000e0000 */
[----:B------:R-:W-:Y:S02]  /*f7f0*/  R2UR UR7, R29 ;  /* 0x000000001d0772ca */ /* 0x000fe400000e0000 */
[----:B------:R-:W-:Y:S02]  /*f800*/  IADD3 R28, R214, 0x960, RZ ;  /* 0x00000960d61c7810 */ /* 0x000fe40007ffe0ff */
[----:B------:R-:W-:-:S07]  /*f810*/  MOV R29, 0xc0000010 ;  /* 0xc0000010001d7802 */ /* 0x000fce0000000f00 */
[----:B------:R-:W-:Y:S01]  /*f820*/  MOV R34, UR6 ;  /* 0x0000000600227c02 */ /* 0x000fe20008000f00 */
[----:B------:R-:W-:Y:S01]  /*f830*/  UMOV UR6, UR12 ;  /* 0x0000000c00067c82 */ /* 0x000fe20008000000 */
[----:B------:R-:W-:Y:S01]  /*f840*/  MOV R32, UR7 ;  /* 0x0000000700207c02 */ /* 0x000fe20008000f00 */
[----:B------:R-:W-:Y:S01]  /*f850*/  UMOV UR7, UR13 ;  /* 0x0000000d00077c82 */ /* 0x000fe20008000000 */
[----:B------:R-:W-:Y:S02]  /*f860*/  WARPGROUP.DEPBAR.LE gsb0, 0x0 ;  /* 0x00008000000079c5 */ /* 0x000fe40000010000 */
[----:B------:R-:W-:Y:S02]  /*f870*/  F2FP.F16.F32.PACK_AB R25, R99, R98 ;  /* 0x000000626319723e */ /* 0x000fe400000000ff */
[----:B------:R-:W-:Y:S02]  /*f880*/  F2FP.F16.F32.PACK_AB R27, R103, R102 ;  /* 0x00000066671b723e */ /* 0x000fe400000000ff */
[----:B------:R-:W-:-:S02]  /*f890*/  F2FP.F16.F32.PACK_AB R24, R97, R33 ;  /* 0x000000216118723e */ /* 0x000fc400000000ff */
[----:B------:R-:W-:Y:S01]  /*f8a0*/  F2FP.F16.F32.PACK_AB R26, R101, R35 ;  /* 0x00000023651a723e */ /* 0x000fe200000000ff */
[----:B------:R-:W1:Y:S03]  /*f8b0*/  MUFU.EX2 R33, R112 ;  /* 0x0000007000217308 */ /* 0x000e660000000800 */
[----:B------:R-:W-:-:S05]  /*f8c0*/  WARPGROUP.ARRIVE ;  /* 0x00000000000079c5 */ /* 0x000fca0000000000 */
[----:B------:R-:W2:Y:S01]  /*f8d0*/  MUFU.EX2 R35, R116 ;  /* 0x0000007400237308 */ /* 0x000ea20000000800 */
[----:B------:R-:W-:Y:S01]  /*f8e0*/  HGMMA.64x16x16.F32 R200, R24, gdesc[UR8].tnspB, R200, gsb0 ;  /* 0x4020000818c87df0 */ /* 0x000fe200080008c8 */
[----:B------:R-:W-:Y:S01]  /*f8f0*/  R2UR UR10, R28 ;  /* 0x000000001c0a72ca */ /* 0x000fe200000e0000 */
[----:B------:R-:W-:Y:S01]  /*f900*/  VIADD R28, R214, 0xb60 ;  /* 0x00000b60d61c7836 */ /* 0x000fe20000000000 */
[----:B------:R-:W-:Y:S02]  /*f910*/  R2UR UR11, R29 ;  /* 0x000000001d0b72ca */ /* 0x000fe400000e0000 */
[----:B------:R-:W-:Y:S01]  /*f920*/  MOV R29, 0xc0000010 ;  /* 0xc0000010001d7802 */ /* 0x000fe20000000f00 */
        /* <DEDUP_REMOVED lines=20> */
[----:B------:R-:W-:Y:S01]  /*fa70*/  R2UR UR15, R29 ;  /* 0x000000001d0f72ca */ /* 0x000fe200000e0000 */
[----:B------:R-:W-:Y:S01]  /*fa80*/  IMAD.MOV.U32 R29, RZ, RZ, -0x3ffffff0 ;  /* 0xc0000010ff1d7424 */ /* 0x000fe200078e00ff */
[----:B------:R-:W-:Y:S01]  /*fa90*/  R2UR UR14, R28 ;  /* 0x000000001c0e72ca */ /* 0x000fe200000e0000 */
[----:B--2---:R-:W-:Y:S01]  /*faa0*/  @!P4 FMUL R127, R127, R127 ;  /* 0x0000007f7f7fc220 */ /* 0x004fe20000400000 */
[----:B------:R-:W-:Y:S01]  /*fab0*/  IADD3 R28, R214, 0x180, RZ ;  /* 0x00000180d61c7810 */ /* 0x000fe20007ffe0ff */
[----:B------:R-:W-:Y:S01]  /*fac0*/  FADD R227, R227, R126 ;  /* 0x0000007ee3e37221 */ /* 0x000fe20000000000 */
[----:B------:R-:W-:Y:S02]  /*fad0*/  FSETP.GEU.AND P4, PT, R130, -126, PT ;  /* 0xc2fc00008200780b */ /* 0x000fe40003f8e000 */
[----:B------:R-:W-:Y:S01]  /*fae0*/  @!P2 FMUL R124, R124, 0.5 ;  /* 0x3f0000007c7ca820 */ /* 0x000fe20000400000 */
[----:B------:R-:W-:-:S10]  /*faf0*/  FADD R227, R227, R127 ;  /* 0x0000007fe3e37221 */ /* 0x000fd40000000000 */
        /* <DEDUP_REMOVED lines=10> */
[----:B------:R-:W-:Y:S01]  /*fba0*/  FADD R227, R227, R131 ;  /* 0x00000083e3e37221 */ /* 0x000fe20000000000 */
[----:B------:R-:W-:Y:S02]  /*fbb0*/  IADD3 R30, R214, 0x380, RZ ;  /* 0x00000380d61e7810 */ /* 0x000fe40007ffe0ff */
[----:B------:R-:W-:Y:S01]  /*fbc0*/  MOV R31, 0xc0000010 ;  /* 0xc0000010001f7802 */ /* 0x000fe20000000f00 */
[----:B------:R-:W-:Y:S01]  /*fbd0*/  FADD R227, R227, R134 ;  /* 0x00000086e3e37221 */ /* 0x000fe20000000000 */
        /* <DEDUP_REMOVED lines=8> */
[----:B------:R-:W-:-:S04]  /*fc60*/  R2UR UR22, R28 ;  /* 0x000000001c1672ca */ /* 0x000fc800000e0000 */
[----:B------:R-:W1:Y:S01]  /*fc70*/  MUFU.EX2 R142, R142 ;  /* 0x0000008e008e7308 */ /* 0x000e620000000800 */
[----:B------:R-:W-:Y:S02]  /*fc80*/  R2UR UR23, R29 ;  /* 0x000000001d1772ca */ /* 0x000fe400000e0000 */
[----:B------:R-:W-:Y:S02]  /*fc90*/  IADD3 R28, R214, 0x580, RZ ;  /* 0x00000580d61c7810 */ /* 0x000fe40007ffe0ff */
[----:B------:R-:W-:Y:S01]  /*fca0*/  MOV R29, 0xc0000010 ;  /* 0xc0000010001d7802 */ /* 0x000fe20000000f00 */
[----:B-1----:R-:W-:Y:S01]  /*fcb0*/  @!P4 FMUL R142, R142, R142 ;  /* 0x0000008e8e8ec220 */ /* 0x002fe20000400000 */
[----:B------:R-:W-:-:S13]  /*fcc0*/  FSETP.GEU.AND P4, PT, R141, -126, PT ;  /* 0xc2fc00008d00780b */ /* 0x000fda0003f8e000 */
[----:B------:R-:W-:-:S06]  /*fcd0*/  @!P4 FMUL R141, R141, 0.5 ;  /* 0x3f0000008d8dc820 */ /* 0x000fcc0000400000 */
[----:B------:R-:W1:Y:S01]  /*fce0*/  MUFU.EX2 R141, R141 ;  /* 0x0000008d008d7308 */ /* 0x000e620000000800 */
[----:B------:R-:W-:Y:S02]  /*fcf0*/  WARPGROUP.DEPBAR.LE gsb0, 0x0 ;  /* 0x00008000000079c5 */ /* 0x000fe40000010000 */
[----:B------:R-:W-:-:S06]  /*fd00*/  WARPGROUP.ARRIVE ;  /* 0x00000000000079c5 */ /* 0x000fcc0000000000 */
[----:B------:R-:W-:Y:S01]  /*fd10*/  HGMMA.64x16x16.F32 R168, R24, gdesc[UR24].tnspB, R168, gsb0 ;  /* 0x4020001818a87df0 */ /* 0x000fe200080008a8 */
[----:B------:R-:W-:Y:S01]  /*fd20*/  R2UR UR26, R30 ;  /* 0x000000001e1a72ca */ /* 0x000fe200000e0000 */
[----:B------:R-:W-:Y:S01]  /*fd30*/  VIADD R30, R214, 0x780 ;  /* 0x00000780d61e7836 */ /* 0x000fe20000000000 */
[----:B------:R-:W-:Y:S02]  /*fd40*/  R2UR UR27, R31 ;  /* 0x000000001f1b72ca */ /* 0x000fe400000e0000 */
[----:B------:R-:W-:Y:S01]  /*fd50*/  MOV R31, 0xc0000010 ;  /* 0xc0000010001f7802 */ /* 0x000fe20000000f00 */
[----:B-1----:R-:W-:Y:S01]  /*fd60*/  @!P4 FMUL R141, R141, R141 ;  /* 0x0000008d8d8dc220 */ /* 0x002fe20000400000 */
[----:B------:R-:W-:-:S13]  /*fd70*/  FSETP.GEU.AND P4, PT, R144, -126, PT ;  /* 0xc2fc00009000780b */ /* 0x000fda0003f8e000 */
[----:B------:R-:W-:Y:S01]  /*fd80*/  @!P4 FMUL R144, R144, 0.5 ;  /* 0x3f0000009090c820 */ /* 0x000fe20000400000 */
[----:B------:R-:W-:Y:S02]  /*fd90*/  WARPGROUP.DEPBAR.LE gsb0, 0x0 ;  /* 0x00008000000079c5 */ /* 0x000fe40000010000 */
[----:B------:R-:W-:-:S06]  /*fda0*/  WARPGROUP.ARRIVE ;  /* 0x00000000000079c5 */ /* 0x000fcc0000000000 */
[----:B------:R-:W-:Y:S01]  /*fdb0*/  HGMMA.64x16x16.F32 R160, R24, gdesc[UR28].tnspB, R160, gsb0 ;  /* 0x4020001c18a07df0 */ /* 0x000fe200080008a0 */
[----:B------:R-:W-:Y:S01]  /*fdc0*/  R2UR UR30, R28 ;  /* 0x000000001c1e72ca */ /* 0x000fe200000e0000 */
[----:B------:R-:W-:Y:S01]  /*fdd0*/  VIADD R28, R214, 0x980 ;  /* 0x00000980d61c7836 */ /* 0x000fe20000000000 */
[----:B------:R-:W-:Y:S02]  /*fde0*/  R2UR UR31, R29 ;  /* 0x000000001d1f72ca */ /* 0x000fe400000e0000 */
[----:B------:R-:W-:Y:S01]  /*fdf0*/  MOV R29, 0xc0000010 ;  /* 0xc0000010001d7802 */ /* 0x000fe20000000f00 */
[----:B------:R-:W-:Y:S02]  /*fe00*/  WARPGROUP.DEPBAR.LE gsb0, 0x0 ;  /* 0x00008000000079c5 */ /* 0x000fe40000010000 */
[----:B------:R-:W-:-:S06]  /*fe10*/  WARPGROUP.ARRIVE ;  /* 0x00000000000079c5 */ /* 0x000fcc0000000000 */
[----:B------:R-:W-:Y:S01]  /*fe20*/  HGMMA.64x16x16.F32 R152, R24, gdesc[UR32].tnspB, R152, gsb0 ;  /* 0x4020002018987df0 */ /* 0x000fe20008000898 */
[----:B------:R-:W-:Y:S01]  /*fe30*/  R2UR UR35, R31 ;  /* 0x000000001f2372ca */ /* 0x000fe200000e0000 */
[----:B------:R-:W-:Y:S01]  /*fe40*/  IMAD.MOV.U32 R31, RZ, RZ, -0x3ffffff0 ;  /* 0xc0000010ff1f7424 */ /* 0x000fe200078e00ff */
[----:B------:R-:W-:Y:S02]  /*fe50*/  R2UR UR34, R30 ;  /* 0x000000001e2272ca */ /* 0x000fe400000e0000 */
[----:B------:R-:W-:Y:S01]  /*fe60*/  IADD3 R30, R214, 0xb80, RZ ;  /* 0x00000b80d61e7810 */ /* 0x000fe20007ffe0ff */
[----:B------:R-:W-:Y:S02]  /*fe70*/  WARPGROUP.DEPBAR.LE gsb0, 0x0 ;  /* 0x00008000000079c5 */ /* 0x000fe40000010000 */
[----:B------:R-:W-:Y:S02]  /*fe80*/  F2FP.F16.F32.PACK_AB R25, R107, R106 ;  /* 0x0000006a6b19723e */ /* 0x000fe400000000ff */
[----:B------:R-:W-:-:S02]  /*fe90*/  F2FP.F16.F32.PACK_AB R27, R111, R110 ;  /* 0x0000006e6f1b723e */ /* 0x000fc400000000ff */
[----:B------:R-:W-:Y:S02]  /*fea0*/  F2FP.F16.F32.PACK_AB R24, R105, R37 ;  /* 0x000000256918723e */ /* 0x000fe400000000ff */
[----:B------:R-:W-:Y:S01]  /*feb0*/  F2FP.F16.F32.PACK_AB R26, R109, R39 ;  /* 0x000000276d1a723e */ /* 0x000fe200000000ff */
[----:B------:R-:W1:Y:S03]  /*fec0*/  MUFU.EX2 R37, R124 ;  /* 0x0000007c00257308 */ /* 0x000e660000000800 */
[----:B------:R-:W-:-:S05]  /*fed0*/  WARPGROUP.ARRIVE ;  /* 0x00000000000079c5 */ /* 0x000fca0000000000 */
[----:B------:R-:W2:Y:S01]  /*fee0*/  MUFU.EX2 R39, R128 ;  /* 0x0000008000277308 */ /* 0x000ea20000000800 */
[----:B------:R-:W-:Y:S01]  /*fef0*/  HGMMA.64x16x16.F32 R200, R24, gdesc[UR36].tnspB, R200, gsb0 ;  /* 0x4020002418c87df0 */ /* 0x000fe200080008c8 */
[----:B------:R-:W-:Y:S01]  /*ff00*/  R2UR UR39, R29 ;  /* 0x000000001d2772ca */ /* 0x000fe200000e0000 */
[----:B------:R-:W-:Y:S01]  /*ff10*/  IMAD.MOV.U32 R29, RZ, RZ, -0x3ffffff0 ;  /* 0xc0000010ff1d7424 */ /* 0x000fe200078e00ff */
[----:B------:R-:W-:Y:S02]  /*ff20*/  R2UR UR38, R28 ;  /* 0x000000001c2672ca */ /* 0x000fe400000e0000 */
        /* <DEDUP_REMOVED lines=22> */
[----:B------:R-:W-:Y:S02]  /*10090*/  IADD3 R30, R214, 0x1a0, RZ ;  /* 0x000001a0d61e7810 */ /* 0x000fe40007ffe0ff */
[----:B------:R-:W-:Y:S02]  /*100a0*/  MOV R31, 0xc0000010 ;  /* 0xc0000010001f7802 */ /* 0x000fe40000000f00 */
[----:B------:R-:W-:Y:S01]  /*100b0*/  @!P2 FMUL R138, R138, 0.5 ;  /* 0x3f0000008a8aa820 */ /* 0x000fe20000400000 */
[----:B------:R-:W-:-:S05]  /*100c0*/  FSETP.GEU.AND P3, PT, R140, -126, PT ;  /* 0xc2fc00008c00780b */ /* 0x000fca0003f6e000 */
[----:B------:R-:W1:Y:S08]  /*100d0*/  MUFU.EX2 R138, R138 ;  /* 0x0000008a008a7308 */ /* 0x000e700000000800 */
        /* <DEDUP_REMOVED lines=8> */
[----:B------:R-:W-:-:S03]  /*10160*/  @!P2 FMUL R137, R137, 0.5 ;  /* 0x3f0000008989a820 */ /* 0x000fc60000400000 */
[----:B------:R-:W-:Y:S01]  /*10170*/  HGMMA.64x16x16.F32 R184, R24, gdesc[UR44].tnspB, R184, gsb0 ;  /* 0x4020002c18b87df0 */ /* 0x000fe200080008b8 */
[----:B------:R-:W-:Y:S02]  /*10180*/  R2UR UR46, R28 ;  /* 0x000000001c2e72ca */ /* 0x000fe400000e0000 */
[----:B------:R-:W1:Y:S01]  /*10190*/  MUFU.EX2 R137, R137 ;  /* 0x0000008900897308 */ /* 0x000e620000000800 */
[----:B------:R-:W-:Y:S02]  /*101a0*/  R2UR UR47, R29 ;  /* 0x000000001d2f72ca */ /* 0x000fe400000e0000 */
[----:B------:R-:W-:Y:S02]  /*101b0*/  F2FP.F16.F32.PACK_AB R29, R115, R114 ;  /* 0x00000072731d723e */ /* 0x000fe400000000ff */
[----:B------:R-:W-:-:S03]  /*101c0*/  F2FP.F16.F32.PACK_AB R28, R113, R33 ;  /* 0x00000021711c723e */ /* 0x000fc600000000ff */
[----:B------:R-:W2:Y:S01]  /*101d0*/  MUFU.EX2 R33, R132 ;  /* 0x0000008400217308 */ /* 0x000ea20000000800 */
[----:B-1----:R-:W-:Y:S01]  /*101e0*/  @!P2 FMUL R137, R137, R137 ;  /* 0x000000898989a220 */ /* 0x002fe20000400000 */
[----:B------:R-:W-:Y:S01]  /*101f0*/  FSETP.GEU.AND P2, PT, R150, -126, PT ;  /* 0xc2fc00009600780b */ /* 0x000fe20003f4e000 */
[----:B--2---:R-:W-:Y:S01]  /*10200*/  @!P5 FMUL R33, R33, R33 ;  /* 0x000000212121d220 */ /* 0x004fe20000400000 */
[----:B------:R-:W-:-:S03]  /*10210*/  FSETP.GEU.AND P5, PT, R143, -126, PT ;  /* 0xc2fc00008f00780b */ /* 0x000fc60003fae000 */
[----:B------:R-:W-:-:S08]  /*10220*/  FADD R226, R226, R33 ;  /* 0x00000021e2e27221 */ /* 0x000fd00000000000 */
[----:B------:R-:W-:Y:S01]  /*10230*/  @!P2 FMUL R150, R150, 0.5 ;  /* 0x3f0000009696a820 */ /* 0x000fe20000400000 */
[----:B------:R-:W-:-:S05]  /*10240*/  FADD R226, R226, R133 ;  /* 0x00000085e2e27221 */ /* 0x000fca0000000000 */
[----:B------:R-:W1:Y:S01]  /*10250*/  MUFU.EX2 R150, R150 ;  /* 0x0000009600967308 */ /* 0x000e620000000800 */
[----:B------:R-:W-:Y:S01]  /*10260*/  @!P5 FMUL R143, R143, 0.5 ;  /* 0x3f0000008f8fd820 */ /* 0x000fe20000400000 */
[----:B------:R-:W-:Y:S02]  /*10270*/  WARPGROUP.DEPBAR.LE gsb0, 0x0 ;  /* 0x00008000000079c5 */ /* 0x000fe40000010000 */
[----:B------:R-:W-:-:S04]  /*10280*/  WARPGROUP.ARRIVE ;  /* 0x00000000000079c5 */ /* 0x000fc80000000000 */
[----:B------:R-:W2:Y:S02]  /*10290*/  MUFU.EX2 R143, R143 ;  /* 0x0000008f008f7308 */ /* 0x000ea40000000800 */
[----:B------:R-:W-:Y:S01]  /*102a0*/  HGMMA.64x16x16.F32 R176, R24, gdesc[UR48].tnspB, R176, gsb0 ;  /* 0x4020003018b07df0 */ /* 0x000fe200080008b0 */
[----:B------:R-:W-:Y:S02]  /*102b0*/  R2UR UR50, R30 ;  /* 0x000000001e3272ca */ /* 0x000fe400000e0000 */
[----:B------:R-:W-:Y:S02]  /*102c0*/  R2UR UR51, R31 ;  /* 0x000000001f3372ca */ /* 0x000fe400000e0000 */
[----:B------:R-:W-:Y:S01]  /*102d0*/  F2FP.F16.F32.PACK_AB R31, R119, R118 ;  /* 0x00000076771f723e */ /* 0x000fe200000000ff */
[----:B-1----:R-:W-:Y:S01]  /*102e0*/  @!P2 FMUL R150, R150, R150 ;  /* 0x000000969696a220 */ /* 0x002fe20000400000 */
[----:B------:R-:W-:Y:S02]  /*102f0*/  F2FP.F16.F32.PACK_AB R30, R117, R35 ;  /* 0x00000023751e723e */ /* 0x000fe400000000ff */
[----:B------:R-:W1:Y:S01]  /*10300*/  MUFU.EX2 R35, R136 ;  /* 0x0000008800237308 */ /* 0x000e620000000800 */
[----:B------:R-:W-:Y:S01]  /*10310*/  FSETP.GEU.AND P2, PT, R148, -126, PT ;  /* 0xc2fc00009400780b */ /* 0x000fe20003f4e000 */
[----:B--2---:R-:W-:Y:S01]  /*10320*/  @!P5 FMUL R143, R143, R143 ;  /* 0x0000008f8f8fd220 */ /* 0x004fe20000400000 */
[----:B------:R-:W-:-:S03]  /*10330*/  FSETP.GEU.AND P5, PT, R146, -126, PT ;  /* 0xc2fc00009200780b */ /* 0x000fc60003fae000 */
[----:B------:R-:W-:-:S08]  /*10340*/  FADD R227, R227, R143 ;  /* 0x0000008fe3e37221 */ /* 0x000fd00000000000 */
[----:B------:R-:W-:Y:S01]  /*10350*/  @!P2 FMUL R148, R148, 0.5 ;  /* 0x3f0000009494a820 */ /* 0x000fe20000400000 */
[----:B-1----:R-:W-:Y:S01]  /*10360*/  @!P6 FMUL R35, R35, R35 ;  /* 0x000000232323e220 */ /* 0x002fe20000400000 */
[----:B------:R-:W-:Y:S01]  /*10370*/  FSETP.GEU.AND P6, PT, R147, -126, PT ;  /* 0xc2fc00009300780b */ /* 0x000fe20003fce000 */
[----:B------:R-:W-:Y:S02]  /*10380*/  @!P5 FMUL R146, R146, 0.5 ;  /* 0x3f0000009292d820 */ /* 0x000fe40000400000 */
[----:B------:R-:W-:-:S04]  /*10390*/  FADD R226, R226, R35 ;  /* 0x00000023e2e27221 */ /* 0x000fc80000000000 */
[----:B------:R-:W1:Y:S01]  /*103a0*/  MUFU.EX2 R146, R146 ;  /* 0x0000009200927308 */ /* 0x000e620000000800 */
[----:B------:R-:W-:-:S05]  /*103b0*/  FADD R226, R226, R137 ;  /* 0x00000089e2e27221 */ /* 0x000fca0000000000 */
[----:B------:R-:W-:Y:S01]  /*103c0*/  @!P6 FMUL R147, R147, 0.5 ;  /* 0x3f0000009393e820 */ /* 0x000fe20000400000 */
[----:B------:R-:W-:Y:S02]  /*103d0*/  WARPGROUP.DEPBAR.LE gsb0, 0x0 ;  /* 0x00008000000079c5 */ /* 0x000fe40000010000 */
[----:B------:R-:W-:-:S03]  /*103e0*/  WARPGROUP.ARRIVE ;  /* 0x00000000000079c5 */ /* 0x000fc60000000000 */
[----:B------:R-:W2:Y:S03]  /*103f0*/  MUFU.EX2 R147, R147 ;  /* 0x0000009300937308 */ /* 0x000ea60000000800 */
[----:B------:R-:W-:Y:S01]  /*10400*/  HGMMA.64x16x16.F32 R168, R24, gdesc[UR56].tnspB, R168, gsb0 ;  /* 0x4020003818a87df0 */ /* 0x000fe200080008a8 */
[----:B------:R-:W-:Y:S01]  /*10410*/  UMOV UR58, UR8 ;  /* 0x00000008003a7c82 */ /* 0x000fe20008000000 */
[----:B------:R-:W-:Y:S01]  /*10420*/  UMOV UR59, UR9 ;  /* 0x00000009003b7c82 */ /* 0x000fe20008000000 */
[----:B-1----:R-:W-:Y:S01]  /*10430*/  @!P5 FMUL R146, R146, R146 ;  /* 0x000000929292d220 */ /* 0x002fe20000400000 */
[----:B------:R-:W-:-:S03]  /*10440*/  FSETP.GEU.AND P5, PT, R145, -126, PT ;  /* 0xc2fc00009100780b */ /* 0x000fc60003fae000 */
[----:B------:R-:W-:Y:S01]  /*10450*/  FADD R227, R227, R146 ;  /* 0x00000092e3e37221 */ /* 0x000fe20000000000 */
[----:B--2---:R-:W-:Y:S01]  /*10460*/  @!P6 FMUL R147, R147, R147 ;  /* 0x000000939393e220 */ /* 0x004fe20000400000 */
[----:B------:R-:W-:-:S08]  /*10470*/  FSETP.GEU.AND P6, PT, R149, -126, PT ;  /* 0xc2fc00009500780b */ /* 0x000fd00003fce000 */
[----:B------:R-:W-:Y:S01]  /*10480*/  @!P5 FMUL R145, R145, 0.5 ;  /* 0x3f0000009191d820 */ /* 0x000fe20000400000 */
[----:B------:R-:W-:-:S04]  /*10490*/  FADD R227, R227, R147 ;  /* 0x00000093e3e37221 */ /* 0x000fc80000000000 */
[----:B------:R-:W-:Y:S01]  /*104a0*/  FADD R227, R227, R150 ;  /* 0x00000096e3e37221 */ /* 0x000fe20000000000 */
[----:B------:R-:W1:Y:S01]  /*104b0*/  MUFU.EX2 R145, R145 ;  /* 0x0000009100917308 */ /* 0x000e620000000800 */
[----:B------:R-:W-:-:S07]  /*104c0*/  @!P6 FMUL R149, R149, 0.5 ;  /* 0x3f0000009595e820 */ /* 0x000fce0000400000 */
[----:B------:R-:W2:Y:S01]  /*104d0*/  MUFU.EX2 R149, R149 ;  /* 0x0000009500957308 */ /* 0x000ea20000000800 */
[----:B-1----:R-:W-:Y:S01]  /*104e0*/  @!P5 FMUL R145, R145, R145 ;  /* 0x000000919191d220 */ /* 0x002fe20000400000 */
[----:B------:R-:W-:Y:S02]  /*104f0*/  WARPGROUP.DEPBAR.LE gsb0, 0x0 ;  /* 0x00008000000079c5 */ /* 0x000fe40000010000 */
[----:B------:R-:W-:-:S06]  /*10500*/  WARPGROUP.ARRIVE ;  /* 0x00000000000079c5 */ /* 0x000fcc0000000000 */
[----:B------:R-:W-:Y:S01]  /*10510*/  HGMMA.64x16x16.F32 R160, R24, gdesc[UR4].tnspB, R160, gsb0 ;  /* 0x4020000418a07df0 */ /* 0x000fe200080008a0 */
[----:B------:R-:W-:Y:S01]  /*10520*/  R2UR UR7, R32 ;  /* 0x00000000200772ca */ /* 0x000fe200000e0000 */
[----:B--2---:R-:W-:Y:S01]  /*10530*/  @!P6 FMUL R149, R149, R149 ;  /* 0x000000959595e220 */ /* 0x004fe20000400000 */
[----:B------:R-:W-:Y:S01]  /*10540*/  R2UR UR6, R34 ;  /* 0x00000000220672ca */ /* 0x000fe200000e0000 */
[----:B------:R-:W-:Y:S02]  /*10550*/  WARPGROUP.DEPBAR.LE gsb0, 0x0 ;  /* 0x00008000000079c5 */ /* 0x000fe40000010000 */
[----:B------:R-:W-:-:S06]  /*10560*/  WARPGROUP.ARRIVE ;  /* 0x00000000000079c5 */ /* 0x000fcc0000000000 */
[----:B------:R-:W-:Y:S01]  /*10570*/  HGMMA.64x16x16.F32 R152, R24, gdesc[UR52].tnspB, R152, gsb0 ;  /* 0x4020003418987df0 */ /* 0x000fe20008000898 */
[----:B------:R-:W-:Y:S02]  /*10580*/  R2UR UR55, R40 ;  /* 0x00000000283772ca */ /* 0x000fe400000e0000 */
[----:B------:R-:W-:Y:S01]  /*10590*/  R2UR UR54, R42 ;  /* 0x000000002a3672ca */ /* 0x000fe200000e0000 */
[----:B------:R-:W-:Y:S02]  /*105a0*/  WARPGROUP.DEPBAR.LE gsb0, 0x0 ;  /* 0x00008000000079c5 */ /* 0x000fe40000010000 */
[----:B------:R-:W-:Y:S01]  /*105b0*/  WARPGROUP.ARRIVE ;  /* 0x00000000000079c5 */ /* 0x000fe20000000000 */
[----:B------:R-:W-:Y:S01]  /*105c0*/  IADD3 R24, R214, 0x3a0, RZ ;  /* 0x000003a0d6187810 */ /* 0x000fe20007ffe0ff */
[----:B------:R-:W-:Y:S01]  /*105d0*/  IMAD.MOV.U32 R25, RZ, RZ, -0x3ffffff0 ;  /* 0xc0000010ff197424 */ /* 0x000fe200078e00ff */
[----:B------:R-:W-:Y:S02]  /*105e0*/  F2FP.F16.F32.PACK_AB R27, R127, R126 ;  /* 0x0000007e7f1b723e */ /* 0x000fe400000000ff */
[----:B------:R-:W-:-:S05]  /*105f0*/  F2FP.F16.F32.PACK_AB R26, R125, R37 ;  /* 0x000000257d1a723e */ /* 0x000fca00000000ff */
[----:B------:R-:W-:Y:S01]  /*10600*/  HGMMA.64x16x16.F32 R200, R28, gdesc[UR52].tnspB, R200, gsb0 ;  /* 0x402000341cc87df0 */ /* 0x000fe200080008c8 */
[----:B------:R-:W-:Y:S01]  /*10610*/  R2UR UR54, R24 ;  /* 0x00000000183672ca */ /* 0x000fe200000e0000 */
[----:B------:R-:W1:Y:S01]  /*10620*/  MUFU.EX2 R37, R144 ;  /* 0x0000009000257308 */ /* 0x000e620000000800 */
[----:B------:R-:W-:Y:S02]  /*10630*/  R2UR UR55, R25 ;  /* 0x00000000193772ca */ /* 0x000fe400000e0000 */
[----:B------:R-:W-:Y:S02]  /*10640*/  IADD3 R24, R214, 0x5a0, RZ ;  /* 0x000005a0d6187810 */ /* 0x000fe40007ffe0ff */
[----:B------:R-:W-:Y:S01]  /*10650*/  MOV R25, 0xc0000010 ;  /* 0xc000001000197802 */ /* 0x000fe20000000f00 */
[----:B-1----:R-:W-:Y:S01]  /*10660*/  @!P4 FMUL R37, R37, R37 ;  /* 0x000000252525c220 */ /* 0x002fe20000400000 */
[----:B------:R-:W-:Y:S02]  /*10670*/  WARPGROUP.DEPBAR.LE gsb0, 0x0 ;  /* 0x00008000000079c5 */ /* 0x000fe40000010000 */
[----:B------:R-:W-:-:S06]  /*10680*/  WARPGROUP.ARRIVE ;  /* 0x00000000000079c5 */ /* 0x000fcc0000000000 */
[----:B------:R-:W-:Y:S01]  /*10690*/  HGMMA.64x16x16.F32 R192, R28, gdesc[UR56].tnspB, R192, gsb0 ;  /* 0x402000381cc07df0 */ /* 0x000fe200080008c0 */
[----:B------:R-:W-:Y:S02]  /*106a0*/  R2UR UR59, R45 ;  /* 0x000000002d3b72ca */ /* 0x000fe400000e0000 */
[----:B------:R-:W-:Y:S01]  /*106b0*/  R2UR UR58, R46 ;  /* 0x000000002e3a72ca */ /* 0x000fe200000e0000 */
[----:B------:R-:W-:Y:S02]  /*106c0*/  WARPGROUP.DEPBAR.LE gsb0, 0x0 ;  /* 0x00008000000079c5 */ /* 0x000fe40000010000 */
[----:B------:R-:W-:-:S10]  /*106d0*/  WARPGROUP.ARRIVE ;  /* 0x00000000000079c5 */ /* 0x000fd40000000000 */
[----:B------:R-:W-:Y:S03]  /*106e0*/  HGMMA.64x16x16.F32 R184, R28, gdesc[UR56].tnspB, R184, gsb0 ;  /* 0x402000381cb87df0 */ /* 0x000fe600080008b8 */
        /* <DEDUP_REMOVED lines=10> */
[----:B------:R-:W-:Y:S02]  /*10790*/  R2UR UR10, R24 ;  /* 0x00000000180a72ca */ /* 0x000fe400000e0000 */
[----:B------:R-:W-:Y:S02]  /*107a0*/  R2UR UR11, R25 ;  /* 0x00000000190b72ca */ /* 0x000fe400000e0000 */
[----:B------:R-:W-:Y:S02]  /*107b0*/  F2FP.F16.F32.PACK_AB R25, R123, R122 ;  /* 0x0000007a7b19723e */ /* 0x000fe400000000ff */
[----:B------:R-:W-:Y:S02]  /*107c0*/  F2FP.F16.F32.PACK_AB R24, R121, R41 ;  /* 0x000000297918723e */ /* 0x000fe400000000ff */
[----:B------:R-:W1:Y:S02]  /*107d0*/  MUFU.EX2 R41, R148 ;  /* 0x0000009400297308 */ /* 0x000e640000000800 */
[----:B-1----:R-:W-:Y:S01]  /*107e0*/  @!P2 FMUL R41, R41, R41 ;  /* 0x000000292929a220 */ /* 0x002fe20000400000 */
[----:B------:R-:W-:-:S04]  /*107f0*/  ISETP.NE.AND P2, PT, R208, 0x4, PT ;  /* 0x00000004d000780c */ /* 0x000fc80003f45270 */
[----:B------:R-:W-:Y:S01]  /*10800*/  SEL R208, R208, RZ, P2 ;  /* 0x000000ffd0d07207 */ /* 0x000fe20001000000 */
[----:B------:R-:W-:Y:S02]  /*10810*/  WARPGROUP.DEPBAR.LE gsb0, 0x0 ;  /* 0x00008000000079c5 */ /* 0x000fe40000010000 */
[----:B------:R-:W-:-:S06]  /*10820*/  WARPGROUP.ARRIVE ;  /* 0x00000000000079c5 */ /* 0x000fcc0000000000 */
[----:B------:R-:W-:Y:S03]  /*10830*/  HGMMA.64x16x16.F32 R160, R28, gdesc[UR12].tnspB, R160, gsb0 ;  /* 0x4020000c1ca07df0 */ /* 0x000fe600080008a0 */
[----:B------:R-:W-:Y:S02]  /*10840*/  WARPGROUP.DEPBAR.LE gsb0, 0x0 ;  /* 0x00008000000079c5 */ /* 0x000fe40000010000 */
[----:B------:R-:W-:-:S06]  /*10850*/  WARPGROUP.ARRIVE ;  /* 0x00000000000079c5 */ /* 0x000fcc0000000000 */
[----:B------:R-:W-:Y:S03]  /*10860*/  HGMMA.64x16x16.F32 R152, R28, gdesc[UR16].tnspB, R152, gsb0 ;  /* 0x402000101c987df0 */ /* 0x000fe60008000898 */
[----:B------:R-:W-:Y:S02]  /*10870*/  WARPGROUP.DEPBAR.LE gsb0, 0x0 ;  /* 0x00008000000079c5 */ /* 0x000fe40000010000 */
[----:B------:R-:W-:Y:S01]  /*10880*/  WARPGROUP.ARRIVE ;  /* 0x00000000000079c5 */ /* 0x000fe20000000000 */
[C---:B------:R-:W-:Y:S01]  /*10890*/  IADD3 R28, R214.reuse, 0x9a0, RZ ;  /* 0x000009a0d61c7810 */ /* 0x040fe20007ffe0ff */
[----:B------:R-:W-:Y:S01]  /*108a0*/  VIADD R30, R214, 0xba0 ;  /* 0x00000ba0d61e7836 */ /* 0x000fe20000000000 */
[----:B------:R-:W-:Y:S01]  /*108b0*/  MOV R29, 0xc0000010 ;  /* 0xc0000010001d7802 */ /* 0x000fe20000000f00 */
[----:B------:R-:W-:Y:S01]  /*108c0*/  IMAD.MOV.U32 R31, RZ, RZ, -0x3ffffff0 ;  /* 0xc0000010ff1f7424 */ /* 0x000fe200078e00ff */
[----:B------:R-:W-:Y:S01]  /*108d0*/  R2UR UR14, R28 ;  /* 0x000000001c0e72ca */ /* 0x000fe200000e0000 */
[----:B------:R-:W-:Y:S01]  /*108e0*/  HGMMA.64x16x16.F32 R200, R24, gdesc[UR20].tnspB, R200, gsb0 ;  /* 0x4020001418c87df0 */ /* 0x000fe200080008c8 */
[----:B------:R-:W-:Y:S01]  /*108f0*/  R2UR UR15, R29 ;  /* 0x000000001d0f72ca */ /* 0x000fe200000e0000 */
[----:B------:R-:W-:Y:S01]  /*10900*/  VIADD R28, R214, 0x3c0 ;  /* 0x000003c0d61c7836 */ /* 0x000fe20000000000 */
[----:B------:R-:W-:-:S04]  /*10910*/  MOV R29, 0xc0000010 ;  /* 0xc0000010001d7802 */ /* 0x000fc80000000f00 */
        /* <DEDUP_REMOVED lines=9> */
[----:B------:R-:W1:Y:S02]  /*109b0*/  MUFU.EX2 R31, R140 ;  /* 0x0000008c001f7308 */ /* 0x000e640000000800 */
        /* <DEDUP_REMOVED lines=8> */
[----:B------:R-:W-:Y:S01]  /*10a40*/  WARPGROUP.ARRIVE ;  /* 0x00000000000079c5 */ /* 0x000fe20000000000 */
[----:B------:R-:W1:Y:S01]  /*10a50*/  MUFU.EX2 R151, R151 ;  /* 0x0000009700977308 */ /* 0x000e620000000800 */
[----:B------:R-:W-:-:S04]  /*10a60*/  FADD R226, R226, R41 ;  /* 0x00000029e2e27221 */ /* 0x000fc80000000000 */
[----:B------:R-:W-:Y:S01]  /*10a70*/  HGMMA.64x16x16.F32 R184, R24, gdesc[UR28].tnspB, R184, gsb0 ;  /* 0x4020001c18b87df0 */ /* 0x000fe200080008b8 */
[----:B------:R-:W-:Y:S01]  /*10a80*/  FADD R212, R226, R149 ;  /* 0x00000095e2d47221 */ /* 0x000fe20000000000 */
[----:B-1----:R-:W-:-:S04]  /*10a90*/  @!P3 FMUL R151, R151, R151 ;  /* 0x000000979797b220 */ /* 0x002fc80000400000 */
[----:B------:R-:W-:Y:S01]  /*10aa0*/  FADD R213, R227, R151 ;  /* 0x00000097e3d57221 */ /* 0x000fe20000000000 */
[----:B------:R-:W-:Y:S02]  /*10ab0*/  WARPGROUP.DEPBAR.LE gsb0, 0x0 ;  /* 0x00008000000079c5 */ /* 0x000fe40000010000 */
[----:B------:R-:W-:-:S06]  /*10ac0*/  WARPGROUP.ARRIVE ;  /* 0x00000000000079c5 */ /* 0x000fcc0000000000 */
[----:B------:R-:W-:Y:S03]  /*10ad0*/  HGMMA.64x16x16.F32 R176, R24, gdesc[UR32].tnspB, R176, gsb0 ;  /* 0x4020002018b07df0 */ /* 0x000fe600080008b0 */
        /* <DEDUP_REMOVED lines=10> */
[C---:B------:R-:W-:Y:S02]  /*10b80*/  IADD3 R24, R214.reuse, 0xda0, RZ ;  /* 0x00000da0d6187810 */ /* 0x040fe40007ffe0ff */
[----:B------:R-:W-:Y:S02]  /*10b90*/  IADD3 R26, R214, 0x1c0, RZ ;  /* 0x000001c0d61a7810 */ /* 0x000fe40007ffe0ff */
[----:B------:R-:W-:Y:S02]  /*10ba0*/  MOV R25, 0xc0000010 ;  /* 0xc000001000197802 */ /* 0x000fe40000000f00 */
[----:B------:R-:W-:-:S02]  /*10bb0*/  MOV R27, 0xc0000010 ;  /* 0xc0000010001b7802 */ /* 0x000fc40000000f00 */
[----:B------:R-:W-:Y:S02]  /*10bc0*/  R2UR UR30, R24 ;  /* 0x00000000181e72ca */ /* 0x000fe400000e0000 */
[----:B------:R-:W-:Y:S02]  /*10bd0*/  R2UR UR31, R25 ;  /* 0x00000000191f72ca */ /* 0x000fe400000e0000 */
[----:B------:R-:W-:Y:S02]  /*10be0*/  R2UR UR18, R26 ;  /* 0x000000001a1272ca */ /* 0x000fe400000e0000 */
[----:B------:R-:W-:Y:S02]  /*10bf0*/  R2UR UR19, R27 ;  /* 0x000000001b1372ca */ /* 0x000fe400000e0000 */
[----:B------:R-:W-:Y:S02]  /*10c00*/  F2FP.F16.F32.PACK_AB R25, R131, R130 ;  /* 0x000000828319723e */ /* 0x000fe400000000ff */
[----:B------:R-:W-:-:S02]  /*10c10*/  F2FP.F16.F32.PACK_AB R27, R135, R134 ;  /* 0x00000086871b723e */ /* 0x000fc400000000ff */
[----:B------:R-:W-:Y:S02]  /*10c20*/  F2FP.F16.F32.PACK_AB R24, R129, R39 ;  /* 0x000000278118723e */ /* 0x000fe400000000ff */
[----:B------:R-:W-:-:S04]  /*10c30*/  F2FP.F16.F32.PACK_AB R26, R133, R33 ;  /* 0x00000021851a723e */ /* 0x000fc800000000ff */
[----:B------:R-:W-:-:S06]  /*10c40*/  WARPGROUP.ARRIVE ;  /* 0x00000000000079c5 */ /* 0x000fcc0000000000 */
[----:B------:R-:W-:Y:S03]  /*10c50*/  HGMMA.64x16x16.F32 R200, R24, gdesc[UR48].tnspB, R200, gsb0 ;  /* 0x4020003018c87df0 */ /* 0x000fe600080008c8 */
[----:B------:R-:W-:Y:S02]  /*10c60*/  WARPGROUP.DEPBAR.LE gsb0, 0x0 ;  /* 0x00008000000079c5 */ /* 0x000fe40000010000 */
[----:B------:R-:W-:-:S06]  /*10c70*/  WARPGROUP.ARRIVE ;  /* 0x00000000000079c5 */ /* 0x000fcc0000000000 */
[----:B------:R-:W-:Y:S03]  /*10c80*/  HGMMA.64x16x16.F32 R192, R24, gdesc[UR52].tnspB, R192, gsb0 ;  /* 0x4020003418c07df0 */ /* 0x000fe600080008c0 */
        /* <DEDUP_REMOVED lines=24> */
[C---:B------:R-:W-:Y:S01]  /*10e10*/  VIADD R26, R214.reuse, 0x9c0 ;  /* 0x000009c0d61a7836 */ /* 0x040fe20000000000 */
[----:B------:R-:W-:Y:S01]  /*10e20*/  IADD3 R24, R214, 0x7c0, RZ ;  /* 0x000007c0d6187810 */ /* 0x000fe20007ffe0ff */
[----:B------:R-:W-:Y:S01]  /*10e30*/  IMAD.MOV.U32 R27, RZ, RZ, -0x3ffffff0 ;  /* 0xc0000010ff1b7424 */ /* 0x000fe200078e00ff */
[----:B------:R-:W-:Y:S02]  /*10e40*/  MOV R25, 0xc0000010 ;  /* 0xc000001000197802 */ /* 0x000fe40000000f00 */
[----:B------:R-:W-:-:S02]  /*10e50*/  R2UR UR10, R24 ;  /* 0x00000000180a72ca */ /* 0x000fc400000e0000 */
[----:B------:R-:W-:Y:S02]  /*10e60*/  R2UR UR11, R25 ;  /* 0x00000000190b72ca */ /* 0x000fe400000e0000 */
[----:B------:R-:W-:Y:S02]  /*10e70*/  R2UR UR14, R26 ;  /* 0x000000001a0e72ca */ /* 0x000fe400000e0000 */
[----:B------:R-:W-:Y:S02]  /*10e80*/  R2UR UR15, R27 ;  /* 0x000000001b0f72ca */ /* 0x000fe400000e0000 */
[----:B------:R-:W-:Y:S02]  /*10e90*/  F2FP.F16.F32.PACK_AB R25, R139, R138 ;  /* 0x0000008a8b19723e */ /* 0x000fe400000000ff */
[----:B------:R-:W-:Y:S02]  /*10ea0*/  F2FP.F16.F32.PACK_AB R27, R143, R142 ;  /* 0x0000008e8f1b723e */ /* 0x000fe400000000ff */
[----:B------:R-:W-:-:S02]  /*10eb0*/  F2FP.F16.F32.PACK_AB R24, R137, R35 ;  /* 0x000000238918723e */ /* 0x000fc400000000ff */
[----:B------:R-:W-:-:S04]  /*10ec0*/  F2FP.F16.F32.PACK_AB R26, R141, R31 ;  /* 0x0000001f8d1a723e */ /* 0x000fc800000000ff */
        /* <DEDUP_REMOVED lines=11> */
[----:B------:R-:W-:Y:S01]  /*10f80*/  HGMMA.64x16x16.F32 R184, R24, gdesc[UR4].tnspB, R184, gsb0 ;  /* 0x4020000418b87df0 */ /* 0x000fe200080008b8 */
        /* <DEDUP_REMOVED lines=10> */
[----:B------:R-:W-:Y:S02]  /*11030*/  MOV R29, 0xc0000010 ;  /* 0xc0000010001d7802 */ /* 0x000fe40000000f00 */
[----:B------:R-:W-:Y:S02]  /*11040*/  R2UR UR22, R28 ;  /* 0x000000001c1672ca */ /* 0x000fe400000e0000 */
[----:B------:R-:W-:-:S02]  /*11050*/  R2UR UR23, R29 ;  /* 0x000000001d1772ca */ /* 0x000fc400000e0000 */
        /* <DEDUP_REMOVED lines=12> */
[----:B------:R-:W-:Y:S01]  /*11120*/  IMAD.MOV.U32 R27, RZ, RZ, -0x3ffffff0 ;  /* 0xc0000010ff1b7424 */ /* 0x000fe200078e00ff */
[C---:B------:R-:W-:Y:S02]  /*11130*/  IADD3 R24, R214.reuse, 0x5e0, RZ ;  /* 0x000005e0d6187810 */ /* 0x040fe40007ffe0ff */
[C---:B------:R-:W-:Y:S01]  /*11140*/  IADD3 R26, R214.reuse, 0x7e0, RZ ;  /* 0x000007e0d61a7810 */ /* 0x040fe20007ffe0ff */
[----:B------:R-:W-:Y:S01]  /*11150*/  VIADD R214, R214, 0xbe0 ;  /* 0x00000be0d6d67836 */ /* 0x000fe20000000000 */
        /* <DEDUP_REMOVED lines=10> */
[----:B------:R-:W-:Y:S01]  /*11200*/  HGMMA.64x16x16.F32 R200, R24, gdesc[UR4].tnspB, R200, gsb0 ;  /* 0x4020000418c87df0 */ /* 0x000fe200080008c8 */
[----:B------:R-:W-:Y:S02]  /*11210*/  R2UR UR6, R214 ;  /* 0x00000000d60672ca */ /* 0x000fe400000e0000 */
[----:B------:R-:W-:Y:S01]  /*11220*/  R2UR UR7, R215 ;  /* 0x00000000d70772ca */ /* 0x000fe200000e0000 */
[----:B------:R-:W-:Y:S02]  /*11230*/  WARPGROUP.DEPBAR.LE gsb0, 0x0 ;  /* 0x00008000000079c5 */ /* 0x000fe40000010000 */
[----:B------:R-:W-:-:S06]  /*11240*/  WARPGROUP.ARRIVE ;  /* 0x00000000000079c5 */ /* 0x000fcc0000000000 */
[----:B------:R-:W-:Y:S01]  /*11250*/  HGMMA.64x16x16.F32 R192, R24, gdesc[UR8].tnspB, R192, gsb0 ;  /* 0x4020000818c07df0 */ /* 0x000fe200080008c0 */
[----:B------:R-:W-:Y:S02]  /*11260*/  R2UR UR10, R28 ;  /* 0x000000001c0a72ca */ /* 0x000fe400000e0000 */
[----:B------:R-:W-:Y:S01]  /*11270*/  R2UR UR11, R29 ;  /* 0x000000001d0b72ca */ /* 0x000fe200000e0000 */
        /* <DEDUP_REMOVED lines=16> */
[----:B------:R-:W-:-:S04]  /*11380*/  LEA R24, R208, R209, 0x3 ;  /* 0x000000d1d0187211 */ /* 0x000fc800078e18ff */
[----:B------:R-:W-:-:S04]  /*11390*/  PRMT R24, RZ, 0x654, R24 ;  /* 0x00000654ff187816 */ /* 0x000fc80000000018 */
[----:B------:R1:W-:Y:S01]  /*113a0*/  SYNCS.ARRIVE.TRANS64.RED.A1T0 RZ, [R24+URZ], RZ ;  /* 0x000000ff18ff79a7 */ /* 0x0003e2000810043f */
[----:B------:R-:W-:Y:S05]  /*113b0*/  @P1 BRA `(.L_x_32) ;  /* 0x00000004002c1947 */ /* 0x000fea0003800000 */
[----:B------:R-:W-:Y:S01]  /*113c0*/  ISETP.LT.OR P1, PT, R6, 0x1, !P0 ;  /* 0x000000010600780c */ /* 0x000fe20004721670 */
[----:B------:R-:W-:-:S12]  /*113d0*/  BSSY B0, `(.L_x_33) ;  /* 0x0000048000007945 */ /* 0x000fd80003800000 */
[----:B------:R-:W-:Y:S05]  /*113e0*/  @P1 BRA `(.L_x_34) ;  /* 0x0000000400181947 */ /* 0x000fea0003800000 */
[----:B-1----:R-:W-:Y:S02]  /*113f0*/  LEA R24, R5, R2, 0x3 ;  /* 0x0000000205187211 */ /* 0x002fe400078e18ff */
[----:B------:R-:W-:Y:S02]  /*11400*/  SHF.L.U32 R25, R4, 0x1f, RZ ;  /* 0x0000001f04197819 */ /* 0x000fe400000006ff */
[----:B------:R-:W-:Y:S02]  /*11410*/  ISETP.NE.AND P2, PT, R16, RZ, PT ;  /* 0x000000ff1000720c */ /* 0x000fe40003f45270 */
[----:B------:R-:W1:Y:S02]  /*11420*/  SYNCS.PHASECHK.TRANS64.TRYWAIT P1, [R24+URZ+0x3b820], R25 ;  /* 0x03b82019180075a7 */ /* 0x000e64000802017f */
[----:B-1----:R-:W-:Y:S09]  /*11430*/  @!P1 BRA `(.L_x_35) ;  /* 0x0000002400989947 */ /* 0x002ff20003800000 */
.L_x_80:
[----:B------:R-:W-:Y:S05]  /*11440*/  @P2 BRA `(.L_x_36) ;  /* 0x0000000000142947 */ /* 0x000fea0003800000 */
[----:B------:R-:W-:Y:S01]  /*11450*/  LOP3.LUT P1, RZ, R17, 0x1f, RZ, 0xc0, !PT ;  /* 0x0000001f11ff7812 */ /* 0x000fe2000782c0ff */
[----:B-1----:R-:W-:-:S04]  /*11460*/  IMAD.MOV.U32 R25, RZ, RZ, 0xe000 ;  /* 0x0000e000ff197424 */ /* 0x002fc800078e00ff */
[----:B------:R2:W-:Y:S08]  /*11470*/  SYNCS.ARRIVE.TRANS64 RZ, [R24+URZ+0x3b800], R25 ;  /* 0x03b8001918ff79a7 */ /* 0x0005f0000800003f */
[----:B------:R-:W-:Y:S05]  /*11480*/  @!P1 BRA `(.L_x_36) ;  /* 0x0000000000049947 */ /* 0x000fea0003800000 */
[----:B------:R-:W-:Y:S01]  /*11490*/  BPT.TRAP 0x1 ;  /* 0x000000040000795c */ /* 0x000fe20000300000 */
.L_x_36:
        /* <DEDUP_REMOVED lines=16> */
[----:B------:R-:W-:Y:S01]  /*115a0*/  USHF.L.U32 UR51, UR51, 0x8, URZ ;  /* 0x0000000833337899 */ /* 0x000fe2000800063f */
[----:B------:R-:W-:Y:S01]  /*115b0*/  IADD3 R7, R7, 0x1, RZ ;  /* 0x0000000107077810 */ /* 0x000fe20007ffe0ff */
        /* <DEDUP_REMOVED lines=40> */
[----:B--2---:R-:W-:Y:S01]  /*11840*/  NOP ;  /* 0x0000000000007918 */ /* 0x004fe20000000000 */
.L_x_34:
[----:B------:R-:W-:Y:S05]  /*11850*/  BSYNC B0 ;  /* 0x0000000000007941 */ /* 0x000fea0003800000 */
.L_x_33:
[----:B------:R-:W-:-:S07]  /*11860*/  VIADD R6, R6, 0xffffffff ;  /* 0xffffffff06067836 */ /* 0x000fce0000000000 */
.L_x_32:
[C---:B------:R-:W-:Y:S01]  /*11870*/  ISETP.GT.AND P3, PT, R210.reuse, 0x2, PT ;  /* 0x00000002d200780c */ /* 0x040fe20003f64270 */
[----:B------:R-:W-:Y:S01]  /*11880*/  VIADD R210, R210, 0xffffffff ;  /* 0xffffffffd2d27836 */ /* 0x000fe20000000000 */
[----:B------:R-:W-:Y:S02]  /*11890*/  IADD3 R211, R211, 0x1, RZ ;  /* 0x00000001d3d37810 */ /* 0x000fe40007ffe0ff */
[----:B------:R-:W-:Y:S02]  /*118a0*/  IADD3 R208, R208, 0x1, RZ ;  /* 0x00000001d0d07810 */ /* 0x000fe40007ffe0ff */
[----:B------:R-:W-:Y:S02]  /*118b0*/  ISETP.NE.AND P1, PT, R211, 0x4, PT ;  /* 0x00000004d300780c */ /* 0x000fe40003f25270 */
[----:B------:R-:W-:Y:S02]  /*118c0*/  ISETP.NE.AND P2, PT, R208, 0x4, PT ;  /* 0x00000004d000780c */ /* 0x000fe40003f45270 */
[----:B-1----:R-:W-:-:S02]  /*118d0*/  SEL R24, RZ, 0x1, P1 ;  /* 0x00000001ff187807 */ /* 0x002fc40000800000 */
[----:B------:R-:W-:Y:S02]  /*118e0*/  MOV R215, R0 ;  /* 0x0000000000d77202 */ /* 0x000fe40000000f00 */
[----:B------:R-:W-:Y:S02]  /*118f0*/  LOP3.LUT R3, R3, R24, RZ, 0x3c, !PT ;  /* 0x0000001803037212 */ /* 0x000fe400078e3cff */
[----:B------:R-:W-:Y:S02]  /*11900*/  MOV R217, R9 ;  /* 0x0000000900d97202 */ /* 0x000fe40000000f00 */
[----:B------:R-:W-:Y:S02]  /*11910*/  SEL R211, R211, RZ, P1 ;  /* 0x000000ffd3d37207 */ /* 0x000fe40000800000 */
[----:B------:R-:W-:Y:S01]  /*11920*/  SEL R208, R208, RZ, P2 ;  /* 0x000000ffd0d07207 */ /* 0x000fe20001000000 */
[----:B------:R-:W-:Y:S06]  /*11930*/  @P3 BRA `(.L_x_37) ;  /* 0xffffff7400a43947 */ /* 0x000fec000383ffff */
.L_x_24:
[----:B------:R-:W-:Y:S05]  /*11940*/  WARPSYNC.ALL ;  /* 0x0000000000007948 */ /* 0x000fea0003800000 */
[----:B------:R-:W2:Y:S01]  /*11950*/  SHFL.BFLY PT, R3, R212, 0x1, 0x1f ;  /* 0x0c201f00d4037f89 */ /* 0x000ea200000e0000 */
[----:B------:R-:W-:Y:S01]  /*11960*/  BSSY B0, `(.L_x_38) ;  /* 0x0000024000007945 */ /* 0x000fe20003800000 */
[----:B------:R-:W-:Y:S01]  /*11970*/  IMAD.MOV.U32 R25, RZ, RZ, 0x7f800000 ;  /* 0x7f800000ff197424 */ /* 0x000fe200078e00ff */
[----:B------:R-:W-:Y:S01]  /*11980*/  MOV R8, 0x3f800000 ;  /* 0x3f80000000087802 */ /* 0x000fe20000000f00 */
[----:B------:R-:W3:Y:S01]  /*11990*/  SHFL.BFLY PT, R4, R213, 0x1, 0x1f ;  /* 0x0c201f00d5047f89 */ /* 0x000ee200000e0000 */
[----:B------:R-:W-:-:S02]  /*119a0*/  IMAD.MOV.U32 R27, RZ, RZ, 0x7f800000 ;  /* 0x7f800000ff1b7424 */ /* 0x000fc400078e00ff */
[----:B--2---:R-:W-:Y:S01]  /*119b0*/  FADD R3, R3, R212 ;  /* 0x000000d403037221 */ /* 0x004fe20000000000 */
[----:B---3--:R-:W-:-:S04]  /*119c0*/  FADD R31, R4, R213 ;  /* 0x000000d5041f7221 */ /* 0x008fc80000000000 */
[----:B------:R-:W2:Y:S01]  /*119d0*/  SHFL.BFLY PT, R6, R3, 0x2, 0x1f ;  /* 0x0c401f0003067f89 */ /* 0x000ea200000e0000 */
[----:B------:R-:W-:-:S03]  /*119e0*/  MOV R4, 0x3f800000 ;  /* 0x3f80000000047802 */ /* 0x000fc60000000f00 */
[----:B------:R-:W3:Y:S01]  /*119f0*/  SHFL.BFLY PT, R32, R31, 0x2, 0x1f ;  /* 0x0c401f001f207f89 */ /* 0x000ee200000e0000 */
[C---:B--2---:R-:W-:Y:S01]  /*11a00*/  FSETP.NE.AND P0, PT, R3.reuse, -R6, PT ;  /* 0x800000060300720b */ /* 0x044fe20003f05000 */
[----:B------:R-:W-:Y:S01]  /*11a10*/  FADD R6, R3, R6 ;  /* 0x0000000603067221 */ /* 0x000fe20000000000 */
[----:B---3--:R-:W-:-:S11]  /*11a20*/  FADD R7, R31, R32 ;  /* 0x000000201f077221 */ /* 0x008fd60000000000 */
[----:B------:R-:W-:Y:S05]  /*11a30*/  @!P0 BRA `(.L_x_39) ;  /* 0x0000000000588947 */ /* 0x000fea0003800000 */
[----:B------:R-:W-:Y:S01]  /*11a40*/  IADD3 R3, R6, 0x1800000, RZ ;  /* 0x0180000006037810 */ /* 0x000fe20007ffe0ff */
[----:B------:R-:W-:Y:S03]  /*11a50*/  BSSY B1, `(.L_x_40) ;  /* 0x000000d000017945 */ /* 0x000fe60003800000 */
[----:B------:R-:W-:-:S04]  /*11a60*/  LOP3.LUT R3, R3, 0x7f800000, RZ, 0xc0, !PT ;  /* 0x7f80000003037812 */ /* 0x000fc800078ec0ff */
[----:B------:R-:W-:-:S13]  /*11a70*/  ISETP.GT.U32.AND P0, PT, R3, 0x1ffffff, PT ;  /* 0x01ffffff0300780c */ /* 0x000fda0003f04070 */
[----:B------:R-:W-:Y:S05]  /*11a80*/  @P0 BRA `(.L_x_41) ;  /* 0x0000000000140947 */ /* 0x000fea0003800000 */
[----:B------:R-:W-:Y:S02]  /*11a90*/  MOV R4, R6 ;  /* 0x0000000600047202 */ /* 0x000fe40000000f00 */
[----:B------:R-:W-:-:S07]  /*11aa0*/  MOV R30, 0x11ac0 ;  /* 0x00011ac0001e7802 */ /* 0x000fce0000000f00 */
[----:B-1----:R-:W-:Y:S05]  /*11ab0*/  CALL.REL.NOINC `($__internal_0_$__cuda_sm20_rcp_rn_f32_slowpath) ;  /* 0x00000020000c7944 */ /* 0x002fea0003c00000 */
[----:B------:R-:W-:Y:S01]  /*11ac0*/  IMAD.MOV.U32 R4, RZ, RZ, R3 ;  /* 0x000000ffff047224 */ /* 0x000fe200078e0003 */
[----:B------:R-:W-:Y:S06]  /*11ad0*/  BRA `(.L_x_42) ;  /* 0x0000000000107947 */ /* 0x000fec0003800000 */
.L_x_41:
[----:B------:R-:W2:Y:S02]  /*11ae0*/  MUFU.RCP R3, R6 ;  /* 0x0000000600037308 */ /* 0x000ea40000001000 */
[----:B--2---:R-:W-:-:S04]  /*11af0*/  FFMA R4, R6, R3, -1 ;  /* 0xbf80000006047423 */ /* 0x004fc80000000003 */
[----:B------:R-:W-:-:S04]  /*11b00*/  FADD.FTZ R4, -R4, -RZ ;  /* 0x800000ff04047221 */ /* 0x000fc80000010100 */
[----:B------:R-:W-:-:S07]  /*11b10*/  FFMA R4, R3, R4, R3 ;  /* 0x0000000403047223 */ /* 0x000fce0000000003 */
.L_x_42:
[----:B------:R-:W-:Y:S05]  /*11b20*/  BSYNC B1 ;  /* 0x0000000000017941 */ /* 0x000fea0003800000 */
.L_x_40:
[----:B------:R-:W-:Y:S01]  /*11b30*/  FSETP.GEU.AND P0, PT, |R6|, 1.175494350822287508e-38, PT ;  /* 0x008000000600780b */ /* 0x000fe20003f0e200 */
[----:B------:R-:W-:-:S12]  /*11b40*/  ULDC UR6, c[0x0][0x600] ;  /* 0x0001800000067ab9 */ /* 0x000fd80000000800 */
[----:B------:R-:W-:-:S04]  /*11b50*/  @!P0 FMUL R6, R6, 16777216 ;  /* 0x4b80000006068820 */ /* 0x000fc80000400000 */
[----:B------:R-:W2:Y:S02]  /*11b60*/  MUFU.LG2 R3, R6 ;  /* 0x0000000600037308 */ /* 0x000ea40000000c00 */
[----:B--2---:R-:W-:-:S04]  /*11b70*/  @!P0 FADD R3, R3, -24 ;  /* 0xc1c0000003038421 */ /* 0x004fc80000000000 */
[----:B------:R-:W-:-:S04]  /*11b80*/  FMUL R3, R3, 0.69314718246459960938 ;  /* 0x3f31721803037820 */ /* 0x000fc80000400000 */
[----:B------:R-:W-:-:S07]  /*11b90*/  FFMA R27, R0, UR6, R3 ;  /* 0x00000006001b7c23 */ /* 0x000fce0008000003 */
.L_x_39:
[----:B------:R-:W-:Y:S05]  /*11ba0*/  BSYNC B0 ;  /* 0x0000000000007941 */ /* 0x000fea0003800000 */
.L_x_38:
[----:B------:R-:W-:Y:S01]  /*11bb0*/  FSETP.NE.AND P0, PT, R31, -R32, PT ;  /* 0x800000201f00720b */ /* 0x000fe20003f05000 */
[----:B------:R-:W-:Y:S01]  /*11bc0*/  ULDC UR4, c[0x0][0x608] ;  /* 0x0001820000047ab9 */ /* 0x000fe20000000800 */
[----:B------:R-:W-:Y:S01]  /*11bd0*/  BSSY B0, `(.L_x_43) ;  /* 0x0000035000007945 */ /* 0x000fe20003800000 */
[----:B------:R-:W-:-:S04]  /*11be0*/  FMUL R4, R4, UR4 ;  /* 0x0000000404047c20 */ /* 0x000fc80008400000 */
        /* <DEDUP_REMOVED lines=28> */
[----:B------:R-:W-:Y:S06]  /*11db0*/  @!P0 BRA `(.L_x_44) ;  /* 0x0000000000588947 */ /* 0x000fec0003800000 */
        /* <DEDUP_REMOVED lines=10> */
.L_x_46:
[----:B------:R-:W2:Y:S02]  /*11e60*/  MUFU.RCP R8, R7 ;  /* 0x0000000700087308 */ /* 0x000ea40000001000 */
[----:B--2---:R-:W-:-:S04]  /*11e70*/  FFMA R0, R7, R8, -1 ;  /* 0xbf80000007007423 */ /* 0x004fc80000000008 */
[----:B------:R-:W-:-:S04]  /*11e80*/  FADD.FTZ R3, -R0, -RZ ;  /* 0x800000ff00037221 */ /* 0x000fc80000010100 */
[----:B------:R-:W-:-:S07]  /*11e90*/  FFMA R8, R8, R3, R8 ;  /* 0x0000000308087223 */ /* 0x000fce0000000008 */
.L_x_47:
[----:B------:R-:W-:Y:S05]  /*11ea0*/  BSYNC B1 ;  /* 0x0000000000017941 */ /* 0x000fea0003800000 */
.L_x_45:
[----:B------:R-:W-:Y:S01]  /*11eb0*/  FSETP.GEU.AND P0, PT, |R7|, 1.175494350822287508e-38, PT ;  /* 0x008000000700780b */ /* 0x000fe20003f0e200 */
[----:B------:R-:W-:-:S12]  /*11ec0*/  ULDC UR4, c[0x0][0x600] ;  /* 0x0001800000047ab9 */ /* 0x000fd80000000800 */
[----:B------:R-:W-:-:S04]  /*11ed0*/  @!P0 FMUL R7, R7, 16777216 ;  /* 0x4b80000007078820 */ /* 0x000fc80000400000 */
[----:B------:R-:W2:Y:S02]  /*11ee0*/  MUFU.LG2 R0, R7 ;  /* 0x0000000700007308 */ /* 0x000ea40000000c00 */
[----:B--2---:R-:W-:-:S04]  /*11ef0*/  @!P0 FADD R0, R0, -24 ;  /* 0xc1c0000000008421 */ /* 0x004fc80000000000 */
[----:B------:R-:W-:-:S04]  /*11f00*/  FMUL R0, R0, 0.69314718246459960938 ;  /* 0x3f31721800007820 */ /* 0x000fc80000400000 */
[----:B------:R-:W-:-:S07]  /*11f10*/  FFMA R25, R9, UR4, R0 ;  /* 0x0000000409197c23 */ /* 0x000fce0008000000 */
.L_x_44:
[----:B------:R-:W-:Y:S05]  /*11f20*/  BSYNC B0 ;  /* 0x0000000000007941 */ /* 0x000fea0003800000 */
.L_x_43:
[C---:B------:R-:W-:Y:S01]  /*11f30*/  LOP3.LUT P0, R19, R17.reuse, 0x3, RZ, 0xc0, !PT ;  /* 0x0000000311137812 */ /* 0x040fe2000780c0ff */
[----:B------:R-:W-:Y:S01]  /*11f40*/  ULDC UR4, c[0x0][0x608] ;  /* 0x0001820000047ab9 */ /* 0x000fe20000000800 */
[----:B------:R-:W-:Y:S01]  /*11f50*/  LOP3.LUT R0, R17, 0x60, RZ, 0xc0, !PT ;  /* 0x0000006011007812 */ /* 0x000fe200078ec0ff */
[----:B------:R-:W-:Y:S01]  /*11f60*/  FMUL R8, R8, UR4 ;  /* 0x0000000408087c20 */ /* 0x000fe20008400000 */
[----:B------:R-:W-:Y:S01]  /*11f70*/  ULDC.64 UR8, c[0x0][0x208] ;  /* 0x0000820000087ab9 */ /* 0x000fe20000000a00 */
[----:B------:R-:W-:Y:S01]  /*11f80*/  BSSY B0, `(.L_x_48) ;  /* 0x0000028000007945 */ /* 0x000fe20003800000 */
[----:B------:R-:W-:Y:S01]  /*11f90*/  SHF.R.U32.HI R18, RZ, 0x5, R0 ;  /* 0x00000005ff127819 */ /* 0x000fe20000011600 */
[-C--:B------:R-:W-:Y:S01]  /*11fa0*/  FMUL R202, R202, R8.reuse ;  /* 0x00000008caca7220 */ /* 0x080fe20000400000 */
[-C--:B-1----:R-:W-:Y:S01]  /*11fb0*/  FMUL R24, R203, R8.reuse ;  /* 0x00000008cb187220 */ /* 0x082fe20000400000 */
        /* <DEDUP_REMOVED lines=14> */
[----:B------:R-:W-:Y:S06]  /*120a0*/  @P0 BRA `(.L_x_49) ;  /* 0x0000000000540947 */ /* 0x000fec0003800000 */
[----:B------:R-:W1:Y:S01]  /*120b0*/  S2UR UR4, SR_CTAID.X ;  /* 0x00000000000479c3 */ /* 0x000e620000002500 */
[----:B------:R-:W-:Y:S02]  /*120c0*/  SHF.R.U32.HI R0, RZ, 0x2, R17 ;  /* 0x00000002ff007819 */ /* 0x000fe40000011611 */
[----:B------:R-:W-:Y:S02]  /*120d0*/  SHF.L.U32 R3, R18, 0x4, RZ ;  /* 0x0000000412037819 */ /* 0x000fe400000006ff */
[----:B------:R-:W-:-:S04]  /*120e0*/  LOP3.LUT R0, R0, 0x7, RZ, 0xc0, !PT ;  /* 0x0000000700007812 */ /* 0x000fc800078ec0ff */
[----:B------:R-:W-:Y:S01]  /*120f0*/  LOP3.LUT R0, R3, 0xfffffff0, R0, 0xe2, !PT ;  /* 0xfffffff003007812 */ /* 0x000fe200078ee200 */
[----:B-1----:R-:W-:-:S03]  /*12100*/  USHF.L.U32 UR6, UR4, 0x6, URZ ;  /* 0x0000000604067899 */ /* 0x002fc6000800063f */
[----:B------:R-:W-:Y:S02]  /*12110*/  ULDC.64 UR4, c[0x0][0x688] ;  /* 0x0001a20000047ab9 */ /* 0x000fe40000000a00 */
[----:B------:R-:W-:Y:S02]  /*12120*/  UIMAD UR4, UR52, UR4, UR6 ;  /* 0x00000004340472a4 */ /* 0x000fe4000f8e0206 */
[----:B------:R-:W-:Y:S02]  /*12130*/  LOP3.LUT R3, R0, UR6, RZ, 0xfc, !PT ;  /* 0x0000000600037c12 */ /* 0x000fe4000f8efcff */
[----:B------:R-:W-:Y:S02]  /*12140*/  UIMAD UR4, UR53, UR5, UR4 ;  /* 0x00000005350472a4 */ /* 0x000fe4000f8e0204 */
[C---:B------:R-:W-:Y:S01]  /*12150*/  IADD3 R4, R3.reuse, 0x8, RZ ;  /* 0x0000000803047810 */ /* 0x040fe20007ffe0ff */
[----:B------:R-:W-:Y:S02]  /*12160*/  ULDC UR5, c[0x0][0x288] ;  /* 0x0000a20000057ab9 */ /* 0x000fe40000000800 */
[----:B------:R-:W-:-:S02]  /*12170*/  ISETP.GE.U32.AND P0, PT, R3, UR5, PT ;  /* 0x0000000503007c0c */ /* 0x000fc4000bf06070 */
[----:B------:R-:W-:Y:S02]  /*12180*/  IADD3 R0, P2, R0, UR4, RZ ;  /* 0x0000000400007c10 */ /* 0x000fe4000ff5e0ff */
[----:B------:R-:W-:Y:S01]  /*12190*/  ISETP.GE.U32.AND P1, PT, R4, UR5, PT ;  /* 0x0000000504007c0c */ /* 0x000fe2000bf26070 */
[----:B------:R-:W-:Y:S02]  /*121a0*/  ULDC.64 UR4, c[0x0][0x680] ;  /* 0x0001a00000047ab9 */ /* 0x000fe40000000a00 */
[----:B------:R-:W-:Y:S01]  /*121b0*/  IMAD.X R3, RZ, RZ, RZ, P2 ;  /* 0x000000ffff037224 */ /* 0x000fe200010e06ff */
[----:B------:R-:W-:-:S04]  /*121c0*/  LEA R4, P2, R0, UR4, 0x2 ;  /* 0x0000000400047c11 */ /* 0x000fc8000f8410ff */
[----:B------:R-:W-:-:S05]  /*121d0*/  LEA.HI.X R5, R0, UR5, R3, 0x2, P2 ;  /* 0x0000000500057c11 */ /* 0x000fca00090f1403 */
[----:B------:R1:W-:Y:S04]  /*121e0*/  @!P0 STG.E desc[UR8][R4.64], R27 ;  /* 0x0000001b04008986 */ /* 0x0003e8000c101908 */
[----:B------:R1:W-:Y:S02]  /*121f0*/  @!P1 STG.E desc[UR8][R4.64+0x20], R25 ;  /* 0x0000201904009986 */ /* 0x0003e4000c101908 */
.L_x_49:
[----:B------:R-:W-:Y:S05]  /*12200*/  BSYNC B0 ;  /* 0x0000000000007941 */ /* 0x000fea0003800000 */
.L_x_48:
[----:B------:R-:W-:Y:S01]  /*12210*/  ULDC.64 UR4, c[0x0][0x730] ;  /* 0x0001cc0000047ab9 */ /* 0x000fe20000000a00 */
[-C--:B------:R-:W-:Y:S01]  /*12220*/  FMUL R170, R170, R8.reuse ;  /* 0x00000008aaaa7220 */ /* 0x080fe20000400000 */
[----:B------:R-:W-:Y:S01]  /*12230*/  ISETP.NE.U32.AND P0, PT, RZ, UR4, PT ;  /* 0x00000004ff007c0c */ /* 0x000fe2000bf05070 */
[-C--:B------:R-:W-:Y:S01]  /*12240*/  FMUL R66, R171, R8.reuse ;  /* 0x00000008ab427220 */ /* 0x080fe20000400000 */
[-C--:B------:R-:W-:Y:S01]  /*12250*/  FMUL R174, R174, R8.reuse ;  /* 0x00000008aeae7220 */ /* 0x080fe20000400000 */
[-C--:B------:R-:W-:Y:S01]  /*12260*/  FMUL R68, R175, R8.reuse ;  /* 0x00000008af447220 */ /* 0x080fe20000400000 */
[----:B------:R-:W-:Y:S01]  /*12270*/  ISETP.NE.AND.EX P0, PT, RZ, UR5, PT, P0 ;  /* 0x00000005ff007c0c */ /* 0x000fe2000bf05300 */
[-C--:B------:R-:W-:Y:S01]  /*12280*/  FMUL R162, R162, R8.reuse ;  /* 0x00000008a2a27220 */ /* 0x080fe20000400000 */
[-C--:B------:R-:W-:Y:S01]  /*12290*/  FMUL R70, R163, R8.reuse ;  /* 0x00000008a3467220 */ /* 0x080fe20000400000 */
[-C--:B------:R-:W-:Y:S01]  /*122a0*/  FMUL R166, R166, R8.reuse ;  /* 0x00000008a6a67220 */ /* 0x080fe20000400000 */
[-C--:B------:R-:W-:Y:S01]  /*122b0*/  FMUL R72, R167, R8.reuse ;  /* 0x00000008a7487220 */ /* 0x080fe20000400000 */
[-C--:B------:R-:W-:Y:S01]  /*122c0*/  FMUL R154, R154, R8.reuse ;  /* 0x000000089a9a7220 */ /* 0x080fe20000400000 */
[-C--:B------:R-:W-:Y:S01]  /*122d0*/  FMUL R74, R155, R8.reuse ;  /* 0x000000089b4a7220 */ /* 0x080fe20000400000 */
[-C--:B------:R-:W-:Y:S01]  /*122e0*/  FMUL R158, R158, R8.reuse ;  /* 0x000000089e9e7220 */ /* 0x080fe20000400000 */
[----:B------:R-:W-:-:S05]  /*122f0*/  FMUL R76, R159, R8 ;  /* 0x000000089f4c7220 */ /* 0x000fca0000400000 */
[----:B------:R-:W-:Y:S05]  /*12300*/  @P0 BRA `(.L_x_50) ;  /* 0x0000000000200947 */ /* 0x000fea0003800000 */
[----:B------:R-:W-:Y:S02]  /*12310*/  ULDC.64 UR4, c[0x0][0x728] ;  /* 0x0001ca0000047ab9 */ /* 0x000fe40000000a00 */
[----:B------:R-:W-:-:S04]  /*12320*/  ISETP.NE.U32.AND P0, PT, RZ, UR4, PT ;  /* 0x00000004ff007c0c */ /* 0x000fc8000bf05070 */
[----:B------:R-:W-:-:S13]  /*12330*/  ISETP.NE.AND.EX P0, PT, RZ, UR5, PT, P0 ;  /* 0x00000005ff007c0c */ /* 0x000fda000bf05300 */
[----:B------:R-:W-:Y:S05]  /*12340*/  @!P0 BRA `(.L_x_51) ;  /* 0x00000000000c8947 */ /* 0x000fea0003800000 */
[----:B-1----:R-:W1:Y:S02]  /*12350*/  LDC.64 R4, c[0x0][0x728] ;  /* 0x0001ca00ff047b82 */ /* 0x002e640000000a00 */
[----:B-1----:R3:W5:Y:S01]  /*12360*/  LDG.E R4, desc[UR8][R4.64] ;  /* 0x0000000804047981 */ /* 0x002762000c1e1900 */
[----:B------:R-:W-:Y:S05]  /*12370*/  BRA `(.L_x_50) ;  /* 0x0000000000047947 */ /* 0x000fea0003800000 */
.L_x_51:
[----:B-1----:R-:W2:Y:S02]  /*12380*/  LDC R4, c[0x0][0x720] ;  /* 0x0001c800ff047b82 */ /* 0x002ea40000000800 */
.L_x_50:
[----:B------:R-:W-:Y:S02]  /*12390*/  MOV R0, RZ ;  /* 0x000000ff00007202 */ /* 0x000fe40000000f00 */
[----:B--2--5:R-:W-:Y:S02]  /*123a0*/  MOV R59, R4 ;  /* 0x00000004003b7202 */ /* 0x024fe40000000f00 */
[----:B------:R-:W-:-:S13]  /*123b0*/  LOP3.LUT P0, RZ, R0, 0x9f, RZ, 0xc0, !PT ;  /* 0x0000009f00ff7812 */ /* 0x000fda000780c0ff */
[----:B------:R-:W-:Y:S05]  /*123c0*/  @!P0 BRA `(.L_x_52) ;  /* 0x0000000000408947 */ /* 0x000fea0003800000 */
[----:B------:R-:W-:Y:S01]  /*123d0*/  MOV R0, 0x0 ;  /* 0x0000000000007802 */ /* 0x000fe20000000f00 */
[----:B------:R-:W-:Y:S01]  /*123e0*/  ULDC.64 UR4, c[0x4][0x70] ;  /* 0x01001c0000047ab9 */ /* 0x000fe20000000a00 */
[----:B------:R-:W-:Y:S01]  /*123f0*/  ULDC.64 UR6, c[0x4][0x8] ;  /* 0x0100020000067ab9 */ /* 0x000fe20000000a00 */
[----:B-1----:R-:W-:Y:S01]  /*12400*/  MOV R4, UR4 ;  /* 0x0000000400047c02 */ /* 0x002fe20008000f00 */
[----:B------:R1:W2:Y:S01]  /*12410*/  LDC.64 R14, c[0x4][R0] ;  /* 0x01000000000e7b82 */ /* 0x0002a20000000a00 */
[----:B---3--:R-:W-:Y:S01]  /*12420*/  IMAD.U32 R5, RZ, RZ, UR5 ;  /* 0x00000005ff057e24 */ /* 0x008fe2000f8e00ff */
[----:B------:R-:W-:Y:S01]  /*12430*/  ULDC.64 UR4, c[0x4][0x78] ;  /* 0x01001e0000047ab9 */ /* 0x000fe20000000a00 */
[----:B------:R-:W-:Y:S01]  /*12440*/  IMAD.U32 R10, RZ, RZ, UR6 ;  /* 0x00000006ff0a7e24 */ /* 0x000fe2000f8e00ff */
[----:B------:R-:W-:Y:S01]  /*12450*/  MOV R6, UR4 ;  /* 0x0000000400067c02 */ /* 0x000fe20008000f00 */
[----:B------:R-:W-:Y:S01]  /*12460*/  IMAD.MOV.U32 R12, RZ, RZ, 0x1 ;  /* 0x00000001ff0c7424 */ /* 0x000fe200078e00ff */
[----:B------:R-:W-:-:S02]  /*12470*/  MOV R7, UR5 ;  /* 0x0000000500077c02 */ /* 0x000fc40008000f00 */
[----:B------:R-:W-:Y:S02]  /*12480*/  MOV R11, UR7 ;  /* 0x00000007000b7c02 */ /* 0x000fe40008000f00 */
[----:B------:R-:W-:Y:S02]  /*12490*/  MOV R8, 0x70 ;  /* 0x0000007000087802 */ /* 0x000fe40000000f00 */
[----:B-1----:R-:W-:-:S07]  /*124a0*/  MOV R13, RZ ;  /* 0x000000ff000d7202 */ /* 0x002fce0000000f00 */
[----:B------:R-:W-:-:S07]  /*124b0*/  LEPC R20, `(.L_x_52) ;  /* 0x000000001014794e */ /* 0x000fce0000000000 */
[----:B--2---:R-:W-:Y:S05]  /*124c0*/  CALL.ABS.NOINC R14 ;  /* 0x000000000e007343 */ /* 0x004fea0003c00000 */
.L_x_52:
        /* <DEDUP_REMOVED lines=9> */
[----:B------:R-:W-:Y:S01]  /*12560*/  MOV R6, UR6 ;  /* 0x0000000600067c02 */ /* 0x000fe20008000f00 */
[----:B------:R-:W-:Y:S01]  /*12570*/  IMAD.U32 R10, RZ, RZ, UR4 ;  /* 0x00000004ff0a7e24 */ /* 0x000fe2000f8e00ff */
[----:B------:R-:W-:Y:S01]  /*12580*/  MOV R7, UR7 ;  /* 0x0000000700077c02 */ /* 0x000fe20008000f00 */
[----:B------:R-:W-:Y:S01]  /*12590*/  IMAD.MOV.U32 R12, RZ, RZ, 0x1 ;  /* 0x00000001ff0c7424 */ /* 0x000fe200078e00ff */
[----:B------:R-:W-:-:S02]  /*125a0*/  MOV R11, UR5 ;  /* 0x00000005000b7c02 */ /* 0x000fc40008000f00 */
[----:B------:R-:W-:Y:S02]  /*125b0*/  MOV R8, 0x70 ;  /* 0x0000007000087802 */ /* 0x000fe40000000f00 */
[----:B-1----:R-:W-:-:S07]  /*125c0*/  MOV R13, RZ ;  /* 0x000000ff000d7202 */ /* 0x002fce0000000f00 */
[----:B------:R-:W-:-:S07]  /*125d0*/  LEPC R20, `(.L_x_53) ;  /* 0x000000001014794e */ /* 0x000fce0000000000 */
[----:B--2---:R-:W-:Y:S05]  /*125e0*/  CALL.ABS.NOINC R14 ;  /* 0x000000000e007343 */ /* 0x004fea0003c00000 */
.L_x_53:
[----:B------:R-:W-:Y:S01]  /*125f0*/  ULDC.64 UR4, c[0x0][0x730] ;  /* 0x0001cc0000047ab9 */ /* 0x000fe20000000a00 */
[----:B------:R-:W-:Y:S01]  /*12600*/  SHF.L.U32 R0, R17, 0x4, RZ ;  /* 0x0000000411007819 */ /* 0x000fe200000006ff */
[----:B------:R-:W-:Y:S01]  /*12610*/  VIADD R16, R16, 0x1f ;  /* 0x0000001f10107836 */ /* 0x000fe20000000000 */
[----:B------:R-:W-:Y:S01]  /*12620*/  ISETP.NE.U32.AND P0, PT, RZ, UR4, PT ;  /* 0x00000004ff007c0c */ /* 0x000fe2000bf05070 */
[----:B------:R-:W-:Y:S01]  /*12630*/  IMAD R19, R18, 0x10, R19 ;  /* 0x0000001012137824 */ /* 0x000fe200078e0213 */
[----:B------:R-:W-:Y:S02]  /*12640*/  SHF.R.U32.HI R3, RZ, 0x1, R17 ;  /* 0x00000001ff037819 */ /* 0x000fe40000011611 */
[----:B------:R-:W-:Y:S02]  /*12650*/  ISETP.NE.AND.EX P0, PT, RZ, UR5, PT, P0 ;  /* 0x00000005ff007c0c */ /* 0x000fe4000bf05300 */
[C---:B-1----:R-:W-:Y:S02]  /*12660*/  LOP3.LUT R4, R0.reuse, 0x40, RZ, 0xc0, !PT ;  /* 0x0000004000047812 */ /* 0x042fe400078ec0ff */
[----:B------:R-:W-:-:S02]  /*12670*/  LOP3.LUT R0, R0, 0x80, RZ, 0xc0, !PT ;  /* 0x0000008000007812 */ /* 0x000fc400078ec0ff */
[----:B------:R-:W-:Y:S02]  /*12680*/  LOP3.LUT R4, R4, 0x8, R3, 0xf8, !PT ;  /* 0x0000000804047812 */ /* 0x000fe400078ef803 */
[----:B------:R-:W-:Y:S02]  /*12690*/  SHF.L.U32 R17, R17, 0x1, RZ ;  /* 0x0000000111117819 */ /* 0x000fe400000006ff */
[----:B------:R-:W-:Y:S02]  /*126a0*/  LEA R0, R19, R0, 0x4 ;  /* 0x0000000013007211 */ /* 0x000fe400078e20ff */
[----:B------:R-:W-:Y:S01]  /*126b0*/  LOP3.LUT R17, R4, 0x8, R17, 0x78, !PT ;  /* 0x0000000804117812 */ /* 0x000fe200078e7811 */
[----:B------:R-:W1:Y:S01]  /*126c0*/  @P0 LDC R59, c[0x0][0x720] ;  /* 0x0001c800ff3b0b82 */ /* 0x000e620000000800 */
[----:B------:R-:W-:Y:S02]  /*126d0*/  ISETP.GT.U32.AND P0, PT, R16, 0x3e, PT ;  /* 0x0000003e1000780c */ /* 0x000fe40003f04070 */
[----:B------:R-:W-:Y:S01]  /*126e0*/  IADD3 R17, R0, R17, RZ ;  /* 0x0000001100117210 */ /* 0x000fe20007ffe0ff */
[-C--:B-1----:R-:W-:Y:S01]  /*126f0*/  FMUL R9, R26, R59.reuse ;  /* 0x0000003b1a097220 */ /* 0x082fe20000400000 */
[-C--:B------:R-:W-:Y:S01]  /*12700*/  FMUL R0, R200, R59.reuse ;  /* 0x0000003bc8007220 */ /* 0x080fe20000400000 */
[-C--:B------:R-:W-:Y:S01]  /*12710*/  FMUL R3, R22, R59.reuse ;  /* 0x0000003b16037220 */ /* 0x080fe20000400000 */
[-C--:B------:R-:W-:Y:S01]  /*12720*/  FMUL R4, R202, R59.reuse ;  /* 0x0000003bca047220 */ /* 0x080fe20000400000 */
[-C--:B---3--:R-:W-:Y:S01]  /*12730*/  FMUL R5, R24, R59.reuse ;  /* 0x0000003b18057220 */ /* 0x088fe20000400000 */
        /* <DEDUP_REMOVED lines=51> */
[----:B------:R-:W-:-:S02]  /*12a70*/  F2FP.F16.F32.PACK_AB R60, R3, R0 ;  /* 0x00000000033c723e */ /* 0x000fc400000000ff */
[----:B------:R-:W-:Y:S02]  /*12a80*/  F2FP.F16.F32.PACK_AB R61, R5, R4 ;  /* 0x00000004053d723e */ /* 0x000fe400000000ff */
[----:B------:R-:W-:Y:S02]  /*12a90*/  F2FP.F16.F32.PACK_AB R62, R7, R6 ;  /* 0x00000006073e723e */ /* 0x000fe400000000ff */
[----:B------:R-:W-:Y:S01]  /*12aa0*/  F2FP.F16.F32.PACK_AB R63, R9, R8 ;  /* 0x00000008093f723e */ /* 0x000fe200000000ff */
[----:B------:R-:W-:Y:S06]  /*12ab0*/  @P0 BRA `(.L_x_54) ;  /* 0x0000000000040947 */ /* 0x000fec0003800000 */
[----:B------:R-:W-:-:S04]  /*12ac0*/  DEPBAR.LE SB0, 0x1 ;  /* 0x000080400000791a */ /* 0x000fc80000000000 */
.L_x_54:
[----:B------:R-:W-:Y:S05]  /*12ad0*/  WARPSYNC.ALL ;  /* 0x0000000000007948 */ /* 0x000fea0003800000 */
[----:B------:R-:W-:Y:S01]  /*12ae0*/  BAR.SYNC.DEFER_BLOCKING 0x1, 0x80 ;  /* 0x0042000000007b1d */ /* 0x000fe20000010000 */
[----:B------:R-:W-:Y:S02]  /*12af0*/  LEA R17, R17, R2, 0x1 ;  /* 0x0000000211117211 */ /* 0x000fe400078e08ff */
[----:B------:R-:W-:Y:S02]  /*12b00*/  F2FP.F16.F32.PACK_AB R4, R10, R11 ;  /* 0x0000000b0a04723e */ /* 0x000fe400000000ff */
[----:B------:R-:W-:Y:S01]  /*12b10*/  F2FP.F16.F32.PACK_AB R5, R12, R13 ;  /* 0x0000000d0c05723e */ /* 0x000fe200000000ff */
[----:B------:R-:W-:Y:S01]  /*12b20*/  BSSY B0, `(.L_x_55) ;  /* 0x0000018000007945 */ /* 0x000fe20003800000 */
[----:B------:R-:W-:-:S02]  /*12b30*/  F2FP.F16.F32.PACK_AB R6, R14, R15 ;  /* 0x0000000f0e06723e */ /* 0x000fc400000000ff */
[----:B------:R-:W-:Y:S01]  /*12b40*/  F2FP.F16.F32.PACK_AB R7, R16, R19 ;  /* 0x000000131007723e */ /* 0x000fe200000000ff */
[----:B------:R1:W-:Y:S01]  /*12b50*/  STSM.16.M88.4 [R17], R60 ;  /* 0x0000003c11007844 */ /* 0x0003e20000000200 */
[----:B------:R-:W-:Y:S01]  /*12b60*/  @!PT LDS RZ, [RZ] ;  /* 0x00000000fffff984 */ /* 0x000fe20000000800 */
[----:B------:R-:W-:Y:S01]  /*12b70*/  @!PT LDS RZ, [RZ] ;  /* 0x00000000fffff984 */ /* 0x000fe20000000800 */
[----:B------:R-:W-:Y:S01]  /*12b80*/  @!PT LDS RZ, [RZ] ;  /* 0x00000000fffff984 */ /* 0x000fe20000000800 */
[----:B------:R-:W-:Y:S01]  /*12b90*/  @!PT LDS RZ, [RZ] ;  /* 0x00000000fffff984 */ /* 0x000fe20000000800 */
[----:B------:R2:W-:Y:S06]  /*12ba0*/  MEMBAR.ALL.CTA ;  /* 0x0000000000007992 */ /* 0x0005ec0000008000 */
[----:B--2---:R-:W2:Y:S02]  /*12bb0*/  FENCE.VIEW.ASYNC.S ;  /* 0x00000000000073c6 */ /* 0x004ea40000000000 */
[----:B--2---:R-:W-:Y:S06]  /*12bc0*/  BAR.SYNC.DEFER_BLOCKING 0x1, 0x80 ;  /* 0x0042000000007b1d */ /* 0x004fec0000010000 */
[----:B------:R-:W-:Y:S05]  /*12bd0*/  @P0 BRA `(.L_x_56) ;  /* 0x0000000000300947 */ /* 0x000fea0003800000 */
[----:B------:R-:W2:Y:S01]  /*12be0*/  S2UR UR10, SR_CTAID.X ;  /* 0x00000000000a79c3 */ /* 0x000ea20000002500 */
[----:B------:R-:W-:Y:S01]  /*12bf0*/  ULDC.64 UR4, c[0x0][0x198] ;  /* 0x0000660000047ab9 */ /* 0x000fe20000000a00 */
[----:B------:R-:W-:Y:S01]  /*12c00*/  R2UR UR8, R2 ;  /* 0x00000000020872ca */ /* 0x000fe200000e0000 */
[----:B------:R-:W-:Y:S01]  /*12c10*/  UIADD3 UR4, UP0, UR4, 0x670, URZ ;  /* 0x0000067004047890 */ /* 0x000fe2000ff1e03f */
[----:B------:R-:W-:Y:S01]  /*12c20*/  UMOV UR9, URZ ;  /* 0x0000003f00097c82 */ /* 0x000fe20008000000 */
[----:B------:R-:W-:Y:S02]  /*12c30*/  UMOV UR11, UR52 ;  /* 0x00000034000b7c82 */ /* 0x000fe40008000000 */
[----:B------:R-:W-:Y:S01]  /*12c40*/  UIADD3.X UR5, URZ, UR5, URZ, UP0, !UPT ;  /* 0x000000053f057290 */ /* 0x000fe200087fe43f */
[----:B------:R-:W-:Y:S01]  /*12c50*/  UMOV UR12, UR53 ;  /* 0x00000035000c7c82 */ /* 0x000fe20008000000 */
[----:B--2---:R-:W-:-:S09]  /*12c60*/  USHF.L.U32 UR10, UR10, 0x6, URZ ;  /* 0x000000060a0a7899 */ /* 0x004fd2000800063f */
[----:B------:R2:W-:Y:S01]  /*12c70*/  UTMASTG.4D [UR8], [UR4] ;  /* 0x00000008040073b5 */ /* 0x0005e20008018000 */
[----:B------:R0:W-:Y:S01]  /*12c80*/  UTMACMDFLUSH ;  /* 0x00000000000079b7 */ /* 0x0001e20000000000 */
[----:B--2---:R-:W-:-:S04]  /*12c90*/  DEPBAR.LE SB0, 0x1 ;  /* 0x000080400000791a */ /* 0x004fc80000000000 */
.L_x_56:
[----:B------:R-:W-:Y:S05]  /*12ca0*/  BSYNC B0 ;  /* 0x0000000000007941 */ /* 0x000fea0003800000 */
.L_x_55:
[----:B------:R-:W-:Y:S01]  /*12cb0*/  BAR.SYNC.DEFER_BLOCKING 0x1, 0x80 ;  /* 0x0042000000007b1d */ /* 0x000fe20000010000 */
[----:B------:R-:W-:Y:S02]  /*12cc0*/  F2FP.F16.F32.PACK_AB R8, R18, R21 ;  /* 0x000000151208723e */ /* 0x000fe400000000ff */
[----:B------:R-:W-:Y:S02]  /*12cd0*/  F2FP.F16.F32.PACK_AB R9, R20, R23 ;  /* 0x000000171409723e */ /* 0x000fe400000000ff */
[----:B------:R-:W-:Y:S01]  /*12ce0*/  F2FP.F16.F32.PACK_AB R10, R22, R25 ;  /* 0x00000019160a723e */ /* 0x000fe200000000ff */
[----:B------:R-:W-:Y:S01]  /*12cf0*/  BSSY B0, `(.L_x_57) ;  /* 0x0000018000007945 */ /* 0x000fe20003800000 */
[----:B------:R-:W-:Y:S01]  /*12d00*/  F2FP.F16.F32.PACK_AB R11, R24, R27 ;  /* 0x0000001b180b723e */ /* 0x000fe200000000ff */
[----:B------:R2:W-:Y:S01]  /*12d10*/  STSM.16.M88.4 [R17+0x800], R4 ;  /* 0x0008000411007844 */ /* 0x0005e20000000200 */
[----:B------:R-:W-:Y:S01]  /*12d20*/  @!PT LDS RZ, [RZ] ;  /* 0x00000000fffff984 */ /* 0x000fe20000000800 */
[----:B------:R-:W-:Y:S01]  /*12d30*/  @!PT LDS RZ, [RZ] ;  /* 0x00000000fffff984 */ /* 0x000fe20000000800 */
[----:B------:R-:W-:Y:S01]  /*12d40*/  @!PT LDS RZ, [RZ] ;  /* 0x00000000fffff984 */ /* 0x000fe20000000800 */
[----:B------:R-:W-:Y:S01]  /*12d50*/  @!PT LDS RZ, [RZ] ;  /* 0x00000000fffff984 */ /* 0x000fe20000000800 */
[----:B------:R3:W-:Y:S06]  /*12d60*/  MEMBAR.ALL.CTA ;  /* 0x0000000000007992 */ /* 0x0007ec0000008000 */
[----:B---3--:R-:W3:Y:S02]  /*12d70*/  FENCE.VIEW.ASYNC.S ;  /* 0x00000000000073c6 */ /* 0x008ee40000000000 */
[----:B---3--:R-:W-:Y:S06]  /*12d80*/  BAR.SYNC.DEFER_BLOCKING 0x1, 0x80 ;  /* 0x0042000000007b1d */ /* 0x008fec0000010000 */
[----:B------:R-:W-:Y:S05]  /*12d90*/  @P0 BRA `(.L_x_58) ;  /* 0x0000000000340947 */ /* 0x000fea0003800000 */
[----:B------:R-:W3:Y:S01]  /*12da0*/  S2UR UR10, SR_CTAID.X ;  /* 0x00000000000a79c3 */ /* 0x000ee20000002500 */
[----:B------:R-:W-:Y:S01]  /*12db0*/  R2UR UR8, R2 ;  /* 0x00000000020872ca */ /* 0x000fe200000e0000 */
[----:B------:R-:W-:Y:S01]  /*12dc0*/  ULDC.64 UR4, c[0x0][0x198] ;  /* 0x0000660000047ab9 */ /* 0x000fe20000000a00 */
[----:B------:R-:W-:Y:S01]  /*12dd0*/  UMOV UR9, 0x10 ;  /* 0x0000001000097882 */ /* 0x000fe20000000000 */
[----:B------:R-:W-:Y:S01]  /*12de0*/  UIADD3 UR4, UP0, UR4, 0x670, URZ ;  /* 0x0000067004047890 */ /* 0x000fe2000ff1e03f */
[----:B------:R-:W-:Y:S01]  /*12df0*/  UMOV UR11, UR52 ;  /* 0x00000034000b7c82 */ /* 0x000fe20008000000 */
[----:B------:R-:W-:Y:S02]  /*12e00*/  UMOV UR12, UR53 ;  /* 0x00000035000c7c82 */ /* 0x000fe40008000000 */
[----:B------:R-:W-:-:S06]  /*12e10*/  UIADD3.X UR5, URZ, UR5, URZ, UP0, !UPT ;  /* 0x000000053f057290 */ /* 0x000fcc00087fe43f */
[----:B------:R-:W-:Y:S02]  /*12e20*/  UIADD3 UR8, UR8, 0x800, URZ ;  /* 0x0000080008087890 */ /* 0x000fe4000fffe03f */
[----:B---3--:R-:W-:-:S09]  /*12e30*/  USHF.L.U32 UR10, UR10, 0x6, URZ ;  /* 0x000000060a0a7899 */ /* 0x008fd2000800063f */
[----:B------:R3:W-:Y:S01]  /*12e40*/  UTMASTG.4D [UR8], [UR4] ;  /* 0x00000008040073b5 */ /* 0x0007e20008018000 */
[----:B------:R0:W-:Y:S01]  /*12e50*/  UTMACMDFLUSH ;  /* 0x00000000000079b7 */ /* 0x0001e20000000000 */
[----:B---3--:R-:W-:-:S04]  /*12e60*/  DEPBAR.LE SB0, 0x1 ;  /* 0x000080400000791a */ /* 0x008fc80000000000 */
.L_x_58:
[----:B------:R-:W-:Y:S05]  /*12e70*/  BSYNC B0 ;  /* 0x0000000000007941 */ /* 0x000fea0003800000 */
.L_x_57:
[----:B------:R-:W-:Y:S01]  /*12e80*/  BAR.SYNC.DEFER_BLOCKING 0x1, 0x80 ;  /* 0x0042000000007b1d */ /* 0x000fe20000010000 */
[----:B--2---:R-:W-:Y:S02]  /*12e90*/  F2FP.F16.F32.PACK_AB R4, R26, R29 ;  /* 0x0000001d1a04723e */ /* 0x004fe400000000ff */
[----:B------:R-:W-:Y:S02]  /*12ea0*/  F2FP.F16.F32.PACK_AB R5, R28, R31 ;  /* 0x0000001f1c05723e */ /* 0x000fe400000000ff */
[----:B------:R-:W-:Y:S01]  /*12eb0*/  F2FP.F16.F32.PACK_AB R6, R30, R33 ;  /* 0x000000211e06723e */ /* 0x000fe200000000ff */
[----:B------:R-:W-:Y:S01]  /*12ec0*/  BSSY B0, `(.L_x_59) ;  /* 0x0000017000007945 */ /* 0x000fe20003800000 */
[----:B------:R-:W-:Y:S01]  /*12ed0*/  F2FP.F16.F32.PACK_AB R7, R32, R35 ;  /* 0x000000232007723e */ /* 0x000fe200000000ff */
[----:B------:R2:W-:Y:S01]  /*12ee0*/  STSM.16.M88.4 [R17], R8 ;  /* 0x0000000811007844 */ /* 0x0005e20000000200 */
        /* <DEDUP_REMOVED lines=9> */
[----:B------:R-:W-:Y:S01]  /*12f80*/  ULDC.64 UR4, c[0x0][0x198] ;  /* 0x0000660000047ab9 */ /* 0x000fe20000000a00 */
[----:B------:R-:W-:Y:S01]  /*12f90*/  R2UR UR8, R2 ;  /* 0x00000000020872ca */ /* 0x000fe200000e0000 */
[----:B------:R-:W-:Y:S01]  /*12fa0*/  UIADD3 UR4, UP0, UR4, 0x670, URZ ;  /* 0x0000067004047890 */ /* 0x000fe2000ff1e03f */
[----:B------:R-:W-:Y:S01]  /*12fb0*/  UMOV UR9, 0x20 ;  /* 0x0000002000097882 */ /* 0x000fe20000000000 */
[----:B------:R-:W-:Y:S02]  /*12fc0*/  UMOV UR11, UR52 ;  /* 0x00000034000b7c82 */ /* 0x000fe40008000000 */
[----:B------:R-:W-:Y:S01]  /*12fd0*/  UIADD3.X UR5, URZ, UR5, URZ, UP0, !UPT ;  /* 0x000000053f057290 */ /* 0x000fe200087fe43f */
[----:B------:R-:W-:Y:S01]  /*12fe0*/  UMOV UR12, UR53 ;  /* 0x00000035000c7c82 */ /* 0x000fe20008000000 */
[----:B---3--:R-:W-:-:S09]  /*12ff0*/  USHF.L.U32 UR10, UR10, 0x6, URZ ;  /* 0x000000060a0a7899 */ /* 0x008fd2000800063f */
[----:B------:R3:W-:Y:S01]  /*13000*/  UTMASTG.4D [UR8], [UR4] ;  /* 0x00000008040073b5 */ /* 0x0007e20008018000 */
[----:B------:R0:W-:Y:S01]  /*13010*/  UTMACMDFLUSH ;  /* 0x00000000000079b7 */ /* 0x0001e20000000000 */
[----:B---3--:R-:W-:-:S04]  /*13020*/  DEPBAR.LE SB0, 0x1 ;  /* 0x000080400000791a */ /* 0x008fc80000000000 */
.L_x_60:
[----:B------:R-:W-:Y:S05]  /*13030*/  BSYNC B0 ;  /* 0x0000000000007941 */ /* 0x000fea0003800000 */
.L_x_59:
[----:B------:R-:W-:Y:S01]  /*13040*/  BAR.SYNC.DEFER_BLOCKING 0x1, 0x80 ;  /* 0x0042000000007b1d */ /* 0x000fe20000010000 */
[----:B--2---:R-:W-:Y:S02]  /*13050*/  F2FP.F16.F32.PACK_AB R8, R34, R37 ;  /* 0x000000252208723e */ /* 0x004fe400000000ff */
        /* <DEDUP_REMOVED lines=26> */
.L_x_62:
[----:B------:R-:W-:Y:S05]  /*13200*/  BSYNC B0 ;  /* 0x0000000000007941 */ /* 0x000fea0003800000 */
.L_x_61:
        /* <DEDUP_REMOVED lines=27> */
.L_x_64:
[----:B------:R-:W-:Y:S05]  /*133c0*/  BSYNC B0 ;  /* 0x0000000000007941 */ /* 0x000fea0003800000 */
.L_x_63:
        /* <DEDUP_REMOVED lines=28> */
.L_x_66:
[----:B------:R-:W-:Y:S05]  /*13590*/  BSYNC B0 ;  /* 0x0000000000007941 */ /* 0x000fea0003800000 */
.L_x_65:
[----:B------:R-:W-:Y:S06]  /*135a0*/  BAR.SYNC.DEFER_BLOCKING 0x1, 0x80 ;  /* 0x0042000000007b1d */ /* 0x000fec0000010000 */
[----:B------:R-:W-:Y:S01]  /*135b0*/  BSSY B0, `(.L_x_67) ;  /* 0x0000015000007945 */ /* 0x000fe20003800000 */
[----:B------:R3:W-:Y:S01]  /*135c0*/  STSM.16.M88.4 [R17], R8 ;  /* 0x0000000811007844 */ /* 0x0007e20000000200 */
[----:B------:R-:W-:Y:S01]  /*135d0*/  @!PT LDS RZ, [RZ] ;  /* 0x00000000fffff984 */ /* 0x000fe20000000800 */
[----:B------:R-:W-:Y:S01]  /*135e0*/  @!PT LDS RZ, [RZ] ;  /* 0x00000000fffff984 */ /* 0x000fe20000000800 */
[----:B------:R-:W-:Y:S01]  /*135f0*/  @!PT LDS RZ, [RZ] ;  /* 0x00000000fffff984 */ /* 0x000fe20000000800 */
[----:B------:R-:W-:Y:S01]  /*13600*/  @!PT LDS RZ, [RZ] ;  /* 0x00000000fffff984 */ /* 0x000fe20000000800 */
[----:B------:R4:W-:Y:S06]  /*13610*/  MEMBAR.ALL.CTA ;  /* 0x0000000000007992 */ /* 0x0009ec0000008000 */
[----:B----4-:R-:W4:Y:S02]  /*13620*/  FENCE.VIEW.ASYNC.S ;  /* 0x00000000000073c6 */ /* 0x010f240000000000 */
[----:B----4-:R-:W-:Y:S06]  /*13630*/  BAR.SYNC.DEFER_BLOCKING 0x1, 0x80 ;  /* 0x0042000000007b1d */ /* 0x010fec0000010000 */
[----:B------:R-:W-:Y:S05]  /*13640*/  @P0 BRA `(.L_x_68) ;  /* 0x00000000002c0947 */ /* 0x000fea0003800000 */
[----:B------:R-:W4:Y:S01]  /*13650*/  S2UR UR10, SR_CTAID.X ;  /* 0x00000000000a79c3 */ /* 0x000f220000002500 */
[----:B------:R-:W-:Y:S01]  /*13660*/  ULDC.64 UR4, c[0x0][0x198] ;  /* 0x0000660000047ab9 */ /* 0x000fe20000000a00 */
[----:B------:R-:W-:Y:S01]  /*13670*/  R2UR UR8, R2 ;  /* 0x00000000020872ca */ /* 0x000fe200000e0000 */
[----:B------:R-:W-:Y:S01]  /*13680*/  UIADD3 UR4, UP0, UR4, 0x670, URZ ;  /* 0x0000067004047890 */ /* 0x000fe2000ff1e03f */
[----:B------:R-:W-:Y:S01]  /*13690*/  UMOV UR9, 0x60 ;  /* 0x0000006000097882 */ /* 0x000fe20000000000 */
[----:B------:R-:W-:Y:S02]  /*136a0*/  UMOV UR11, UR52 ;  /* 0x00000034000b7c82 */ /* 0x000fe40008000000 */
[----:B------:R-:W-:Y:S01]  /*136b0*/  UIADD3.X UR5, URZ, UR5, URZ, UP0, !UPT ;  /* 0x000000053f057290 */ /* 0x000fe200087fe43f */
[----:B------:R-:W-:Y:S01]  /*136c0*/  UMOV UR12, UR53 ;  /* 0x00000035000c7c82 */ /* 0x000fe20008000000 */
[----:B----4-:R-:W-:-:S09]  /*136d0*/  USHF.L.U32 UR10, UR10, 0x6, URZ ;  /* 0x000000060a0a7899 */ /* 0x010fd2000800063f */
[----:B------:R4:W-:Y:S02]  /*136e0*/  UTMASTG.4D [UR8], [UR4] ;  /* 0x00000008040073b5 */ /* 0x0009e40008018000 */
[----:B----4-:R0:W-:Y:S02]  /*136f0*/  UTMACMDFLUSH ;  /* 0x00000000000079b7 */ /* 0x0101e40000000000 */
.L_x_68:
[----:B------:R-:W-:Y:S05]  /*13700*/  BSYNC B0 ;  /* 0x0000000000007941 */ /* 0x000fea0003800000 */
.L_x_67:
[----:B------:R-:W-:-:S04]  /*13710*/  DEPBAR.LE SB0, 0x0 ;  /* 0x000080000000791a */ /* 0x000fc80000000000 */
[----:B------:R-:W-:Y:S05]  /*13720*/  EXIT ;  /* 0x000000000000794d */ /* 0x000fea0003800000 */
.L_x_7:
[----:B-1----:R1:W2:Y:S02]  /*13730*/  SYNCS.PHASECHK.TRANS64.TRYWAIT P2, [R3+URZ+0x3b848], R0 ;  /* 0x03b84800030075a7 */ /* 0x0022a4000804017f */
[----:B--2---:R-:W-:Y:S05]  /*13740*/  @!P2 NANOSLEEP.SYNCS 0x989680 ;  /* 0x009896800000a95d */ /* 0x004fea0003900000 */
[----:B------:R-:W2:Y:S02]  /*13750*/  @!P2 SYNCS.PHASECHK.TRANS64 P2, [R3+URZ+0x3b848], R0 ;  /* 0x03b848000300a5a7 */ /* 0x000ea4000804007f */
[----:B--2---:R-:W-:Y:S05]  /*13760*/  @!P2 BRA `(.L_x_7) ;  /* 0xfffffffc00f0a947 */ /* 0x004fea000383ffff */
[----:B------:R-:W-:Y:S05]  /*13770*/  BRA `(.L_x_69) ;  /* 0xfffffecc00d87947 */ /* 0x000fea000383ffff */
.L_x_12:
[----:B-1----:R1:W2:Y:S02]  /*13780*/  SYNCS.PHASECHK.TRANS64.TRYWAIT P1, [R3+URZ+0x3b820], R0 ;  /* 0x03b82000030075a7 */ /* 0x0022a4000802017f */
[----:B--2---:R-:W-:Y:S05]  /*13790*/  @!P1 NANOSLEEP.SYNCS 0x989680 ;  /* 0x009896800000995d */ /* 0x004fea0003900000 */
[----:B------:R-:W2:Y:S02]  /*137a0*/  @!P1 SYNCS.PHASECHK.TRANS64 P1, [R3+URZ+0x3b820], R0 ;  /* 0x03b82000030095a7 */ /* 0x000ea4000802007f */
[----:B--2---:R-:W-:Y:S05]  /*137b0*/  @!P1 BRA `(.L_x_12) ;  /* 0xfffffffc00f09947 */ /* 0x004fea000383ffff */
[----:B------:R-:W-:Y:S05]  /*137c0*/  BRA `(.L_x_70) ;  /* 0xfffffed400047947 */ /* 0x000fea000383ffff */
.L_x_14:
[----:B-1----:R1:W2:Y:S02]  /*137d0*/  SYNCS.PHASECHK.TRANS64.TRYWAIT P1, [R0+URZ+0x3b820], R3 ;  /* 0x03b82003000075a7 */ /* 0x0022a4000802017f */
[----:B--2---:R-:W-:Y:S05]  /*137e0*/  @!P1 NANOSLEEP.SYNCS 0x989680 ;  /* 0x009896800000995d */ /* 0x004fea0003900000 */
[----:B------:R-:W2:Y:S02]  /*137f0*/  @!P1 SYNCS.PHASECHK.TRANS64 P1, [R0+URZ+0x3b820], R3 ;  /* 0x03b82003000095a7 */ /* 0x000ea4000802007f */
[----:B--2---:R-:W-:Y:S05]  /*13800*/  @!P1 BRA `(.L_x_14) ;  /* 0xfffffffc00f09947 */ /* 0x004fea000383ffff */
[----:B------:R-:W-:Y:S05]  /*13810*/  BRA `(.L_x_71) ;  /* 0xfffffed400cc7947 */ /* 0x000fea000383ffff */
.L_x_17:
[----:B-1----:R1:W2:Y:S02]  /*13820*/  SYNCS.PHASECHK.TRANS64.TRYWAIT P1, [R2+URZ+0x3b820], R3 ;  /* 0x03b82003020075a7 */ /* 0x0022a4000802017f */
[----:B--2---:R-:W-:Y:S05]  /*13830*/  @!P1 NANOSLEEP.SYNCS 0x989680 ;  /* 0x009896800000995d */ /* 0x004fea0003900000 */
[----:B------:R-:W2:Y:S02]  /*13840*/  @!P1 SYNCS.PHASECHK.TRANS64 P1, [R2+URZ+0x3b820], R3 ;  /* 0x03b82003020095a7 */ /* 0x000ea4000802007f */
[----:B--2---:R-:W-:Y:S05]  /*13850*/  @!P1 BRA `(.L_x_17) ;  /* 0xfffffffc00f09947 */ /* 0x004fea000383ffff */
[----:B------:R-:W-:Y:S05]  /*13860*/  BRA `(.L_x_72) ;  /* 0xfffffed800d87947 */ /* 0x000fea000383ffff */
.L_x_19:
[----:B-1----:R1:W2:Y:S02]  /*13870*/  SYNCS.PHASECHK.TRANS64.TRYWAIT P1, [R3+URZ+0x3b820], R0 ;  /* 0x03b82000030075a7 */ /* 0x0022a4000802017f */
[----:B--2---:R-:W-:Y:S05]  /*13880*/  @!P1 NANOSLEEP.SYNCS 0x989680 ;  /* 0x009896800000995d */ /* 0x004fea0003900000 */
[----:B------:R-:W2:Y:S02]  /*13890*/  @!P1 SYNCS.PHASECHK.TRANS64 P1, [R3+URZ+0x3b820], R0 ;  /* 0x03b82000030095a7 */ /* 0x000ea4000802007f */
[----:B--2---:R-:W-:Y:S05]  /*138a0*/  @!P1 BRA `(.L_x_19) ;  /* 0xfffffffc00f09947 */ /* 0x004fea000383ffff */
[----:B------:R-:W-:Y:S05]  /*138b0*/  BRA `(.L_x_73) ;  /* 0xfffffedc00d07947 */ /* 0x000fea000383ffff */
.L_x_21:
[----:B-1----:R1:W2:Y:S02]  /*138c0*/  SYNCS.PHASECHK.TRANS64.TRYWAIT P1, [R2+URZ+0x3b840], R153 ;  /* 0x03b84099020075a7 */ /* 0x0022a4000802017f */
[----:B--2---:R-:W-:Y:S05]  /*138d0*/  @!P1 NANOSLEEP.SYNCS 0x989680 ;  /* 0x009896800000995d */ /* 0x004fea0003900000 */
[----:B------:R-:W2:Y:S02]  /*138e0*/  @!P1 SYNCS.PHASECHK.TRANS64 P1, [R2+URZ+0x3b840], R153 ;  /* 0x03b84099020095a7 */ /* 0x000ea4000802007f */
[----:B--2---:R-:W-:Y:S05]  /*138f0*/  @!P1 BRA `(.L_x_21) ;  /* 0xfffffffc00f09947 */ /* 0x004fea000383ffff */
[----:B------:R-:W-:Y:S05]  /*13900*/  BRA `(.L_x_74) ;  /* 0xfffffee000e07947 */ /* 0x000fea000383ffff */
.L_x_22:
[----:B--2---:R2:W3:Y:S02]  /*13910*/  SYNCS.PHASECHK.TRANS64.TRYWAIT P1, [R2+URZ+0x3b800], R153 ;  /* 0x03b80099020075a7 */ /* 0x0044e4000802017f */
[----:B---3--:R-:W-:Y:S05]  /*13920*/  @!P1 NANOSLEEP.SYNCS 0x989680 ;  /* 0x009896800000995d */ /* 0x008fea0003900000 */
[----:B------:R-:W3:Y:S02]  /*13930*/  @!P1 SYNCS.PHASECHK.TRANS64 P1, [R2+URZ+0x3b800], R153 ;  /* 0x03b80099020095a7 */ /* 0x000ee4000802007f */
[----:B---3--:R-:W-:Y:S05]  /*13940*/  @!P1 BRA `(.L_x_22) ;  /* 0xfffffffc00f09947 */ /* 0x008fea000383ffff */
[----:B------:R-:W-:Y:S05]  /*13950*/  BRA `(.L_x_75) ;  /* 0xfffffee000d87947 */ /* 0x000fea000383ffff */
.L_x_23:
[----:B--2---:R2:W3:Y:S02]  /*13960*/  SYNCS.PHASECHK.TRANS64.TRYWAIT P6, [R2+URZ+0x3b808], R153 ;  /* 0x03b80899020075a7 */ /* 0x0044e400080c017f */
[----:B---3--:R-:W-:Y:S05]  /*13970*/  @!P6 NANOSLEEP.SYNCS 0x989680 ;  /* 0x009896800000e95d */ /* 0x008fea0003900000 */
[----:B------:R-:W3:Y:S02]  /*13980*/  @!P6 SYNCS.PHASECHK.TRANS64 P6, [R2+URZ+0x3b808], R153 ;  /* 0x03b808990200e5a7 */ /* 0x000ee400080c007f */
[----:B---3--:R-:W-:Y:S05]  /*13990*/  @!P6 BRA `(.L_x_23) ;  /* 0xfffffffc00f0e947 */ /* 0x008fea000383ffff */
[----:B------:R-:W-:Y:S05]  /*139a0*/  BRA `(.L_x_76) ;  /* 0xffffff1400147947 */ /* 0x000fea000383ffff */
.L_x_25:
[----:B--2---:R2:W3:Y:S02]  /*139b0*/  SYNCS.PHASECHK.TRANS64.TRYWAIT P1, [R9+URZ+0x3b800], R0 ;  /* 0x03b80000090075a7 */ /* 0x0044e4000802017f */
[----:B---3--:R-:W-:Y:S05]  /*139c0*/  @!P1 NANOSLEEP.SYNCS 0x989680 ;  /* 0x009896800000995d */ /* 0x008fea0003900000 */
[----:B------:R-:W3:Y:S02]  /*139d0*/  @!P1 SYNCS.PHASECHK.TRANS64 P1, [R9+URZ+0x3b800], R0 ;  /* 0x03b80000090095a7 */ /* 0x000ee4000802007f */
[----:B---3--:R-:W-:Y:S05]  /*139e0*/  @!P1 BRA `(.L_x_25) ;  /* 0xfffffffc00f09947 */ /* 0x008fea000383ffff */
[----:B------:R-:W-:Y:S05]  /*139f0*/  BRA `(.L_x_77) ;  /* 0xffffff5400887947 */ /* 0x000fea000383ffff */
.L_x_28:
[----:B-1----:R1:W2:Y:S02]  /*13a00*/  SYNCS.PHASECHK.TRANS64.TRYWAIT P2, [R0+URZ+0x3b820], R9 ;  /* 0x03b82009000075a7 */ /* 0x0022a4000804017f */
[----:B--2---:R-:W-:Y:S05]  /*13a10*/  @!P2 NANOSLEEP.SYNCS 0x989680 ;  /* 0x009896800000a95d */ /* 0x004fea0003900000 */
[----:B------:R-:W2:Y:S02]  /*13a20*/  @!P2 SYNCS.PHASECHK.TRANS64 P2, [R0+URZ+0x3b820], R9 ;  /* 0x03b820090000a5a7 */ /* 0x000ea4000804007f */
[----:B--2---:R-:W-:Y:S05]  /*13a30*/  @!P2 BRA `(.L_x_28) ;  /* 0xfffffffc00f0a947 */ /* 0x004fea000383ffff */
[----:B------:R-:W-:Y:S05]  /*13a40*/  BRA `(.L_x_78) ;  /* 0xffffff5800a87947 */ /* 0x000fea000383ffff */
.L_x_31:
[----:B-1----:R1:W2:Y:S02]  /*13a50*/  SYNCS.PHASECHK.TRANS64.TRYWAIT P2, [R221+URZ+0x3b800], R220 ;  /* 0x03b800dcdd0075a7 */ /* 0x0022a4000804017f */
[----:B--2---:R-:W-:Y:S05]  /*13a60*/  @!P2 NANOSLEEP.SYNCS 0x989680 ;  /* 0x009896800000a95d */ /* 0x004fea0003900000 */
[----:B------:R-:W2:Y:S02]  /*13a70*/  @!P2 SYNCS.PHASECHK.TRANS64 P2, [R221+URZ+0x3b800], R220 ;  /* 0x03b800dcdd00a5a7 */ /* 0x000ea4000804007f */
[----:B--2---:R-:W-:Y:S05]  /*13a80*/  @!P2 BRA `(.L_x_31) ;  /* 0xfffffffc00f0a947 */ /* 0x004fea000383ffff */
[----:B------:R-:W-:Y:S05]  /*13a90*/  BRA `(.L_x_79) ;  /* 0xffffff6800007947 */ /* 0x000fea000383ffff */
.L_x_35:
[----:B-1----:R1:W2:Y:S02]  /*13aa0*/  SYNCS.PHASECHK.TRANS64.TRYWAIT P1, [R24+URZ+0x3b820], R25 ;  /* 0x03b82019180075a7 */ /* 0x0022a4000802017f */
[----:B--2---:R-:W-:Y:S05]  /*13ab0*/  @!P1 NANOSLEEP.SYNCS 0x989680 ;  /* 0x009896800000995d */ /* 0x004fea0003900000 */
[----:B------:R-:W2:Y:S02]  /*13ac0*/  @!P1 SYNCS.PHASECHK.TRANS64 P1, [R24+URZ+0x3b820], R25 ;  /* 0x03b82019180095a7 */ /* 0x000ea4000802007f */
[----:B--2---:R-:W-:Y:S05]  /*13ad0*/  @!P1 BRA `(.L_x_35) ;  /* 0xfffffffc00f09947 */ /* 0x004fea000383ffff */
[----:B------:R-:W-:Y:S05]  /*13ae0*/  BRA `(.L_x_80) ;  /* 0xffffffd800547947 */ /* 0x000fea000383ffff */
        .weak           $__internal_0_$__cuda_sm20_rcp_rn_f32_slowpath
        .type           $__internal_0_$__cuda_sm20_rcp_rn_f32_slowpath,@function
        .size           $__internal_0_$__cuda_sm20_rcp_rn_f32_slowpath,(.L_x_86 - $__internal_0_$__cuda_sm20_rcp_rn_f32_slowpath)
$__internal_0_$__cuda_sm20_rcp_rn_f32_slowpath:
[----:B------:R-:W-:Y:S01]  /*13af0*/  IMAD.SHL.U32 R3, R4, 0x2, RZ ;  /* 0x0000000204037824 */ /* 0x000fe200078e00ff */
[----:B------:R-:W-:Y:S04]  /*13b00*/  BSSY B2, `(.L_x_81) ;  /* 0x0000030000027945 */ /* 0x000fe80003800000 */
[----:B------:R-:W-:-:S04]  /*13b10*/  SHF.R.U32.HI R33, RZ, 0x18, R3 ;  /* 0x00000018ff217819 */ /* 0x000fc80000011603 */
[----:B------:R-:W-:-:S13]  /*13b20*/  ISETP.NE.U32.AND P0, PT, R33, RZ, PT ;  /* 0x000000ff2100720c */ /* 0x000fda0003f05070 */
[----:B------:R-:W-:Y:S05]  /*13b30*/  @P0 BRA `(.L_x_82) ;  /* 0x0000000000280947 */ /* 0x000fea0003800000 */
[----:B------:R-:W-:-:S04]  /*13b40*/  SHF.L.U32 R3, R4, 0x1, RZ ;  /* 0x0000000104037819 */ /* 0x000fc800000006ff */
[----:B------:R-:W-:-:S13]  /*13b50*/  ISETP.NE.AND P0, PT, R3, RZ, PT ;  /* 0x000000ff0300720c */ /* 0x000fda0003f05270 */
[----:B------:R-:W-:Y:S01]  /*13b60*/  @P0 FFMA R24, R4, 1.84467440737095516160e+19, RZ ;  /* 0x5f80000004180823 */ /* 0x000fe200000000ff */
[----:B------:R-:W-:Y:S08]  /*13b70*/  @!P0 MUFU.RCP R5, R4 ;  /* 0x0000000400058308 */ /* 0x000ff00000001000 */
[----:B------:R-:W1:Y:S02]  /*13b80*/  @P0 MUFU.RCP R3, R24 ;  /* 0x0000001800030308 */ /* 0x000e640000001000 */
[----:B-1----:R-:W-:-:S04]  /*13b90*/  @P0 FFMA R26, R24, R3, -1 ;  /* 0xbf800000181a0423 */ /* 0x002fc80000000003 */
[----:B------:R-:W-:-:S04]  /*13ba0*/  @P0 FADD.FTZ R26, -R26, -RZ ;  /* 0x800000ff1a1a0221 */ /* 0x000fc80000010100 */
[----:B------:R-:W-:-:S04]  /*13bb0*/  @P0 FFMA R3, R3, R26, R3 ;  /* 0x0000001a03030223 */ /* 0x000fc80000000003 */
[----:B------:R-:W-:Y:S01]  /*13bc0*/  @P0 FFMA R5, R3, 1.84467440737095516160e+19, RZ ;  /* 0x5f80000003050823 */ /* 0x000fe200000000ff */
[----:B------:R-:W-:Y:S06]  /*13bd0*/  BRA `(.L_x_83) ;  /* 0x0000000000887947 */ /* 0x000fec0003800000 */
.L_x_82:
[----:B------:R-:W-:-:S04]  /*13be0*/  IADD3 R35, R33, -0xfd, RZ ;  /* 0xffffff0321237810 */ /* 0x000fc80007ffe0ff */
[----:B------:R-:W-:-:S13]  /*13bf0*/  ISETP.GT.U32.AND P0, PT, R35, 0x1, PT ;  /* 0x000000012300780c */ /* 0x000fda0003f04070 */
[----:B------:R-:W-:Y:S05]  /*13c00*/  @P0 BRA `(.L_x_84) ;  /* 0x0000000000780947 */ /* 0x000fea0003800000 */
[----:B------:R-:W-:Y:S01]  /*13c10*/  LOP3.LUT R3, R4, 0x7fffff, RZ, 0xc0, !PT ;  /* 0x007fffff04037812 */ /* 0x000fe200078ec0ff */
[----:B------:R-:W-:-:S03]  /*13c20*/  IMAD.MOV.U32 R28, RZ, RZ, 0x3 ;  /* 0x00000003ff1c7424 */ /* 0x000fc600078e00ff */
[----:B------:R-:W-:Y:S02]  /*13c30*/  LOP3.LUT R3, R3, 0x3f800000, RZ, 0xfc, !PT ;  /* 0x3f80000003037812 */ /* 0x000fe400078efcff */
[----:B------:R-:W-:Y:S02]  /*13c40*/  SHF.L.U32 R28, R28, R35, RZ ;  /* 0x000000231c1c7219 */ /* 0x000fe400000006ff */
[----:B------:R-:W1:Y:S02]  /*13c50*/  MUFU.RCP R24, R3 ;  /* 0x0000000300187308 */ /* 0x000e640000001000 */
[----:B-1----:R-:W-:-:S04]  /*13c60*/  FFMA R5, R3, R24, -1 ;  /* 0xbf80000003057423 */ /* 0x002fc80000000018 */
[----:B------:R-:W-:-:S04]  /*13c70*/  FADD.FTZ R5, -R5, -RZ ;  /* 0x800000ff05057221 */ /* 0x000fc80000010100 */
[CCC-:B------:R-:W-:Y:S01]  /*13c80*/  FFMA.RM R26, R24.reuse, R5.reuse, R24.reuse ;  /* 0x00000005181a7223 */ /* 0x1c0fe20000004018 */
[----:B------:R-:W-:-:S04]  /*13c90*/  FFMA.RP R29, R24, R5, R24 ;  /* 0x00000005181d7223 */ /* 0x000fc80000008018 */
[C---:B------:R-:W-:Y:S02]  /*13ca0*/  LOP3.LUT R5, R26.reuse, 0x7fffff, RZ, 0xc0, !PT ;  /* 0x007fffff1a057812 */ /* 0x040fe400078ec0ff */
[----:B------:R-:W-:Y:S02]  /*13cb0*/  FSETP.NEU.FTZ.AND P0, PT, R26, R29, PT ;  /* 0x0000001d1a00720b */ /* 0x000fe40003f1d000 */
[----:B------:R-:W-:Y:S02]  /*13cc0*/  LOP3.LUT R5, R5, 0x800000, RZ, 0xfc, !PT ;  /* 0x0080000005057812 */ /* 0x000fe400078efcff */
[----:B------:R-:W-:Y:S02]  /*13cd0*/  SEL R24, RZ, 0xffffffff, !P0 ;  /* 0xffffffffff187807 */ /* 0x000fe40004000000 */
[----:B------:R-:W-:Y:S02]  /*13ce0*/  LOP3.LUT R28, R28, R5, RZ, 0xc0, !PT ;  /* 0x000000051c1c7212 */ /* 0x000fe400078ec0ff */
[----:B------:R-:W-:-:S02]  /*13cf0*/  IADD3 R24, -R24, RZ, RZ ;  /* 0x000000ff18187210 */ /* 0x000fc40007ffe1ff */
[-C--:B------:R-:W-:Y:S02]  /*13d00*/  SHF.R.U32.HI R28, RZ, R35.reuse, R28 ;  /* 0x00000023ff1c7219 */ /* 0x080fe4000001161c */
[--C-:B------:R-:W-:Y:S01]  /*13d10*/  LOP3.LUT P1, RZ, R24, R35, R5.reuse, 0xf8, !PT ;  /* 0x0000002318ff7212 */ /* 0x100fe2000782f805 */
[----:B------:R-:W-:Y:S01]  /*13d20*/  VIADD R24, R33, 0xffffff04 ;  /* 0xffffff0421187836 */ /* 0x000fe20000000000 */
[C---:B------:R-:W-:Y:S02]  /*13d30*/  LOP3.LUT P0, RZ, R28.reuse, 0x1, RZ, 0xc0, !PT ;  /* 0x000000011cff7812 */ /* 0x040fe4000780c0ff */
[----:B------:R-:W-:Y:S02]  /*13d40*/  LOP3.LUT P2, RZ, R28, 0x2, RZ, 0xc0, !PT ;  /* 0x000000021cff7812 */ /* 0x000fe4000784c0ff */
[----:B------:R-:W-:Y:S02]  /*13d50*/  SHF.R.U32.HI R5, RZ, R24, R5 ;  /* 0x00000018ff057219 */ /* 0x000fe40000011605 */
[----:B------:R-:W-:-:S02]  /*13d60*/  PLOP3.LUT P0, PT, P0, P1, P2, 0xe0, 0x0 ;  /* 0x000000000000781c */ /* 0x000fc40000703c20 */
[----:B------:R-:W-:Y:S02]  /*13d70*/  LOP3.LUT P1, RZ, R4, 0x7fffff, RZ, 0xc0, !PT ;  /* 0x007fffff04ff7812 */ /* 0x000fe4000782c0ff */
[----:B------:R-:W-:-:S04]  /*13d80*/  SEL R3, RZ, 0x1, !P0 ;  /* 0x00000001ff037807 */ /* 0x000fc80004000000 */
[----:B------:R-:W-:-:S04]  /*13d90*/  IADD3 R3, -R3, RZ, RZ ;  /* 0x000000ff03037210 */ /* 0x000fc80007ffe1ff */
[----:B------:R-:W-:-:S13]  /*13da0*/  ISETP.GE.AND P0, PT, R3, RZ, PT ;  /* 0x000000ff0300720c */ /* 0x000fda0003f06270 */
[----:B------:R-:W-:-:S04]  /*13db0*/  @!P0 IADD3 R5, R5, 0x1, RZ ;  /* 0x0000000105058810 */ /* 0x000fc80007ffe0ff */
[----:B------:R-:W-:-:S04]  /*13dc0*/  @!P1 SHF.L.U32 R5, R5, 0x1, RZ ;  /* 0x0000000105059819 */ /* 0x000fc800000006ff */
[----:B------:R-:W-:Y:S01]  /*13dd0*/  LOP3.LUT R5, R5, 0x80000000, R4, 0xf8, !PT ;  /* 0x8000000005057812 */ /* 0x000fe200078ef804 */
[----:B------:R-:W-:Y:S06]  /*13de0*/  BRA `(.L_x_83) ;  /* 0x0000000000047947 */ /* 0x000fec0003800000 */
.L_x_84:
[----:B------:R1:W2:Y:S02]  /*13df0*/  MUFU.RCP R5, R4 ;  /* 0x0000000400057308 */ /* 0x0002a40000001000 */
.L_x_83:
[----:B------:R-:W-:Y:S05]  /*13e00*/  BSYNC B2 ;  /* 0x0000000000027941 */ /* 0x000fea0003800000 */
.L_x_81:
[----:B--2---:R-:W-:Y:S01]  /*13e10*/  IMAD.MOV.U32 R3, RZ, RZ, R5 ;  /* 0x000000ffff037224 */ /* 0x004fe200078e0005 */
[----:B-1----:R-:W-:Y:S02]  /*13e20*/  MOV R4, R30 ;  /* 0x0000001e00047202 */ /* 0x002fe40000000f00 */
[----:B------:R-:W-:-:S04]  /*13e30*/  MOV R5, 0x0 ;  /* 0x0000000000057802 */ /* 0x000fc80000000f00 */
[----:B------:R-:W-:Y:S05]  /*13e40*/  RET.REL.NODEC R4 `(_ZN7cutlass13device_kernelINS_4fmha6kernel13FmhaKernelTmaINS1_10collective15FmhaMainloopTmaINS_6half_tEfN4cute5tupleIJNS7_1CILi64EEENS9_ILi256EEENS9_ILi112EEEEEENS4_13DefaultFusionEJEEENS4_15FmhaFwdEpilogueIS6_fNS8_IJSA_SC_SB_EEEEEJEEEEEvNT_6ParamsE) ;  /* 0xfffffec0046c7950 */ /* 0x000fea0003c3ffff */
.L_x_85:
[----:B------:R-:W-:-:S00]  /*13e50*/  BRA `(.L_x_85) ;  /* 0xfffffffc00fc7947 */ /* 0x000fc0000383ffff */
[----:B------:R-:W-:-:S00]  /*13e60*/  NOP ;  /* 0x0000000000007918 */ /* 0x000fc00000000000 */
        /* <DEDUP_REMOVED lines=9> */
.L_x_86:


//--------------------- .nv.global.init           --------------------------
	.section	.nv.global.init,"aw",@progbits
.nv.global.init:
	.type		$str$23,@object
	.size		$str$23,($str$24 - $str$23)
$str$23:
        /*0000*/ 	.byte	0x28, 0x61, 0x64, 0x64, 0x72, 0x65, 0x73, 0x73, 0x20, 0x26, 0x20, 0x6d, 0x61, 0x73, 0x6b, 0x29
        /*0010*/ 	.byte	0x20, 0x3d, 0x3d, 0x20, 0x30, 0x00
	.type		$str$24,@object
	.size		$str$24,(__unnamed_1 - $str$24)
$str$24:
        /*0016*/ 	.byte	0x2f, 0x74, 0x6d, 0x70, 0x2f, 0x63, 0x75, 0x74, 0x6c, 0x61, 0x73, 0x73, 0x5f, 0x73, 0x77, 0x65
        /*0026*/ 	.byte	0x65, 0x70, 0x5f, 0x73, 0x72, 0x63, 0x2f, 0x69, 0x6e, 0x63, 0x6c, 0x75, 0x64, 0x65, 0x2f, 0x63
        /*0036*/ 	.byte	0x75, 0x74, 0x65, 0x2f, 0x70, 0x6f, 0x69, 0x6e, 0x74, 0x65, 0x72, 0x5f, 0x66, 0x6c, 0x61, 0x67
        /*0046*/ 	.byte	0x67, 0x65, 0x64, 0x2e, 0x68, 0x70, 0x70, 0x00
	.type		__unnamed_1,@object
	.size		__unnamed_1,(__unnamed_2 - __unnamed_1)
__unnamed_1:
        /*004e*/ 	.byte	0x61, 0x75, 0x74, 0x6f, 0x20, 0x63, 0x75, 0x74, 0x65, 0x3a, 0x3a, 0x61, 0x73, 0x5f, 0x70, 0x6f
        /* <DEDUP_REMOVED lines=27> */
        /*020e*/ 	.byte	0x3e, 0x3e, 0x3e, 0x3e, 0x3e, 0x5d, 0x00
	.type		__unnamed_2,@object
	.size		__unnamed_2,(.L_1 - __unnamed_2)
__unnamed_2:
        /* <DEDUP_REMOVED lines=29> */
.L_1:


//--------------------- .nv.shared._ZN7cutlass13device_kernelINS_4fmha6kernel13FmhaKernelTmaINS1_10collective15FmhaMainloopTmaINS_6half_tEfN4cute5tupleIJNS7_1CILi64EEENS9_ILi256EEENS9_ILi112EEEEEENS4_13DefaultFusionEJEEENS4_15FmhaFwdEpilogueIS6_fNS8_IJSA_SC_SB_EEEEEJEEEEEvNT_6ParamsE --------------------------
	.section	.nv.shared._ZN7cutlass13device_kernelINS_4fmha6kernel13FmhaKernelTmaINS1_10collective15FmhaMainloopTmaINS_6half_tEfN4cute5tupleIJNS7_1CILi64EEENS9_ILi256EEENS9_ILi112EEEEEENS4_13DefaultFusionEJEEENS4_15FmhaFwdEpilogueIS6_fNS8_IJSA_SC_SB_EEEEEJEEEEEvNT_6ParamsE,"aw",@nobits
	.sectionflags	@""
	.align	16
	.zero		1024


//--------------------- .nv.shared.reserved.0     --------------------------
	.section	.nv.shared.reserved.0,"aw",@nobits
	.weak		__nv_reservedSMEM_offset_0_alias
	.size		__nv_reservedSMEM_offset_0_alias, 0, 0
	.other		__nv_reservedSMEM_offset_0_alias,@"STO_CUDA_RESERVED_SHARED STV_DEFAULT"
__nv_reservedSMEM_offset_0_alias:
	.zero		0


//--------------------- .nv.global                --------------------------
	.section	.nv.global,"aw",@nobits
.nv.global:
	.type		_ZN39_INTERNAL_03963172_4_k_cu_6b801caf_28154cute1_E,@object
	.size		_ZN39_INTERNAL_03963172_4_k_cu_6b801caf_28154cute1_E,(_ZN39_INTERNAL_03963172_4_k_cu_6b801caf_28154cuda3std3__45__cpo6cbeginE - _ZN39_INTERNAL_03963172_4_k_cu_6b801caf_28154cute1_E)
_ZN39_INTERNAL_03963172_4_k_cu_6b801caf_28154cute1_E:
	.zero		1
	.type		_ZN39_INTERNAL_03963172_4_k_cu_6b801caf_28154cuda3std3__45__cpo6cbeginE,@object
	.size		_ZN39_INTERNAL_03963172_4_k_cu_6b801caf_28154cuda3std3__45__cpo6cbeginE,(_ZN39_INTERNAL_03963172_4_k_cu_6b801caf_28154cuda3std3__48in_placeE - _ZN39_INTERNAL_03963172_4_k_cu_6b801caf_28154cuda3std3__45__cpo6cbeginE)
_ZN39_INTERNAL_03963172_4_k_cu_6b801caf_28154cuda3std3__45__cpo6cbeginE:
	.zero		1
	.type		_ZN39_INTERNAL_03963172_4_k_cu_6b801caf_28154cuda3std3__48in_placeE,@object
	.size		_ZN39_INTERNAL_03963172_4_k_cu_6b801caf_28154cuda3std3__48in_placeE,(_ZN39_INTERNAL_03963172_4_k_cu_6b801caf_28154cuda3std6ranges3__45__cpo9iter_moveE - _ZN39_INTERNAL_03963172_4_k_cu_6b801caf_28154cuda3std3__48in_placeE)
_ZN39_INTERNAL_03963172_4_k_cu_6b801caf_28154cuda3std3__48in_placeE:
	.zero		1
	.type		_ZN39_INTERNAL_03963172_4_k_cu_6b801caf_28154cuda3std6ranges3__45__cpo9iter_moveE,@object
	.size		_ZN39_INTERNAL_03963172_4_k_cu_6b801caf_28154cuda3std6ranges3__45__cpo9iter_moveE,(_ZN39_INTERNAL_03963172_4_k_cu_6b801caf_28154cuda3std3__45__cpo5beginE - _ZN39_INTERNAL_03963172_4_k_cu_6b801caf_28154cuda3std6ranges3__45__cpo9iter_moveE)
_ZN39_INTERNAL_03963172_4_k_cu_6b801caf_28154cuda3std6ranges3__45__cpo9iter_moveE:
	.zero		1
	.type		_ZN39_INTERNAL_03963172_4_k_cu_6b801caf_28154cuda3std3__45__cpo5beginE,@object
	.size		_ZN39_INTERNAL_03963172_4_k_cu_6b801caf_28154cuda3std3__45__cpo5beginE,(_ZN39_INTERNAL_03963172_4_k_cu_6b801caf_28154cuda3std3__441_GLOBAL__N__03963172_4_k_cu_6b801caf_28156ignoreE - _ZN39_INTERNAL_03963172_4_k_cu_6b801caf_28154cuda3std3__45__cpo5beginE)
_ZN39_INTERNAL_03963172_4_k_cu_6b801caf_28154cuda3std3__45__cpo5beginE:
	.zero		1
	.type		_ZN39_INTERNAL_03963172_4_k_cu_6b801caf_28154cuda3std3__441_GLOBAL__N__03963172_4_k_cu_6b801caf_28156ignoreE,@object
	.size		_ZN39_INTERNAL_03963172_4_k_cu_6b801caf_28154cuda3std3__441_GLOBAL__N__03963172_4_k_cu_6b801caf_28156ignoreE,(_ZN39_INTERNAL_03963172_4_k_cu_6b801caf_28154cute7productE - _ZN39_INTERNAL_03963172_4_k_cu_6b801caf_28154cuda3std3__441_GLOBAL__N__03963172_4_k_cu_6b801caf_28156ignoreE)
_ZN39_INTERNAL_03963172_4_k_cu_6b801caf_28154cuda3std3__441_GLOBAL__N__03963172_4_k_cu_6b801caf_28156ignoreE:
	.zero		1
	.type		_ZN39_INTERNAL_03963172_4_k_cu_6b801caf_28154cute7productE,@object
	.size		_ZN39_INTERNAL_03963172_4_k_cu_6b801caf_28154cute7productE,(_ZN39_INTERNAL_03963172_4_k_cu_6b801caf_28154cuda3std3__45__cpo3endE - _ZN39_INTERNAL_03963172_4_k_cu_6b801caf_28154cute7productE)
_ZN39_INTERNAL_03963172_4_k_cu_6b801caf_28154cute7productE:
	.zero		1
	.type		_ZN39_INTERNAL_03963172_4_k_cu_6b801caf_28154cuda3std3__45__cpo3endE,@object
	.size		_ZN39_INTERNAL_03963172_4_k_cu_6b801caf_28154cuda3std3__45__cpo3endE,(_ZN39_INTERNAL_03963172_4_k_cu_6b801caf_28154cuda3std3__419piecewise_constructE - _ZN39_INTERNAL_03963172_4_k_cu_6b801caf_28154cuda3std3__45__cpo3endE)
_ZN39_INTERNAL_03963172_4_k_cu_6b801caf_28154cuda3std3__45__cpo3endE:
	.zero		1
	.type		_ZN39_INTERNAL_03963172_4_k_cu_6b801caf_28154cuda3std3__419piecewise_constructE,@object
	.size		_ZN39_INTERNAL_03963172_4_k_cu_6b801caf_28154cuda3std3__419piecewise_constructE,(_ZN39_INTERNAL_03963172_4_k_cu_6b801caf_28154cuda3std3__45__cpo4cendE - _ZN39_INTERNAL_03963172_4_k_cu_6b801caf_28154cuda3std3__419piecewise_constructE)
_ZN39_INTERNAL_03963172_4_k_cu_6b801caf_28154cuda3std3__419piecewise_constructE:
	.zero		1
	.type		_ZN39_INTERNAL_03963172_4_k_cu_6b801caf_28154cuda3std3__45__cpo4cendE,@object
	.size		_ZN39_INTERNAL_03963172_4_k_cu_6b801caf_28154cuda3std3__45__cpo4cendE,(_ZN39_INTERNAL_03963172_4_k_cu_6b801caf_28154cuda3std6ranges3__45__cpo4swapE - _ZN39_INTERNAL_03963172_4_k_cu_6b801caf_28154cuda3std3__45__cpo4cendE)
_ZN39_INTERNAL_03963172_4_k_cu_6b801caf_28154cuda3std3__45__cpo4cendE:
	.zero		1
	.type		_ZN39_INTERNAL_03963172_4_k_cu_6b801caf_28154cuda3std6ranges3__45__cpo4swapE,@object
	.size		_ZN39_INTERNAL_03963172_4_k_cu_6b801caf_28154cuda3std6ranges3__45__cpo4swapE,(.L_9 - _ZN39_INTERNAL_03963172_4_k_cu_6b801caf_28154cuda3std6ranges3__45__cpo4swapE)
_ZN39_INTERNAL_03963172_4_k_cu_6b801caf_28154cuda3std6ranges3__45__cpo4swapE:
	.zero		1
.L_9:


//--------------------- .nv.constant0._ZN7cutlass13device_kernelINS_4fmha6kernel13FmhaKernelTmaINS1_10collective15FmhaMainloopTmaINS_6half_tEfN4cute5tupleIJNS7_1CILi64EEENS9_ILi256EEENS9_ILi112EEEEEENS4_13DefaultFusionEJEEENS4_15FmhaFwdEpilogueIS6_fNS8_IJSA_SC_SB_EEEEEJEEEEEvNT_6ParamsE --------------------------
	.section	.nv.constant0._ZN7cutlass13device_kernelINS_4fmha6kernel13FmhaKernelTmaINS1_10collective15FmhaMainloopTmaINS_6half_tEfN4cute5tupleIJNS7_1CILi64EEENS9_ILi256EEENS9_ILi112EEEEEENS4_13DefaultFusionEJEEENS4_15FmhaFwdEpilogueIS6_fNS8_IJSA_SC_SB_EEEEEJEEEEEvNT_6ParamsE,"a",@progbits
	.sectionflags	@""
	.align	4
.nv.constant0._ZN7cutlass13device_kernelINS_4fmha6kernel13FmhaKernelTmaINS1_10collective15FmhaMainloopTmaINS_6half_tEfN4cute5tupleIJNS7_1CILi64EEENS9_ILi256EEENS9_ILi112EEEEEENS4_13DefaultFusionEJEEENS4_15FmhaFwdEpilogueIS6_fNS8_IJSA_SC_SB_EEEEEJEEEEEvNT_6ParamsE:
	.zero		2688


//--------------------- SYMBOLS --------------------------

	.type		.nv.reservedSmem.offset0,@object
	.size		.nv.reservedSmem.offset0,0x4
	.type		__assertfail,@function
